def matmul_kernel(
    a_ptr,
    b_ptr,
    c_ptr,
    M,
    N,
    K,
    stride_am,
    stride_ak,
    stride_bk,
    stride_bn,
    stride_cm,
    stride_cn,
    BLOCK_M: tl.constexpr,
    BLOCK_N: tl.constexpr,
    BLOCK_K: tl.constexpr,
    GROUP_M: tl.constexpr,
):
    pid = tl.program_id(axis=0)
    num_pid_m = tl.cdiv(M, BLOCK_M)
    num_pid_n = tl.cdiv(N, BLOCK_N)
    num_pid_in_group = GROUP_M * num_pid_n
    group_id = pid // num_pid_in_group
    first_pid_m = group_id * GROUP_M
    group_size_m = min(num_pid_m - first_pid_m, GROUP_M)
    pid_m = first_pid_m + ((pid % num_pid_in_group) % group_size_m)
    pid_n = (pid % num_pid_in_group) // group_size_m

    offs_am = (pid_m * BLOCK_M + tl.arange(0, BLOCK_M)) % M
    offs_bn = (pid_n * BLOCK_N + tl.arange(0, BLOCK_N)) % N
    offs_k = tl.arange(0, BLOCK_K)
    a_ptrs = a_ptr + offs_am[:, None] * stride_am + offs_k[None, :] * stride_ak
    b_ptrs = b_ptr + offs_k[:, None] * stride_bk + offs_bn[None, :] * stride_bn

    acc = tl.zeros((BLOCK_M, BLOCK_N), dtype=tl.float32)
    for kk in range(0, tl.cdiv(K, BLOCK_K)):
        a = tl.load(a_ptrs, mask=offs_k[None, :] < K - kk * BLOCK_K, other=0.0)
        b = tl.load(b_ptrs, mask=offs_k[:, None] < K - kk * BLOCK_K, other=0.0)
        acc = tl.dot(a, b, acc)
        a_ptrs += BLOCK_K * stride_ak
        b_ptrs += BLOCK_K * stride_bk

    c = acc.to(c_ptr.dtype.element_ty)
    offs_cm = pid_m * BLOCK_M + tl.arange(0, BLOCK_M)
    offs_cn = pid_n * BLOCK_N + tl.arange(0, BLOCK_N)
    c_ptrs = c_ptr + offs_cm[:, None] * stride_cm + offs_cn[None, :] * stride_cn
    mask = (offs_cm[:, None] < M) & (offs_cn[None, :] < N)
    tl.store(c_ptrs, c, mask=mask)

# config = {"BLOCK_K": 128, "BLOCK_M": 512, "BLOCK_N": 512, "GROUP_M": 8, "arch": "sm_90", "dtype": "fp8e5m2", "num_ctas": 1, "num_stages": 3, "num_warps": 8}
# arch = sm_90


// ===== COMPILED SASS (sm_90a) =====

	.target	sm_90a

	.elftype	@"ET_EXEC"


//--------------------- .note.nv.tkinfo           --------------------------
	.section	.note.nv.tkinfo,"",@"SHT_NOTE"
	.sectionflags	@"SHF_NOTE_NV_TKINFO"
	.tkinfo
        /*0018*/ 	.word	0x00000002
        /*0030*/ 	.string	""
        /*0030*/ 	.string	"ptxas"
        /*0030*/ 	.string	"Cuda compilation tools, release 13.0, V13.0.88"
        /*0030*/ 	.string	"Build cuda_13.0.r13.0/compiler.36424714_0"
        /*0030*/ 	.string	"-v  -suppress-debug-info  -lineinfo  -arch sm_90a "



//--------------------- .note.nv.cuinfo           --------------------------
	.section	.note.nv.cuinfo,"",@"SHT_NOTE"
	.sectionflags	@"SHF_NOTE_NV_CUINFO"
        /*0018*/ 	.short	0x0002
        /*001a*/ 	.short	0x005a
        /*001c*/ 	.short	0x0082
	.zero		2


//--------------------- .nv.info                  --------------------------
	.section	.nv.info,"",@"SHT_CUDA_INFO"
	.align	4


	//----- nvinfo : EIATTR_REGCOUNT
	.align		4
        /*0000*/ 	.byte	0x04, 0x2f
        /*0002*/ 	.short	(.L_1 - .L_0)
	.align		4
.L_0:
        /*0004*/ 	.word	index@(matmul_kernel)
        /*0008*/ 	.word	0x000000ff


	//----- nvinfo : EIATTR_FRAME_SIZE
	.align		4
.L_1:
        /*000c*/ 	.byte	0x04, 0x11
        /*000e*/ 	.short	(.L_3 - .L_2)
	.align		4
.L_2:
        /*0010*/ 	.word	index@(matmul_kernel)
        /*0014*/ 	.word	0x00002a10


	//----- nvinfo : EIATTR_MIN_STACK_SIZE
	.align		4
.L_3:
        /*0018*/ 	.byte	0x04, 0x12
        /*001a*/ 	.short	(.L_5 - .L_4)
	.align		4
.L_4:
        /*001c*/ 	.word	index@(matmul_kernel)
        /*0020*/ 	.word	0x00002a10
.L_5:


//--------------------- .nv.compat                --------------------------
	.section	.nv.compat,"",@"SHT_CUDA_COMPAT_INFO"
	.align	4
        /*0000*/ 	.byte	0x02, 0x09, 0x01, 0x00, 0x02, 0x02, 0x04, 0x00, 0x02, 0x05, 0x05, 0x00, 0x03, 0x07, 0x01, 0x01
        /*0010*/ 	.byte	0x02, 0x03, 0x00, 0x00, 0x02, 0x06, 0x01, 0x00, 0x04, 0x0b, 0x08, 0x00, 0x00, 0x00, 0x00, 0x00
        /*0020*/ 	.byte	0x00, 0x00, 0x00, 0x00


//--------------------- .nv.info.matmul_kernel    --------------------------
	.section	.nv.info.matmul_kernel,"",@"SHT_CUDA_INFO"
	.sectionflags	@""
	.align	4


	//----- nvinfo : EIATTR_CUDA_API_VERSION
	.align		4
        /*0000*/ 	.byte	0x04, 0x37
        /*0002*/ 	.short	(.L_7 - .L_6)
.L_6:
        /*0004*/ 	.word	0x00000082


	//----- nvinfo : EIATTR_KPARAM_INFO
	.align		4
.L_7:
        /*0008*/ 	.byte	0x04, 0x17
        /*000a*/ 	.short	(.L_9 - .L_8)
.L_8:
        /*000c*/ 	.word	0x00000000
        /*0010*/ 	.short	0x000d
        /*0012*/ 	.short	0x0048
        /*0014*/ 	.byte	0x00, 0xf4, 0x21, 0x00


	//----- nvinfo : EIATTR_KPARAM_INFO
	.align		4
.L_9:
        /*0018*/ 	.byte	0x04, 0x17
        /*001a*/ 	.short	(.L_11 - .L_10)
.L_10:
        /*001c*/ 	.word	0x00000000
        /*0020*/ 	.short	0x000c
        /*0022*/ 	.short	0x0040
        /*0024*/ 	.byte	0x00, 0xf4, 0x21, 0x00


	//----- nvinfo : EIATTR_KPARAM_INFO
	.align		4
.L_11:
        /*0028*/ 	.byte	0x04, 0x17
        /*002a*/ 	.short	(.L_13 - .L_12)
.L_12:
        /*002c*/ 	.word	0x00000000
        /*0030*/ 	.short	0x000b
        /*0032*/ 	.short	0x0038
        /*0034*/ 	.byte	0x00, 0xf0, 0x11, 0x00


	//----- nvinfo : EIATTR_KPARAM_INFO
	.align		4
.L_13:
        /*0038*/ 	.byte	0x04, 0x17
        /*003a*/ 	.short	(.L_15 - .L_14)
.L_14:
        /*003c*/ 	.word	0x00000000
        /*0040*/ 	.short	0x000a
        /*0042*/ 	.short	0x0034
        /*0044*/ 	.byte	0x00, 0xf0, 0x11, 0x00


	//----- nvinfo : EIATTR_KPARAM_INFO
	.align		4
.L_15:
        /*0048*/ 	.byte	0x04, 0x17
        /*004a*/ 	.short	(.L_17 - .L_16)
.L_16:
        /*004c*/ 	.word	0x00000000
        /*0050*/ 	.short	0x0009
        /*0052*/ 	.short	0x0030
        /*0054*/ 	.byte	0x00, 0xf0, 0x11, 0x00


	//----- nvinfo : EIATTR_KPARAM_INFO
	.align		4
.L_17:
        /*0058*/ 	.byte	0x04, 0x17
        /*005a*/ 	.short	(.L_19 - .L_18)
.L_18:
        /*005c*/ 	.word	0x00000000
        /*0060*/ 	.short	0x0008
        /*0062*/ 	.short	0x002c
        /*0064*/ 	.byte	0x00, 0xf0, 0x11, 0x00


	//----- nvinfo : EIATTR_KPARAM_INFO
	.align		4
.L_19:
        /*0068*/ 	.byte	0x04, 0x17
        /*006a*/ 	.short	(.L_21 - .L_20)
.L_20:
        /*006c*/ 	.word	0x00000000
        /*0070*/ 	.short	0x0007
        /*0072*/ 	.short	0x0028
        /*0074*/ 	.byte	0x00, 0xf0, 0x11, 0x00


	//----- nvinfo : EIATTR_KPARAM_INFO
	.align		4
.L_21:
        /*0078*/ 	.byte	0x04, 0x17
        /*007a*/ 	.short	(.L_23 - .L_22)
.L_22:
        /*007c*/ 	.word	0x00000000
        /*0080*/ 	.short	0x0006
        /*0082*/ 	.short	0x0024
        /*0084*/ 	.byte	0x00, 0xf0, 0x11, 0x00


	//----- nvinfo : EIATTR_KPARAM_INFO
	.align		4
.L_23:
        /*0088*/ 	.byte	0x04, 0x17
        /*008a*/ 	.short	(.L_25 - .L_24)
.L_24:
        /*008c*/ 	.word	0x00000000
        /*0090*/ 	.short	0x0005
        /*0092*/ 	.short	0x0020
        /*0094*/ 	.byte	0x00, 0xf0, 0x11, 0x00


	//----- nvinfo : EIATTR_KPARAM_INFO
	.align		4
.L_25:
        /*0098*/ 	.byte	0x04, 0x17
        /*009a*/ 	.short	(.L_27 - .L_26)
.L_26:
        /*009c*/ 	.word	0x00000000
        /*00a0*/ 	.short	0x0004
        /*00a2*/ 	.short	0x001c
        /*00a4*/ 	.byte	0x00, 0xf0, 0x11, 0x00


	//----- nvinfo : EIATTR_KPARAM_INFO
	.align		4
.L_27:
        /*00a8*/ 	.byte	0x04, 0x17
        /*00aa*/ 	.short	(.L_29 - .L_28)
.L_28:
        /*00ac*/ 	.word	0x00000000
        /*00b0*/ 	.short	0x0003
        /*00b2*/ 	.short	0x0018
        /*00b4*/ 	.byte	0x00, 0xf0, 0x11, 0x00


	//----- nvinfo : EIATTR_KPARAM_INFO
	.align		4
.L_29:
        /*00b8*/ 	.byte	0x04, 0x17
        /*00ba*/ 	.short	(.L_31 - .L_30)
.L_30:
        /*00bc*/ 	.word	0x00000000
        /*00c0*/ 	.short	0x0002
        /*00c2*/ 	.short	0x0010
        /*00c4*/ 	.byte	0x00, 0xf4, 0x21, 0x00


	//----- nvinfo : EIATTR_KPARAM_INFO
	.align		4
.L_31:
        /*00c8*/ 	.byte	0x04, 0x17
        /*00ca*/ 	.short	(.L_33 - .L_32)
.L_32:
        /*00cc*/ 	.word	0x00000000
        /*00d0*/ 	.short	0x0001
        /*00d2*/ 	.short	0x0008
        /*00d4*/ 	.byte	0x00, 0xf4, 0x21, 0x00


	//----- nvinfo : EIATTR_KPARAM_INFO
	.align		4
.L_33:
        /*00d8*/ 	.byte	0x04, 0x17
        /*00da*/ 	.short	(.L_35 - .L_34)
.L_34:
        /*00dc*/ 	.word	0x00000000
        /*00e0*/ 	.short	0x0000
        /*00e2*/ 	.short	0x0000
        /*00e4*/ 	.byte	0x00, 0xf4, 0x21, 0x00


	//----- nvinfo : EIATTR_SPARSE_MMA_MASK
	.align		4
.L_35:
        /*00e8*/ 	.byte	0x03, 0x50
        /*00ea*/ 	.short	0x0000


	//----- nvinfo : EIATTR_MAXREG_COUNT
	.align		4
        /*00ec*/ 	.byte	0x03, 0x1b
        /*00ee*/ 	.short	0x00ff


	//----- nvinfo : EIATTR_NUM_BARRIERS
	.align		4
        /*00f0*/ 	.byte	0x02, 0x4c
        /*00f2*/ 	.byte	0x01
	.zero		1


	//----- nvinfo : EIATTR_ANNOTATIONS
	.align		4
        /*00f4*/ 	.byte	0x04, 0x55
        /*00f6*/ 	.short	(.L_37 - .L_36)


	//   ....[0]....
.L_36:
        /*00f8*/ 	.word	0x00000001
        /*00fc*/ 	.byte	0x50, 0x05, 0x00, 0x00, 0x01, 0x00, 0x00, 0x00, 0x90, 0x05, 0x00, 0x00, 0x01, 0x00, 0x00, 0x00
        /* <DEDUP_REMOVED lines=1906> */
        /*782c*/ 	.byte	0x70, 0x70, 0x02, 0x00, 0x01, 0x00, 0x00, 0x00, 0x90, 0x70, 0x02, 0x00


	//----- nvinfo : EIATTR_MERCURY_ISA_VERSION
	.align		4
.L_37:
        /*7838*/ 	.byte	0x03, 0x5f
        /*783a*/ 	.short	0x0101


	//----- nvinfo : EIATTR_EXIT_INSTR_OFFSETS
	.align		4
        /*783c*/ 	.byte	0x04, 0x1c
        /*783e*/ 	.short	(.L_39 - .L_38)


	//   ....[0]....
.L_38:
        /*7840*/ 	.word	0x0008bb70


	//   ....[1]....
        /*7844*/ 	.word	0x0008bb90


	//----- nvinfo : EIATTR_REQNTID
	.align		4
.L_39:
        /*7848*/ 	.byte	0x04, 0x10
        /*784a*/ 	.short	(.L_41 - .L_40)
.L_40:
        /*784c*/ 	.word	0x00000100
        /*7850*/ 	.word	0x00000001
        /*7854*/ 	.word	0x00000001


	//----- nvinfo : EIATTR_CBANK_PARAM_SIZE
	.align		4
.L_41:
        /*7858*/ 	.byte	0x03, 0x19
        /*785a*/ 	.short	0x0050


	//----- nvinfo : EIATTR_PARAM_CBANK
	.align		4
        /*785c*/ 	.byte	0x04, 0x0a
        /*785e*/ 	.short	(.L_43 - .L_42)
	.align		4
.L_42:
        /*7860*/ 	.word	index@(.nv.constant0.matmul_kernel)
        /*7864*/ 	.short	0x0210
        /*7866*/ 	.short	0x0050


	//----- nvinfo : EIATTR_SW_WAR
	.align		4
.L_43:
        /*7868*/ 	.byte	0x04, 0x36
        /*786a*/ 	.short	(.L_45 - .L_44)
.L_44:
        /*786c*/ 	.word	0x00000008
.L_45:


//--------------------- .nv.callgraph             --------------------------
	.section	.nv.callgraph,"",@"SHT_CUDA_CALLGRAPH"
	.align	4
	.sectionentsize	8
	.align		4
        /*0000*/ 	.word	0x00000000
	.align		4
        /*0004*/ 	.word	0xffffffff
	.align		4
        /*0008*/ 	.word	0x00000000
	.align		4
        /*000c*/ 	.word	0xfffffffe
	.align		4
        /*0010*/ 	.word	0x00000000
	.align		4
        /*0014*/ 	.word	0xfffffffd
	.align		4
        /*0018*/ 	.word	0x00000000
	.align		4
        /*001c*/ 	.word	0xfffffffc


//--------------------- .text.matmul_kernel       --------------------------
	.section	.text.matmul_kernel,"ax",@progbits
	.align	128
        .global         matmul_kernel
        .type           matmul_kernel,@function
        .size           matmul_kernel,(.L_x_4 - matmul_kernel)
        .other          matmul_kernel,@"STO_CUDA_ENTRY STV_DEFAULT"
matmul_kernel:
.text.matmul_kernel:
[----:B------:R-:W0:Y:S08]  /*0000*/  LDC R1, c[0x0][0x28] ;  /* 0x00000a00ff017b82 */ /* 0x000e300000000800 */
[----:B------:R-:W1:Y:S01]  /*0010*/  LDC.64 R8, c[0x0][0x228] ;  /* 0x00008a00ff087b82 */ /* 0x000e620000000a00 */
[----:B------:R-:W2:Y:S01]  /*0020*/  S2R R5, SR_CTAID.X ;  /* 0x0000000000057919 */ /* 0x000ea20000002500 */
[----:B------:R-:W-:Y:S01]  /*0030*/  UMOV UR4, 0x400 ;  /* 0x0000040000047882 */ /* 0x000fe20000000000 */
[----:B------:R-:W-:Y:S01]  /*0040*/  ULDC.64 UR40, c[0x0][0x208] ;  /* 0x0000820000287ab9 */ /* 0x000fe20000000a00 */
[----:B0-----:R-:W-:Y:S01]  /*0050*/  VIADD R1, R1, 0xffffd5f0 ;  /* 0xffffd5f001017836 */ /* 0x001fe20000000000 */
[----:B------:R-:W0:Y:S03]  /*0060*/  S2R R14, SR_TID.X ;  /* 0x00000000000e7919 */ /* 0x000e260000002100 */
[----:B------:R-:W3:Y:S01]  /*0070*/  S2UR UR5, SR_CgaCtaId ;  /* 0x00000000000579c3 */ /* 0x000ee20000008800 */
[----:B-1----:R-:W-:-:S05]  /*0080*/  VIADD R0, R9, 0x1ff ;  /* 0x000001ff09007836 */ /* 0x002fca0000000000 */
[----:B------:R-:W-:Y:S01]  /*0090*/  SHF.R.S32.HI R3, RZ, 0x1f, R0 ;  /* 0x0000001fff037819 */ /* 0x000fe20000011400 */
[----:B---3--:R-:W-:-:S03]  /*00a0*/  ULEA UR4, UR5, UR4, 0x18 ;  /* 0x0000000405047291 */ /* 0x008fc6000f8ec03f */
[----:B------:R-:W-:Y:S02]  /*00b0*/  LEA.HI R3, R3, R0, RZ, 0x9 ;  /* 0x0000000003037211 */ /* 0x000fe400078f48ff */
[----:B--2---:R-:W-:Y:S02]  /*00c0*/  IABS R10, R5 ;  /* 0x00000005000a7213 */ /* 0x004fe40000000000 */
[----:B------:R-:W-:Y:S02]  /*00d0*/  SHF.R.S32.HI R3, RZ, 0x9, R3 ;  /* 0x00000009ff037819 */ /* 0x000fe40000011403 */
[----:B0-----:R-:W-:-:S03]  /*00e0*/  LOP3.LUT R15, R14, 0xff, RZ, 0xc0, !PT ;  /* 0x000000ff0e0f7812 */ /* 0x001fc600078ec0ff */
[----:B------:R-:W-:-:S05]  /*00f0*/  IMAD.SHL.U32 R4, R3, 0x8, RZ ;  /* 0x0000000803047824 */ /* 0x000fca00078e00ff */
[-C--:B------:R-:W-:Y:S02]  /*0100*/  IABS R7, R4.reuse ;  /* 0x0000000400077213 */ /* 0x080fe40000000000 */
[----:B------:R-:W-:Y:S02]  /*0110*/  IABS R12, R4 ;  /* 0x00000004000c7213 */ /* 0x000fe40000000000 */
[----:B------:R-:W0:Y:S08]  /*0120*/  I2F.RP R0, R7 ;  /* 0x0000000700007306 */ /* 0x000e300000209400 */
[----:B0-----:R-:W0:Y:S02]  /*0130*/  MUFU.RCP R0, R0 ;  /* 0x0000000000007308 */ /* 0x001e240000001000 */
[----:B0-----:R-:W-:-:S02]  /*0140*/  VIADD R2, R0, 0xffffffe ;  /* 0x0ffffffe00027836 */ /* 0x001fc40000000000 */
[----:B------:R-:W-:-:S04]  /*0150*/  IMAD.MOV R0, RZ, RZ, -R12 ;  /* 0x000000ffff007224 */ /* 0x000fc800078e0a0c */
[----:B------:R0:W1:Y:S02]  /*0160*/  F2I.FTZ.U32.TRUNC.NTZ R3, R2 ;  /* 0x0000000200037305 */ /* 0x000064000021f000 */
[----:B0-----:R-:W-:Y:S02]  /*0170*/  IMAD.MOV.U32 R2, RZ, RZ, RZ ;  /* 0x000000ffff027224 */ /* 0x001fe400078e00ff */
[----:B-1----:R-:W-:-:S04]  /*0180*/  IMAD.MOV R6, RZ, RZ, -R3 ;  /* 0x000000ffff067224 */ /* 0x002fc800078e0a03 */
[----:B------:R-:W-:Y:S02]  /*0190*/  IMAD R11, R6, R7, RZ ;  /* 0x00000007060b7224 */ /* 0x000fe400078e02ff */
[----:B------:R-:W-:Y:S02]  /*01a0*/  IMAD.MOV.U32 R6, RZ, RZ, R10 ;  /* 0x000000ffff067224 */ /* 0x000fe400078e000a */
[----:B------:R-:W-:-:S06]  /*01b0*/  IMAD.HI.U32 R3, R3, R11, R2 ;  /* 0x0000000b03037227 */ /* 0x000fcc00078e0002 */
[----:B------:R-:W-:-:S04]  /*01c0*/  IMAD.HI.U32 R3, R3, R6, RZ ;  /* 0x0000000603037227 */ /* 0x000fc800078e00ff */
[----:B------:R-:W-:-:S05]  /*01d0*/  IMAD R0, R3, R0, R6 ;  /* 0x0000000003007224 */ /* 0x000fca00078e0206 */
[----:B------:R-:W-:-:S13]  /*01e0*/  ISETP.GT.U32.AND P1, PT, R7, R0, PT ;  /* 0x000000000700720c */ /* 0x000fda0003f24070 */
[----:B------:R-:W-:Y:S02]  /*01f0*/  @!P1 IMAD.IADD R0, R0, 0x1, -R7 ;  /* 0x0000000100009824 */ /* 0x000fe400078e0a07 */
[----:B------:R-:W-:Y:S01]  /*0200*/  @!P1 VIADD R3, R3, 0x1 ;  /* 0x0000000103039836 */ /* 0x000fe20000000000 */
[----:B------:R-:W-:Y:S02]  /*0210*/  ISETP.NE.AND P1, PT, R4, RZ, PT ;  /* 0x000000ff0400720c */ /* 0x000fe40003f25270 */
[----:B------:R-:W-:Y:S02]  /*0220*/  ISETP.GE.U32.AND P0, PT, R0, R7, PT ;  /* 0x000000070000720c */ /* 0x000fe40003f06070 */
[----:B------:R-:W-:-:S04]  /*0230*/  LOP3.LUT R0, R5, R4, RZ, 0x3c, !PT ;  /* 0x0000000405007212 */ /* 0x000fc800078e3cff */
[----:B------:R-:W-:Y:S01]  /*0240*/  ISETP.GE.AND P2, PT, R0, RZ, PT ;  /* 0x000000ff0000720c */ /* 0x000fe20003f46270 */
[----:B------:R-:W-:-:S06]  /*0250*/  VIADD R0, R8, 0x1ff ;  /* 0x000001ff08007836 */ /* 0x000fcc0000000000 */
[----:B------:R-:W-:-:S04]  /*0260*/  @P0 VIADD R3, R3, 0x1 ;  /* 0x0000000103030836 */ /* 0x000fc80000000000 */
[----:B------:R-:W-:Y:S01]  /*0270*/  IMAD.MOV.U32 R2, RZ, RZ, R3 ;  /* 0x000000ffff027224 */ /* 0x000fe200078e0003 */
[----:B------:R-:W-:-:S03]  /*0280*/  SHF.R.S32.HI R3, RZ, 0x1f, R0 ;  /* 0x0000001fff037819 */ /* 0x000fc60000011400 */
[----:B------:R-:W-:Y:S01]  /*0290*/  @!P2 IMAD.MOV R2, RZ, RZ, -R2 ;  /* 0x000000ffff02a224 */ /* 0x000fe200078e0a02 */
[----:B------:R-:W-:Y:S02]  /*02a0*/  @!P1 LOP3.LUT R2, RZ, R4, RZ, 0x33, !PT ;  /* 0x00000004ff029212 */ /* 0x000fe400078e33ff */
[----:B------:R-:W-:-:S03]  /*02b0*/  LEA.HI R3, R3, R0, RZ, 0x9 ;  /* 0x0000000003037211 */ /* 0x000fc600078f48ff */
[----:B------:R-:W-:Y:S02]  /*02c0*/  IMAD.SHL.U32 R6, R2, 0x8, RZ ;  /* 0x0000000802067824 */ /* 0x000fe400078e00ff */
[----:B------:R-:W-:-:S03]  /*02d0*/  IMAD.MOV R2, RZ, RZ, -R2 ;  /* 0x000000ffff027224 */ /* 0x000fc600078e0a02 */
[----:B------:R-:W-:Y:S01]  /*02e0*/  LEA.HI.SX32 R3, R3, -R6, 0x17 ;  /* 0x8000000603037211 */ /* 0x000fe200078fbaff */
[----:B------:R-:W-:-:S03]  /*02f0*/  IMAD R4, R4, R2, R5 ;  /* 0x0000000204047224 */ /* 0x000fc600078e0205 */
[----:B------:R-:W-:Y:S02]  /*0300*/  VIMNMX R13, R3, 0x8, PT ;  /* 0x00000008030d7848 */ /* 0x000fe40003fe0100 */
[----:B------:R-:W-:Y:S02]  /*0310*/  IABS R11, R4 ;  /* 0x00000004000b7213 */ /* 0x000fe40000000000 */
[----:B------:R-:W-:-:S04]  /*0320*/  IABS R7, R13 ;  /* 0x0000000d00077213 */ /* 0x000fc80000000000 */
[----:B------:R-:W0:Y:S08]  /*0330*/  I2F.RP R0, R7 ;  /* 0x0000000700007306 */ /* 0x000e300000209400 */
[----:B0-----:R-:W0:Y:S02]  /*0340*/  MUFU.RCP R0, R0 ;  /* 0x0000000000007308 */ /* 0x001e240000001000 */
[----:B0-----:R-:W-:-:S06]  /*0350*/  VIADD R3, R0, 0xffffffe ;  /* 0x0ffffffe00037836 */ /* 0x001fcc0000000000 */
[----:B------:R-:W0:Y:S02]  /*0360*/  F2I.FTZ.U32.TRUNC.NTZ R3, R3 ;  /* 0x0000000300037305 */ /* 0x000e24000021f000 */
[----:B0-----:R-:W-:-:S04]  /*0370*/  IMAD.MOV R10, RZ, RZ, -R3 ;  /* 0x000000ffff0a7224 */ /* 0x001fc800078e0a03 */
[----:B------:R-:W-:Y:S01]  /*0380*/  IMAD.MOV.U32 R2, RZ, RZ, R10 ;  /* 0x000000ffff027224 */ /* 0x000fe200078e000a */
[----:B------:R-:W-:-:S03]  /*0390*/  IABS R10, R13 ;  /* 0x0000000d000a7213 */ /* 0x000fc60000000000 */
[----:B------:R-:W-:Y:S02]  /*03a0*/  IMAD R5, R2, R7, RZ ;  /* 0x0000000702057224 */ /* 0x000fe400078e02ff */
[----:B------:R-:W-:Y:S02]  /*03b0*/  IMAD.MOV.U32 R2, RZ, RZ, RZ ;  /* 0x000000ffff027224 */ /* 0x000fe400078e00ff */
[----:B------:R-:W-:Y:S02]  /*03c0*/  IMAD.MOV R0, RZ, RZ, -R10 ;  /* 0x000000ffff007224 */ /* 0x000fe400078e0a0a */
[----:B------:R-:W-:Y:S02]  /*03d0*/  IMAD.HI.U32 R2, R3, R5, R2 ;  /* 0x0000000503027227 */ /* 0x000fe400078e0002 */
[----:B------:R-:W0:Y:S04]  /*03e0*/  LDC R3, c[0x0][0x230] ;  /* 0x00008c00ff037b82 */ /* 0x000e280000000800 */
[----:B------:R-:W-:-:S04]  /*03f0*/  IMAD.HI.U32 R2, R2, R11, RZ ;  /* 0x0000000b02027227 */ /* 0x000fc800078e00ff */
[----:B------:R-:W-:-:S05]  /*0400*/  IMAD R0, R2, R0, R11 ;  /* 0x0000000002007224 */ /* 0x000fca00078e020b */
[----:B------:R-:W-:Y:S01]  /*0410*/  ISETP.GT.U32.AND P1, PT, R7, R0, PT ;  /* 0x000000000700720c */ /* 0x000fe20003f24070 */
[----:B0-----:R-:W-:-:S12]  /*0420*/  VIADD R16, R3, 0x7f ;  /* 0x0000007f03107836 */ /* 0x001fd80000000000 */
[----:B------:R-:W-:Y:S02]  /*0430*/  @!P1 IMAD.IADD R0, R0, 0x1, -R7 ;  /* 0x0000000100009824 */ /* 0x000fe400078e0a07 */
[----:B------:R-:W-:Y:S01]  /*0440*/  @!P1 VIADD R2, R2, 0x1 ;  /* 0x0000000102029836 */ /* 0x000fe20000000000 */
[----:B------:R-:W-:Y:S02]  /*0450*/  ISETP.NE.AND P1, PT, R13, RZ, PT ;  /* 0x000000ff0d00720c */ /* 0x000fe40003f25270 */
[----:B------:R-:W-:Y:S02]  /*0460*/  ISETP.GE.U32.AND P0, PT, R0, R7, PT ;  /* 0x000000070000720c */ /* 0x000fe40003f06070 */
[----:B------:R-:W-:-:S04]  /*0470*/  LOP3.LUT R0, R4, R13, RZ, 0x3c, !PT ;  /* 0x0000000d04007212 */ /* 0x000fc800078e3cff */
[----:B------:R-:W-:-:S07]  /*0480*/  ISETP.GE.AND P2, PT, R0, RZ, PT ;  /* 0x000000ff0000720c */ /* 0x000fce0003f46270 */
[----:B------:R-:W-:Y:S01]  /*0490*/  @P0 VIADD R2, R2, 0x1 ;  /* 0x0000000102020836 */ /* 0x000fe20000000000 */
[----:B------:R-:W-:-:S05]  /*04a0*/  ISETP.GT.AND P0, PT, R16, 0x7f, PT ;  /* 0x0000007f1000780c */ /* 0x000fca0003f04270 */
[----:B------:R-:W-:Y:S01]  /*04b0*/  @!P2 IMAD.MOV R2, RZ, RZ, -R2 ;  /* 0x000000ffff02a224 */ /* 0x000fe200078e0a02 */
[----:B------:R-:W-:-:S05]  /*04c0*/  @!P1 LOP3.LUT R2, RZ, R13, RZ, 0x33, !PT ;  /* 0x0000000dff029212 */ /* 0x000fca00078e33ff */
[----:B------:R-:W-:Y:S02]  /*04d0*/  IMAD.MOV R0, RZ, RZ, -R2 ;  /* 0x000000ffff007224 */ /* 0x000fe400078e0a02 */
[----:B------:R-:W-:Y:S02]  /*04e0*/  IMAD.SHL.U32 R2, R2, 0x200, RZ ;  /* 0x0000020002027824 */ /* 0x000fe400078e00ff */
[----:B------:R-:W-:-:S04]  /*04f0*/  IMAD R0, R13, R0, R4 ;  /* 0x000000000d007224 */ /* 0x000fc800078e0204 */
[----:B------:R-:W-:-:S04]  /*0500*/  IMAD.IADD R0, R6, 0x1, R0 ;  /* 0x0000000106007824 */ /* 0x000fc800078e0200 */
[----:B------:R-:W-:-:S04]  /*0510*/  IMAD R3, R0, 0x200, R15 ;  /* 0x0000020000037824 */ /* 0x000fc800078e020f */
[----:B------:R-:W-:Y:S01]  /*0520*/  VIADD R4, R3, 0x100 ;  /* 0x0000010003047836 */ /* 0x000fe20000000000 */
[----:B------:R-:W-:Y:S06]  /*0530*/  @P0 BRA `(.L_x_0) ;  /* 0x0000003c000c0947 */ /* 0x000fec0003800000 */
[----:B------:R-:W-:Y:S01]  /*0540*/  IMAD.SHL.U32 R0, R14, 0x10, RZ ;  /* 0x000000100e007824 */ /* 0x000fe200078e00ff */
[----:B------:R0:W-:Y:S01]  /*0550*/  STL [R1+0xc00], RZ ;  /* 0x000c00ff01007387 */ /* 0x0001e20000100800 */
[----:B------:R-:W-:Y:S02]  /*0560*/  CS2R R24, SRZ ;  /* 0x0000000000187805 */ /* 0x000fe4000001ff00 */
[----:B------:R-:W-:Y:S02]  /*0570*/  CS2R R26, SRZ ;  /* 0x00000000001a7805 */ /* 0x000fe4000001ff00 */
[----:B------:R-:W-:Y:S01]  /*0580*/  CS2R R28, SRZ ;  /* 0x00000000001c7805 */ /* 0x000fe2000001ff00 */
[----:B------:R0:W-:Y:S01]  /*0590*/  STL [R1+0x204c], R0 ;  /* 0x00204c0001007387 */ /* 0x0001e20000100800 */
[----:B------:R-:W-:Y:S02]  /*05a0*/  CS2R R30, SRZ ;  /* 0x00000000001e7805 */ /* 0x000fe4000001ff00 */
[----:B------:R-:W-:-:S02]  /*05b0*/  CS2R R32, SRZ ;  /* 0x0000000000207805 */ /* 0x000fc4000001ff00 */
[----:B------:R-:W-:Y:S01]  /*05c0*/  CS2R R34, SRZ ;  /* 0x0000000000227805 */ /* 0x000fe2000001ff00 */
[----:B------:R0:W-:Y:S01]  /*05d0*/  STL [R1+0xc04], RZ ;  /* 0x000c04ff01007387 */ /* 0x0001e20000100800 */
[----:B------:R-:W-:Y:S02]  /*05e0*/  CS2R R36, SRZ ;  /* 0x0000000000247805 */ /* 0x000fe4000001ff00 */
[----:B------:R-:W-:Y:S02]  /*05f0*/  CS2R R38, SRZ ;  /* 0x0000000000267805 */ /* 0x000fe4000001ff00 */
[----:B------:R-:W-:Y:S01]  /*0600*/  CS2R R40, SRZ ;  /* 0x0000000000287805 */ /* 0x000fe2000001ff00 */
[----:B------:R0:W-:Y:S01]  /*0610*/  STL [R1+0xc08], RZ ;  /* 0x000c08ff01007387 */ /* 0x0001e20000100800 */
        /* <DEDUP_REMOVED lines=72> */
[----:B------:R-:W-:-:S03]  /*0aa0*/  CS2R R150, SRZ ;  /* 0x0000000000967805 */ /* 0x000fc6000001ff00 */
[----:B------:R0:W-:Y:S04]  /*0ab0*/  STL [R1+0xc54], RZ ;  /* 0x000c54ff01007387 */ /* 0x0001e80000100800 */
        /* <DEDUP_REMOVED lines=746> */
[----:B------:R0:W-:Y:S04]  /*3960*/  STL [R1], RZ ;  /* 0x000000ff01007387 */ /* 0x0001e80000100800 */
        /* <DEDUP_REMOVED lines=126> */
[----:B------:R0:W-:Y:S01]  /*4150*/  STL [R1+0x1fc], RZ ;  /* 0x0001fcff01007387 */ /* 0x0001e20000100800 */
[----:B------:R-:W-:Y:S05]  /*4160*/  BRA `(.L_x_1) ;  /* 0x000003f400187947 */ /* 0x000fea0003800000 */
.L_x_0:
[----:B------:R-:W-:Y:S01]  /*4170*/  IABS R12, R8 ;  /* 0x00000008000c7213 */ /* 0x000fe20000000000 */
[----:B------:R-:W-:Y:S01]  /*4180*/  STL [R1+0x20c4], R9 ;  /* 0x0020c40901007387 */ /* 0x000fe20000100800 */
[----:B------:R-:W-:Y:S01]  /*4190*/  IABS R0, R9 ;  /* 0x0000000900007213 */ /* 0x000fe20000000000 */
[----:B------:R-:W-:Y:S01]  /*41a0*/  ULDC UR5, c[0x0][0x234] ;  /* 0x00008d0000057ab9 */ /* 0x000fe20000000800 */
[----:B------:R-:W0:Y:S01]  /*41b0*/  I2F.RP R5, R12 ;  /* 0x0000000c00057306 */ /* 0x000e220000209400 */
[----:B------:R-:W-:Y:S01]  /*41c0*/  STL [R1+0x2050], R2 ;  /* 0x0020500201007387 */ /* 0x000fe20000100800 */
[----:B------:R-:W-:Y:S01]  /*41d0*/  ULDC.64 UR6, c[0x0][0x210] ;  /* 0x0000840000067ab9 */ /* 0x000fe20000000a00 */
[----:B------:R-:W-:Y:S01]  /*41e0*/  ULDC.64 UR18, c[0x0][0x218] ;  /* 0x0000860000127ab9 */ /* 0x000fe20000000a00 */
[----:B------:R-:W-:Y:S01]  /*41f0*/  ULDC UR59, c[0x0][0x240] ;  /* 0x00009000003b7ab9 */ /* 0x000fe20000000800 */
[----:B------:R-:W-:Y:S01]  /*4200*/  STL [R1+0x2054], R3 ;  /* 0x0020540301007387 */ /* 0x000fe20000100800 */
[----:B------:R-:W-:Y:S01]  /*4210*/  ULDC UR20, c[0x0][0x238] ;  /* 0x00008e0000147ab9 */ /* 0x000fe20000000800 */
[----:B------:R-:W-:Y:S01]  /*4220*/  ULDC UR21, c[0x0][0x238] ;  /* 0x00008e0000157ab9 */ /* 0x000fe20000000800 */
[----:B------:R-:W1:Y:S01]  /*4230*/  I2F.RP R10, R0 ;  /* 0x00000000000a7306 */ /* 0x000e620000209400 */
[----:B------:R-:W-:Y:S01]  /*4240*/  STL [R1+0x2058], R4 ;  /* 0x0020580401007387 */ /* 0x000fe20000100800 */
[----:B------:R-:W-:Y:S01]  /*4250*/  ULDC UR23, c[0x0][0x238] ;  /* 0x00008e0000177ab9 */ /* 0x000fe20000000800 */
[----:B------:R-:W-:Y:S01]  /*4260*/  ULDC UR24, c[0x0][0x238] ;  /* 0x00008e0000187ab9 */ /* 0x000fe20000000800 */
[----:B------:R-:W-:Y:S01]  /*4270*/  ULDC UR25, c[0x0][0x238] ;  /* 0x00008e0000197ab9 */ /* 0x000fe20000000800 */
[----:B------:R-:W-:Y:S01]  /*4280*/  ULDC UR43, c[0x0][0x238] ;  /* 0x00008e00002b7ab9 */ /* 0x000fe20000000800 */
[----:B------:R-:W-:Y:S01]  /*4290*/  ULDC UR26, c[0x0][0x238] ;  /* 0x00008e00001a7ab9 */ /* 0x000fe20000000800 */
[----:B------:R-:W-:Y:S01]  /*42a0*/  ULDC UR17, c[0x0][0x238] ;  /* 0x00008e0000117ab9 */ /* 0x000fe20000000800 */
[----:B0-----:R-:W0:Y:S01]  /*42b0*/  MUFU.RCP R5, R5 ;  /* 0x0000000500057308 */ /* 0x001e220000001000 */
[----:B------:R-:W-:Y:S01]  /*42c0*/  ULDC UR8, c[0x0][0x238] ;  /* 0x00008e0000087ab9 */ /* 0x000fe20000000800 */
[----:B------:R-:W-:Y:S01]  /*42d0*/  ULDC UR28, c[0x0][0x238] ;  /* 0x00008e00001c7ab9 */ /* 0x000fe20000000800 */
[----:B------:R-:W-:Y:S01]  /*42e0*/  ULDC UR60, c[0x0][0x238] ;  /* 0x00008e00003c7ab9 */ /* 0x000fe20000000800 */
[----:B------:R-:W-:Y:S01]  /*42f0*/  ULDC UR48, c[0x0][0x238] ;  /* 0x00008e0000307ab9 */ /* 0x000fe20000000800 */
[----:B------:R-:W-:Y:S01]  /*4300*/  ULDC UR47, c[0x0][0x238] ;  /* 0x00008e00002f7ab9 */ /* 0x000fe20000000800 */
[----:B------:R-:W-:Y:S01]  /*4310*/  ULDC UR36, c[0x0][0x238] ;  /* 0x00008e0000247ab9 */ /* 0x000fe20000000800 */
[----:B------:R-:W-:Y:S01]  /*4320*/  ULDC UR56, c[0x0][0x238] ;  /* 0x00008e0000387ab9 */ /* 0x000fe20000000800 */
[----:B-1----:R-:W1:Y:S01]  /*4330*/  MUFU.RCP R10, R10 ;  /* 0x0000000a000a7308 */ /* 0x002e620000001000 */
[----:B------:R-:W-:Y:S01]  /*4340*/  ULDC UR35, c[0x0][0x238] ;  /* 0x00008e0000237ab9 */ /* 0x000fe20000000800 */
[----:B------:R-:W-:Y:S01]  /*4350*/  ULDC UR55, c[0x0][0x238] ;  /* 0x00008e0000377ab9 */ /* 0x000fe20000000800 */
[----:B------:R-:W-:Y:S01]  /*4360*/  ULDC UR32, c[0x0][0x238] ;  /* 0x00008e0000207ab9 */ /* 0x000fe20000000800 */
[----:B------:R-:W-:Y:S01]  /*4370*/  ULDC UR44, c[0x0][0x238] ;  /* 0x00008e00002c7ab9 */ /* 0x000fe20000000800 */
[----:B------:R-:W-:Y:S01]  /*4380*/  ULDC UR52, c[0x0][0x238] ;  /* 0x00008e0000347ab9 */ /* 0x000fe20000000800 */
[----:B------:R-:W-:Y:S01]  /*4390*/  ULDC UR58, c[0x0][0x238] ;  /* 0x00008e00003a7ab9 */ /* 0x000fe20000000800 */
[----:B------:R-:W-:Y:S01]  /*43a0*/  ULDC UR31, c[0x0][0x238] ;  /* 0x00008e00001f7ab9 */ /* 0x000fe20000000800 */
[----:B------:R-:W-:Y:S01]  /*43b0*/  ULDC UR39, c[0x0][0x238] ;  /* 0x00008e0000277ab9 */ /* 0x000fe20000000800 */
[----:B0-----:R-:W-:Y:S01]  /*43c0*/  VIADD R6, R5, 0xffffffe ;  /* 0x0ffffffe05067836 */ /* 0x001fe20000000000 */
[----:B------:R-:W-:Y:S01]  /*43d0*/  IABS R5, R3 ;  /* 0x0000000300057213 */ /* 0x000fe20000000000 */
[----:B------:R-:W-:Y:S01]  /*43e0*/  ULDC UR51, c[0x0][0x238] ;  /* 0x00008e0000337ab9 */ /* 0x000fe20000000800 */
[----:B------:R-:W-:Y:S01]  /*43f0*/  ULDC UR27, c[0x0][0x238] ;  /* 0x00008e00001b7ab9 */ /* 0x000fe20000000800 */
[----:B------:R0:W2:Y:S01]  /*4400*/  F2I.FTZ.U32.TRUNC.NTZ R7, R6 ;  /* 0x0000000600077305 */ /* 0x0000a2000021f000 */
[----:B------:R-:W-:Y:S01]  /*4410*/  ULDC UR29, c[0x0][0x238] ;  /* 0x00008e00001d7ab9 */ /* 0x000fe20000000800 */
[----:B------:R-:W-:Y:S01]  /*4420*/  ULDC UR33, c[0x0][0x238] ;  /* 0x00008e0000217ab9 */ /* 0x000fe20000000800 */
[----:B------:R-:W-:Y:S01]  /*4430*/  ULDC UR37, c[0x0][0x238] ;  /* 0x00008e0000257ab9 */ /* 0x000fe20000000800 */
[----:B-1----:R-:W-:Y:S01]  /*4440*/  VIADD R140, R10, 0xffffffe ;  /* 0x0ffffffe0a8c7836 */ /* 0x002fe20000000000 */
[----:B------:R-:W-:Y:S01]  /*4450*/  IABS R10, R4 ;  /* 0x00000004000a7213 */ /* 0x000fe20000000000 */
[----:B------:R-:W-:Y:S01]  /*4460*/  ULDC UR45, c[0x0][0x238] ;  /* 0x00008e00002d7ab9 */ /* 0x000fe20000000800 */
[----:B------:R-:W-:Y:S01]  /*4470*/  ULDC UR49, c[0x0][0x238] ;  /* 0x00008e0000317ab9 */ /* 0x000fe20000000800 */
[----:B------:R1:W3:Y:S01]  /*4480*/  F2I.FTZ.U32.TRUNC.NTZ R141, R140 ;  /* 0x0000008c008d7305 */ /* 0x0002e2000021f000 */
[----:B0-----:R-:W-:Y:S01]  /*4490*/  IMAD.MOV.U32 R6, RZ, RZ, RZ ;  /* 0x000000ffff067224 */ /* 0x001fe200078e00ff */
[----:B------:R-:W-:Y:S01]  /*44a0*/  ULDC UR53, c[0x0][0x238] ;  /* 0x00008e0000357ab9 */ /* 0x000fe20000000800 */
[----:B------:R-:W-:Y:S01]  /*44b0*/  ULDC UR57, c[0x0][0x238] ;  /* 0x00008e0000397ab9 */ /* 0x000fe20000000800 */
[----:B------:R-:W-:Y:S01]  /*44c0*/  ULDC UR10, c[0x0][0x238] ;  /* 0x00008e00000a7ab9 */ /* 0x000fe20000000800 */
[----:B------:R-:W-:Y:S01]  /*44d0*/  ULDC UR42, c[0x0][0x238] ;  /* 0x00008e00002a7ab9 */ /* 0x000fe20000000800 */
[----:B------:R-:W-:Y:S01]  /*44e0*/  ULDC UR11, c[0x0][0x238] ;  /* 0x00008e00000b7ab9 */ /* 0x000fe20000000800 */
[--C-:B--2---:R-:W-:Y:S01]  /*44f0*/  IMAD.MOV R11, RZ, RZ, -R7.reuse ;  /* 0x000000ffff0b7224 */ /* 0x104fe200078e0a07 */
[----:B------:R-:W-:Y:S01]  /*4500*/  ULDC UR30, c[0x0][0x238] ;  /* 0x00008e00001e7ab9 */ /* 0x000fe20000000800 */
[----:B-1----:R-:W-:Y:S01]  /*4510*/  IMAD.MOV.U32 R140, RZ, RZ, RZ ;  /* 0x000000ffff8c7224 */ /* 0x002fe200078e00ff */
[----:B------:R-:W-:Y:S01]  /*4520*/  ULDC UR34, c[0x0][0x238] ;  /* 0x00008e0000227ab9 */ /* 0x000fe20000000800 */
[----:B------:R-:W-:Y:S01]  /*4530*/  IMAD R11, R11, R12, RZ ;  /* 0x0000000c0b0b7224 */ /* 0x000fe200078e02ff */
[----:B------:R-:W-:Y:S01]  /*4540*/  ULDC UR38, c[0x0][0x238] ;  /* 0x00008e0000267ab9 */ /* 0x000fe20000000800 */
[----:B------:R-:W-:Y:S01]  /*4550*/  ULDC UR46, c[0x0][0x238] ;  /* 0x00008e00002e7ab9 */ /* 0x000fe20000000800 */
[----:B------:R-:W-:Y:S01]  /*4560*/  ULDC UR50, c[0x0][0x238] ;  /* 0x00008e0000327ab9 */ /* 0x000fe20000000800 */
[----:B------:R-:W-:Y:S01]  /*4570*/  IMAD.HI.U32 R7, R7, R11, R6 ;  /* 0x0000000b07077227 */ /* 0x000fe200078e0006 */
[----:B------:R-:W-:Y:S01]  /*4580*/  SHF.R.U32.HI R11, RZ, 0x7, R14 ;  /* 0x00000007ff0b7819 */ /* 0x000fe2000001160e */
[----:B------:R-:W-:Y:S01]  /*4590*/  ULDC UR54, c[0x0][0x238] ;  /* 0x00008e0000367ab9 */ /* 0x000fe20000000800 */
[----:B------:R-:W-:Y:S01]  /*45a0*/  ULDC UR9, c[0x0][0x238] ;  /* 0x00008e0000097ab9 */ /* 0x000fe20000000800 */
[----:B------:R-:W-:Y:S01]  /*45b0*/  IMAD.MOV.U32 R6, RZ, RZ, R5 ;  /* 0x000000ffff067224 */ /* 0x000fe200078e0005 */
[----:B------:R-:W-:Y:S01]  /*45c0*/  SGXT.U32 R11, R11, 0x1 ;  /* 0x000000010b0b781a */ /* 0x000fe20000000000 */
[----:B---3--:R-:W-:Y:S01]  /*45d0*/  IMAD.MOV R13, RZ, RZ, -R141 ;  /* 0x000000ffff0d7224 */ /* 0x008fe200078e0a8d */
[----:B------:R-:W-:Y:S01]  /*45e0*/  ULDC UR12, c[0x0][0x238] ;  /* 0x00008e00000c7ab9 */ /* 0x000fe20000000800 */
[C---:B------:R-:W-:Y:S01]  /*45f0*/  IMAD.HI.U32 R5, R7.reuse, R6, RZ ;  /* 0x0000000607057227 */ /* 0x040fe200078e00ff */
[----:B------:R-:W-:Y:S01]  /*4600*/  LOP3.LUT R132, R2, R11, RZ, 0xfc, !PT ;  /* 0x0000000b02847212 */ /* 0x000fe200078efcff */
[----:B------:R-:W-:Y:S01]  /*4610*/  ULDC UR13, c[0x0][0x238] ;  /* 0x00008e00000d7ab9 */ /* 0x000fe20000000800 */
[----:B------:R-:W-:Y:S01]  /*4620*/  ULDC UR14, c[0x0][0x238] ;  /* 0x00008e00000e7ab9 */ /* 0x000fe20000000800 */
[----:B------:R-:W-:Y:S01]  /*4630*/  IMAD.HI.U32 R7, R7, R10, RZ ;  /* 0x0000000a07077227 */ /* 0x000fe200078e00ff */
[C---:B------:R-:W-:Y:S01]  /*4640*/  LOP3.LUT R14, R132.reuse, 0x1fc, RZ, 0xfc, !PT ;  /* 0x000001fc840e7812 */ /* 0x040fe200078efcff */
[----:B------:R-:W-:Y:S01]  /*4650*/  ULDC UR15, c[0x0][0x238] ;  /* 0x00008e00000f7ab9 */ /* 0x000fe20000000800 */
[----:B------:R-:W-:Y:S01]  /*4660*/  LOP3.LUT R16, R132, 0x1fa, RZ, 0xfc, !PT ;  /* 0x000001fa84107812 */ /* 0x000fe200078efcff */
[----:B------:R-:W-:Y:S01]  /*4670*/  IMAD.MOV R5, RZ, RZ, -R5 ;  /* 0x000000ffff057224 */ /* 0x000fe200078e0a05 */
[----:B------:R-:W-:Y:S01]  /*4680*/  ISETP.GE.AND P2, PT, R14, RZ, PT ;  /* 0x000000ff0e00720c */ /* 0x000fe20003f46270 */
[----:B------:R-:W-:Y:S01]  /*4690*/  IMAD.MOV R7, RZ, RZ, -R7 ;  /* 0x000000ffff077224 */ /* 0x000fe200078e0a07 */
[----:B------:R-:W-:Y:S01]  /*46a0*/  IABS R15, R16 ;  /* 0x00000010000f7213 */ /* 0x000fe20000000000 */
[----:B------:R-:W-:Y:S01]  /*46b0*/  IMAD.MOV.U32 R11, RZ, RZ, R13 ;  /* 0x000000ffff0b7224 */ /* 0x000fe200078e000d */
[----:B------:R-:W-:Y:S01]  /*46c0*/  IABS R13, R14 ;  /* 0x0000000e000d7213 */ /* 0x000fe20000000000 */
[----:B------:R-:W-:Y:S01]  /*46d0*/  IMAD R5, R12, R5, R6 ;  /* 0x000000050c057224 */ /* 0x000fe200078e0206 */
[----:B------:R-:W-:Y:S01]  /*46e0*/  LOP3.LUT R14, R132, 0x1f8, RZ, 0xfc, !PT ;  /* 0x000001f8840e7812 */ /* 0x000fe200078efcff */
[----:B------:R-:W-:Y:S01]  /*46f0*/  IMAD R6, R12, R7, R10 ;  /* 0x000000070c067224 */ /* 0x000fe200078e020a */
[----:B------:R-:W-:Y:S01]  /*4700*/  LOP3.LUT R10, R132, 0x1fe, RZ, 0xfc, !PT ;  /* 0x000001fe840a7812 */ /* 0x000fe200078efcff */
[----:B------:R-:W-:Y:S01]  /*4710*/  IMAD R7, R11, R0, RZ ;  /* 0x000000000b077224 */ /* 0x000fe200078e02ff */
[C---:B------:R-:W-:Y:S01]  /*4720*/  ISETP.GT.U32.AND P0, PT, R12.reuse, R5, PT ;  /* 0x000000050c00720c */ /* 0x040fe20003f04070 */
[----:B------:R-:W-:Y:S01]  /*4730*/  ULDC UR16, c[0x0][0x238] ;  /* 0x00008e0000107ab9 */ /* 0x000fe20000000800 */
[----:B------:R-:W-:Y:S01]  /*4740*/  IABS R11, R10 ;  /* 0x0000000a000b7213 */ /* 0x000fe20000000000 */
[----:B------:R-:W-:Y:S01]  /*4750*/  IMAD.HI.U32 R140, R141, R7, R140 ;  /* 0x000000078d8c7227 */ /* 0x000fe200078e008c */
[----:B------:R-:W-:-:S02]  /*4760*/  ISETP.GT.U32.AND P1, PT, R12, R6, PT ;  /* 0x000000060c00720c */ /* 0x000fc40003f24070 */
[----:B------:R-:W-:Y:S02]  /*4770*/  ISETP.GE.AND P4, PT, R10, RZ, PT ;  /* 0x000000ff0a00720c */ /* 0x000fe40003f86270 */
[----:B------:R-:W-:Y:S01]  /*4780*/  IABS R17, R14 ;  /* 0x0000000e00117213 */ /* 0x000fe20000000000 */
[----:B------:R-:W-:Y:S01]  /*4790*/  IMAD.HI.U32 R7, R140, R11, RZ ;  /* 0x0000000b8c077227 */ /* 0x000fe200078e00ff */
[C---:B------:R-:W-:Y:S02]  /*47a0*/  LOP3.LUT R22, R132.reuse, 0x1e8, RZ, 0xfc, !PT ;  /* 0x000001e884167812 */ /* 0x040fe400078efcff */
[C---:B------:R-:W-:Y:S01]  /*47b0*/  LOP3.LUT R20, R132.reuse, 0x1ea, RZ, 0xfc, !PT ;  /* 0x000001ea84147812 */ /* 0x040fe200078efcff */
[----:B------:R-:W-:Y:S01]  /*47c0*/  IMAD.MOV R7, RZ, RZ, -R7 ;  /* 0x000000ffff077224 */ /* 0x000fe200078e0a07 */
[----:B------:R-:W-:Y:S01]  /*47d0*/  LOP3.LUT R24, R132, 0xa6, RZ, 0xfc, !PT ;  /* 0x000000a684187812 */ /* 0x000fe200078efcff */
[--C-:B------:R-:W-:Y:S01]  /*47e0*/  @!P0 IMAD.IADD R5, R5, 0x1, -R12.reuse ;  /* 0x0000000105058824 */ /* 0x100fe200078e0a0c */
[----:B------:R-:W-:Y:S01]  /*47f0*/  ISETP.GE.AND P0, PT, R16, RZ, PT ;  /* 0x000000ff1000720c */ /* 0x000fe20003f06270 */
[----:B------:R-:W-:Y:S01]  /*4800*/  IMAD R11, R0, R7, R11 ;  /* 0x00000007000b7224 */ /* 0x000fe200078e020b */
[----:B------:R-:W-:Y:S01]  /*4810*/  LOP3.LUT R16, R132, 0x1f6, RZ, 0xfc, !PT ;  /* 0x000001f684107812 */ /* 0x000fe200078efcff */
[----:B------:R-:W-:Y:S01]  /*4820*/  @!P1 IMAD.IADD R6, R6, 0x1, -R12 ;  /* 0x0000000106069824 */ /* 0x000fe200078e0a0c */
[----:B------:R-:W-:Y:S01]  /*4830*/  ISETP.GT.U32.AND P1, PT, R12, R5, PT ;  /* 0x000000050c00720c */ /* 0x000fe20003f24070 */
[----:B------:R-:W-:Y:S01]  /*4840*/  IMAD.HI.U32 R10, R140, R13, RZ ;  /* 0x0000000d8c0a7227 */ /* 0x000fe200078e00ff */
[----:B------:R-:W-:-:S02]  /*4850*/  ISETP.GT.U32.AND P5, PT, R0, R11, PT ;  /* 0x0000000b0000720c */ /* 0x000fc40003fa4070 */
[----:B------:R-:W-:Y:S01]  /*4860*/  ISETP.GT.U32.AND P3, PT, R12, R6, PT ;  /* 0x000000060c00720c */ /* 0x000fe20003f64070 */
[----:B------:R-:W-:Y:S01]  /*4870*/  IMAD.MOV R10, RZ, RZ, -R10 ;  /* 0x000000ffff0a7224 */ /* 0x000fe200078e0a0a */
[----:B------:R-:W-:Y:S01]  /*4880*/  IABS R19, R16 ;  /* 0x0000001000137213 */ /* 0x000fe20000000000 */
[----:B------:R-:W-:Y:S01]  /*4890*/  IMAD.HI.U32 R7, R140, R15, RZ ;  /* 0x0000000f8c077227 */ /* 0x000fe200078e00ff */
[----:B------:R-:W-:Y:S02]  /*48a0*/  IABS R89, R24 ;  /* 0x0000001800597213 */ /* 0x000fe40000000000 */
[----:B------:R-:W-:Y:S01]  /*48b0*/  LOP3.LUT R26, R132, 0x7e, RZ, 0xfc, !PT ;  /* 0x0000007e841a7812 */ /* 0x000fe200078efcff */
[----:B------:R-:W-:Y:S01]  /*48c0*/  IMAD R13, R0, R10, R13 ;  /* 0x0000000a000d7224 */ /* 0x000fe200078e020d */
[----:B------:R-:W-:Y:S01]  /*48d0*/  LOP3.LUT R28, R132, 0x7c, RZ, 0xfc, !PT ;  /* 0x0000007c841c7812 */ /* 0x000fe200078efcff */
[----:B------:R-:W-:Y:S01]  /*48e0*/  @!P1 IMAD.IADD R5, R5, 0x1, -R12 ;  /* 0x0000000105059824 */ /* 0x000fe200078e0a0c */
[----:B------:R-:W-:Y:S01]  /*48f0*/  ISETP.GE.AND P1, PT, R3, RZ, PT ;  /* 0x000000ff0300720c */ /* 0x000fe20003f26270 */
[----:B------:R-:W-:Y:S01]  /*4900*/  @!P5 IMAD.IADD R11, R11, 0x1, -R0 ;  /* 0x000000010b0bd824 */ /* 0x000fe200078e0a00 */
[----:B------:R-:W-:Y:S01]  /*4910*/  ISETP.GT.U32.AND P6, PT, R0, R13, PT ;  /* 0x0000000d0000720c */ /* 0x000fe20003fc4070 */
[----:B------:R-:W-:Y:S01]  /*4920*/  IMAD.MOV R10, RZ, RZ, -R7 ;  /* 0x000000ffff0a7224 */ /* 0x000fe200078e0a07 */
[----:B------:R-:W-:Y:S01]  /*4930*/  LOP3.LUT R30, R132, 0x74, RZ, 0xfc, !PT ;  /* 0x00000074841e7812 */ /* 0x000fe200078efcff */
[----:B------:R-:W-:Y:S01]  /*4940*/  IMAD.HI.U32 R7, R140, R17, RZ ;  /* 0x000000118c077227 */ /* 0x000fe200078e00ff */
[----:B------:R-:W-:-:S02]  /*4950*/  ISETP.GT.U32.AND P5, PT, R0, R11, PT ;  /* 0x0000000b0000720c */ /* 0x000fc40003fa4070 */
[----:B------:R-:W-:Y:S01]  /*4960*/  LOP3.LUT R34, R132, 0x72, RZ, 0xfc, !PT ;  /* 0x0000007284227812 */ /* 0x000fe200078efcff */
[----:B------:R-:W-:Y:S01]  /*4970*/  @!P3 IMAD.IADD R6, R6, 0x1, -R12 ;  /* 0x000000010606b824 */ /* 0x000fe200078e0a0c */
[----:B------:R-:W-:Y:S01]  /*4980*/  ISETP.GE.AND P3, PT, R4, RZ, PT ;  /* 0x000000ff0400720c */ /* 0x000fe20003f66270 */
[----:B------:R-:W-:Y:S01]  /*4990*/  IMAD R15, R0, R10, R15 ;  /* 0x0000000a000f7224 */ /* 0x000fe200078e020f */
[C---:B------:R-:W-:Y:S01]  /*49a0*/  LOP3.LUT R36, R132.reuse, 0x70, RZ, 0xfc, !PT ;  /* 0x0000007084247812 */ /* 0x040fe200078efcff */
[----:B------:R-:W-:Y:S01]  /*49b0*/  IMAD.MOV R10, RZ, RZ, -R7 ;  /* 0x000000ffff0a7224 */ /* 0x000fe200078e0a07 */
[----:B------:R-:W-:Y:S01]  /*49c0*/  LOP3.LUT R38, R132, 0x6e, RZ, 0xfc, !PT ;  /* 0x0000006e84267812 */ /* 0x000fe200078efcff */
[----:B------:R-:W-:Y:S01]  /*49d0*/  @!P1 IMAD.MOV R5, RZ, RZ, -R5 ;  /* 0x000000ffff059224 */ /* 0x000fe200078e0a05 */
[----:B------:R-:W-:Y:S01]  /*49e0*/  ISETP.NE.AND P1, PT, R8, RZ, PT ;  /* 0x000000ff0800720c */ /* 0x000fe20003f25270 */
[----:B------:R-:W-:Y:S01]  /*49f0*/  IMAD R17, R0, R10, R17 ;  /* 0x0000000a00117224 */ /* 0x000fe200078e0211 */
[----:B------:R-:W-:Y:S01]  /*4a00*/  LOP3.LUT R8, RZ, R8, RZ, 0x33, !PT ;  /* 0x00000008ff087212 */ /* 0x000fe200078e33ff */
[----:B------:R-:W-:Y:S01]  /*4a10*/  IMAD.HI.U32 R10, R140, R19, RZ ;  /* 0x000000138c0a7227 */ /* 0x000fe200078e00ff */
[----:B------:R-:W-:-:S02]  /*4a20*/  IABS R141, R38 ;  /* 0x00000026008d7213 */ /* 0x000fc40000000000 */
[----:B------:R-:W-:Y:S01]  /*4a30*/  LOP3.LUT R40, R132, 0x6c, RZ, 0xfc, !PT ;  /* 0x0000006c84287812 */ /* 0x000fe200078efcff */
[----:B------:R-:W-:Y:S01]  /*4a40*/  IMAD.MOV.U32 R7, RZ, RZ, R6 ;  /* 0x000000ffff077224 */ /* 0x000fe200078e0006 */
[----:B------:R-:W-:Y:S01]  /*4a50*/  SEL R6, R8, R5, !P1 ;  /* 0x0000000508067207 */ /* 0x000fe20004800000 */
[----:B------:R-:W-:Y:S01]  /*4a60*/  IMAD.MOV R10, RZ, RZ, -R10 ;  /* 0x000000ffff0a7224 */ /* 0x000fe200078e0a0a */
[----:B------:R-:W-:Y:S01]  /*4a70*/  LOP3.LUT R42, R132, 0x6a, RZ, 0xfc, !PT ;  /* 0x0000006a842a7812 */ /* 0x000fe200078efcff */
[--C-:B------:R-:W-:Y:S01]  /*4a80*/  @!P5 IMAD.IADD R11, R11, 0x1, -R0.reuse ;  /* 0x000000010b0bd824 */ /* 0x100fe200078e0a00 */
[----:B------:R-:W-:Y:S01]  /*4a90*/  ISETP.GT.U32.AND P5, PT, R0, R17, PT ;  /* 0x000000110000720c */ /* 0x000fe20003fa4070 */
[----:B------:R-:W-:Y:S01]  /*4aa0*/  @!P3 IMAD.MOV R7, RZ, RZ, -R7 ;  /* 0x000000ffff07b224 */ /* 0x000fe200078e0a07 */
[----:B------:R-:W-:Y:S01]  /*4ab0*/  ISETP.GE.AND P3, PT, R14, RZ, PT ;  /* 0x000000ff0e00720c */ /* 0x000fe20003f66270 */
[----:B------:R-:W-:Y:S01]  /*4ac0*/  IMAD R5, R0, R10, R19 ;  /* 0x0000000a00057224 */ /* 0x000fe200078e0213 */
[----:B------:R-:W-:Y:S01]  /*4ad0*/  LOP3.LUT R14, R132, 0x1f2, RZ, 0xfc, !PT ;  /* 0x000001f2840e7812 */ /* 0x000fe200078efcff */
[----:B------:R-:W-:Y:S01]  /*4ae0*/  IMAD.MOV.U32 R18, RZ, RZ, R11 ;  /* 0x000000ffff127224 */ /* 0x000fe200078e000b */
[----:B------:R-:W-:Y:S01]  /*4af0*/  SEL R12, R8, R7, !P1 ;  /* 0x00000007080c7207 */ /* 0x000fe20004800000 */
[----:B------:R-:W-:Y:S01]  /*4b00*/  @!P6 IMAD.IADD R13, R13, 0x1, -R0 ;  /* 0x000000010d0de824 */ /* 0x000fe200078e0a00 */
[C---:B------:R-:W-:Y:S01]  /*4b10*/  ISETP.GT.U32.AND P1, PT, R0.reuse, R15, PT ;  /* 0x0000000f0000720c */ /* 0x040fe20003f24070 */
[----:B------:R-:W-:Y:S01]  /*4b20*/  @!P4 IMAD.MOV R18, RZ, RZ, -R18 ;  /* 0x000000ffff12c224 */ /* 0x000fe200078e0a12 */
[----:B------:R-:W-:Y:S01]  /*4b30*/  ISETP.GT.U32.AND P4, PT, R0, R5, PT ;  /* 0x000000050000720c */ /* 0x000fe20003f84070 */
[----:B------:R-:W-:Y:S01]  /*4b40*/  IMAD R6, R6, UR5, RZ ;  /* 0x0000000506067c24 */ /* 0x000fe2000f8e02ff */
[----:B------:R-:W-:Y:S01]  /*4b50*/  ISETP.GT.U32.AND P6, PT, R0, R13, PT ;  /* 0x0000000d0000720c */ /* 0x000fe20003fc4070 */
[--C-:B------:R-:W-:Y:S01]  /*4b60*/  @!P5 IMAD.IADD R17, R17, 0x1, -R0.reuse ;  /* 0x000000011111d824 */ /* 0x100fe200078e0a00 */
[----:B------:R-:W-:Y:S01]  /*4b70*/  IABS R21, R14 ;  /* 0x0000000e00157213 */ /* 0x000fe20000000000 */
[----:B------:R0:W-:Y:S01]  /*4b80*/  STL [R1+0x30], R18 ;  /* 0x0000301201007387 */ /* 0x0001e20000100800 */
[----:B------:R-:W-:Y:S01]  /*4b90*/  LOP3.LUT R7, R132, 0x1f4, RZ, 0xfc, !PT ;  /* 0x000001f484077812 */ /* 0x000fe200078efcff */
[----:B------:R-:W-:Y:S01]  /*4ba0*/  IMAD R12, R12, UR5, RZ ;  /* 0x000000050c0c7c24 */ /* 0x000fe2000f8e02ff */
[----:B------:R-:W-:Y:S01]  /*4bb0*/  ISETP.GT.U32.AND P5, PT, R0, R17, PT ;  /* 0x000000110000720c */ /* 0x000fe20003fa4070 */
[----:B------:R-:W-:Y:S01]  /*4bc0*/  IMAD.HI.U32 R8, R140, R21, RZ ;  /* 0x000000158c087227 */ /* 0x000fe200078e00ff */
[----:B------:R-:W-:Y:S01]  /*4bd0*/  IABS R19, R7 ;  /* 0x0000000700137213 */ /* 0x000fe20000000000 */
[----:B------:R-:W-:Y:S01]  /*4be0*/  ULDC UR5, c[0x0][0x23c] ;  /* 0x00008f0000057ab9 */ /* 0x000fe20000000800 */
[C---:B------:R-:W-:Y:S01]  /*4bf0*/  LOP3.LUT R44, R132.reuse, 0x68, RZ, 0xfc, !PT ;  /* 0x00000068842c7812 */ /* 0x040fe200078efcff */
[--C-:B------:R-:W-:Y:S01]  /*4c00*/  @!P1 IMAD.IADD R15, R15, 0x1, -R0.reuse ;  /* 0x000000010f0f9824 */ /* 0x100fe200078e0a00 */
[C---:B------:R-:W-:Y:S01]  /*4c10*/  LOP3.LUT R46, R132.reuse, 0x66, RZ, 0xfc, !PT ;  /* 0x00000066842e7812 */ /* 0x040fe200078efcff */
[--C-:B------:R-:W-:Y:S01]  /*4c20*/  @!P4 IMAD.IADD R5, R5, 0x1, -R0.reuse ;  /* 0x000000010505c824 */ /* 0x100fe200078e0a00 */
[----:B0-----:R-:W-:Y:S01]  /*4c30*/  LOP3.LUT R18, R132, 0x1ec, RZ, 0xfc, !PT ;  /* 0x000001ec84127812 */ /* 0x001fe200078efcff */
[----:B------:R-:W-:Y:S01]  /*4c40*/  @!P6 IMAD.IADD R13, R13, 0x1, -R0 ;  /* 0x000000010d0de824 */ /* 0x000fe200078e0a00 */
[C---:B------:R-:W-:Y:S01]  /*4c50*/  ISETP.GT.U32.AND P1, PT, R0.reuse, R15, PT ;  /* 0x0000000f0000720c */ /* 0x040fe20003f24070 */
[----:B------:R-:W-:Y:S01]  /*4c60*/  IMAD.MOV R8, RZ, RZ, -R8 ;  /* 0x000000ffff087224 */ /* 0x000fe200078e0a08 */
[----:B------:R-:W-:Y:S01]  /*4c70*/  ISETP.GT.U32.AND P4, PT, R0, R5, PT ;  /* 0x000000050000720c */ /* 0x000fe20003f84070 */
[----:B------:R-:W-:Y:S01]  /*4c80*/  IMAD.MOV.U32 R9, RZ, RZ, R13 ;  /* 0x000000ffff097224 */ /* 0x000fe200078e000d */
[----:B------:R-:W-:Y:S01]  /*4c90*/  ISETP.GE.AND P6, PT, R16, RZ, PT ;  /* 0x000000ff1000720c */ /* 0x000fe20003fc6270 */
[----:B------:R-:W-:Y:S01]  /*4ca0*/  IMAD R11, R0, R8, R21 ;  /* 0x00000008000b7224 */ /* 0x000fe200078e0215 */
[----:B------:R-:W-:Y:S01]  /*4cb0*/  LOP3.LUT R16, R132, 0x1f0, RZ, 0xfc, !PT ;  /* 0x000001f084107812 */ /* 0x000fe200078efcff */
[----:B------:R-:W-:Y:S01]  /*4cc0*/  @!P2 IMAD.MOV R9, RZ, RZ, -R9 ;  /* 0x000000ffff09a224 */ /* 0x000fe200078e0a09 */
[----:B------:R-:W-:Y:S01]  /*4cd0*/  ISETP.GE.AND P2, PT, R7, RZ, PT ;  /* 0x000000ff0700720c */ /* 0x000fe20003f46270 */
[----:B------:R-:W-:Y:S01]  /*4ce0*/  IMAD.HI.U32 R7, R140, R19, RZ ;  /* 0x000000138c077227 */ /* 0x000fe200078e00ff */
[----:B------:R-:W-:-:S02]  /*4cf0*/  IABS R23, R16 ;  /* 0x0000001000177213 */ /* 0x000fc40000000000 */
[----:B------:R-:W-:Y:S01]  /*4d00*/  STL [R1+0x2c], R9 ;  /* 0x00002c0901007387 */ /* 0x000fe20000100800 */
[--C-:B------:R-:W-:Y:S01]  /*4d10*/  @!P1 IMAD.IADD R15, R15, 0x1, -R0.reuse ;  /* 0x000000010f0f9824 */ /* 0x100fe200078e0a00 */
[----:B------:R-:W-:Y:S01]  /*4d20*/  LOP3.LUT R8, R132, 0x1ee, RZ, 0xfc, !PT ;  /* 0x000001ee84087812 */ /* 0x000fe200078efcff */
[--C-:B------:R-:W-:Y:S01]  /*4d30*/  @!P5 IMAD.IADD R17, R17, 0x1, -R0.reuse ;  /* 0x000000011111d824 */ /* 0x100fe200078e0a00 */
[----:B------:R-:W-:Y:S01]  /*4d40*/  ISETP.GE.AND P5, PT, R16, RZ, PT ;  /* 0x000000ff1000720c */ /* 0x000fe20003fa6270 */
[----:B------:R-:W-:Y:S01]  /*4d50*/  @!P4 IMAD.IADD R5, R5, 0x1, -R0 ;  /* 0x000000010505c824 */ /* 0x000fe200078e0a00 */
[----:B------:R-:W-:Y:S01]  /*4d60*/  ISETP.GT.U32.AND P4, PT, R0, R11, PT ;  /* 0x0000000b0000720c */ /* 0x000fe20003f84070 */
[----:B------:R-:W-:Y:S01]  /*4d70*/  IMAD.MOV R7, RZ, RZ, -R7 ;  /* 0x000000ffff077224 */ /* 0x000fe200078e0a07 */
[----:B------:R-:W-:Y:S01]  /*4d80*/  IABS R21, R20 ;  /* 0x0000001400157213 */ /* 0x000fe20000000000 */
[----:B------:R-:W-:Y:S01]  /*4d90*/  IMAD.MOV.U32 R3, RZ, RZ, R15 ;  /* 0x000000ffff037224 */ /* 0x000fe200078e000f */
[----:B------:R-:W-:Y:S01]  /*4da0*/  ISETP.GE.AND P1, PT, R14, RZ, PT ;  /* 0x000000ff0e00720c */ /* 0x000fe20003f26270 */
[----:B------:R-:W-:Y:S01]  /*4db0*/  IMAD.MOV.U32 R2, RZ, RZ, R17 ;  /* 0x000000ffff027224 */ /* 0x000fe200078e0011 */
[----:B------:R-:W-:Y:S01]  /*4dc0*/  IABS R17, R8 ;  /* 0x0000000800117213 */ /* 0x000fe20000000000 */
[----:B------:R-:W-:Y:S01]  /*4dd0*/  IMAD R7, R0, R7, R19 ;  /* 0x0000000700077224 */ /* 0x000fe200078e0213 */
[----:B------:R-:W-:Y:S01]  /*4de0*/  IABS R19, R18 ;  /* 0x0000001200137213 */ /* 0x000fe20000000000 */
[----:B------:R-:W-:Y:S01]  /*4df0*/  IMAD.HI.U32 R10, R140, R23, RZ ;  /* 0x000000178c0a7227 */ /* 0x000fe200078e00ff */
[----:B------:R-:W-:-:S02]  /*4e00*/  LOP3.LUT R52, R132, 0x64, RZ, 0xfc, !PT ;  /* 0x0000006484347812 */ /* 0x000fc400078efcff */
[----:B------:R-:W-:Y:S01]  /*4e10*/  LOP3.LUT R58, R132, 0x60, RZ, 0xfc, !PT ;  /* 0x00000060843a7812 */ /* 0x000fe200078efcff */
[----:B------:R-:W-:Y:S01]  /*4e20*/  @!P0 IMAD.MOV R3, RZ, RZ, -R3 ;  /* 0x000000ffff038224 */ /* 0x000fe200078e0a03 */
[----:B------:R-:W-:Y:S01]  /*4e30*/  ISETP.GT.U32.AND P0, PT, R0, R7, PT ;  /* 0x000000070000720c */ /* 0x000fe20003f04070 */
[----:B------:R-:W-:Y:S01]  /*4e40*/  @!P3 IMAD.MOV R2, RZ, RZ, -R2 ;  /* 0x000000ffff02b224 */ /* 0x000fe200078e0a02 */
[----:B------:R-:W-:Y:S01]  /*4e50*/  ISETP.GE.AND P3, PT, R8, RZ, PT ;  /* 0x000000ff0800720c */ /* 0x000fe20003f66270 */
[----:B------:R-:W-:Y:S01]  /*4e60*/  IMAD.MOV R10, RZ, RZ, -R10 ;  /* 0x000000ffff0a7224 */ /* 0x000fe200078e0a0a */
[----:B------:R-:W-:Y:S01]  /*4e70*/  STL [R1+0x28], R3 ;  /* 0x0000280301007387 */ /* 0x000fe20000100800 */
[----:B------:R-:W-:Y:S01]  /*4e80*/  @!P4 IMAD.IADD R11, R11, 0x1, -R0 ;  /* 0x000000010b0bc824 */ /* 0x000fe200078e0a00 */
[----:B------:R-:W-:Y:S01]  /*4e90*/  LOP3.LUT R54, R132, 0x62, RZ, 0xfc, !PT ;  /* 0x0000006284367812 */ /* 0x000fe200078efcff */
[----:B------:R-:W-:Y:S01]  /*4ea0*/  IMAD R13, R0, R10, R23 ;  /* 0x0000000a000d7224 */ /* 0x000fe200078e0217 */
[----:B------:R0:W-:Y:S01]  /*4eb0*/  STL [R1+0x24], R2 ;  /* 0x0000240201007387 */ /* 0x0001e20000100800 */
[----:B------:R-:W-:Y:S01]  /*4ec0*/  IABS R23, R22 ;  /* 0x0000001600177213 */ /* 0x000fe20000000000 */
[----:B------:R-:W-:Y:S01]  /*4ed0*/  IMAD.HI.U32 R8, R140, R17, RZ ;  /* 0x000000118c087227 */ /* 0x000fe200078e00ff */
[----:B------:R-:W-:-:S02]  /*4ee0*/  ISETP.GT.U32.AND P4, PT, R0, R11, PT ;  /* 0x0000000b0000720c */ /* 0x000fc40003f84070 */
[----:B------:R-:W-:Y:S01]  /*4ef0*/  IABS R145, R54 ;  /* 0x0000003600917213 */ /* 0x000fe20000000000 */
[----:B------:R-:W-:Y:S01]  /*4f00*/  IMAD.HI.U32 R10, R140, R19, RZ ;  /* 0x000000138c0a7227 */ /* 0x000fe200078e00ff */
[C---:B------:R-:W-:Y:S02]  /*4f10*/  LOP3.LUT R56, R132.reuse, 0x5e, RZ, 0xfc, !PT ;  /* 0x0000005e84387812 */ /* 0x040fe400078efcff */
[C---:B------:R-:W-:Y:S01]  /*4f20*/  LOP3.LUT R60, R132.reuse, 0x5c, RZ, 0xfc, !PT ;  /* 0x0000005c843c7812 */ /* 0x040fe200078efcff */
[----:B0-----:R-:W-:Y:S01]  /*4f30*/  IMAD.MOV.U32 R2, RZ, RZ, R5 ;  /* 0x000000ffff027224 */ /* 0x001fe200078e0005 */
[----:B------:R-:W-:Y:S01]  /*4f40*/  IABS R50, R56 ;  /* 0x0000003800327213 */ /* 0x000fe20000000000 */
[----:B------:R-:W-:Y:S01]  /*4f50*/  @!P0 IMAD.IADD R7, R7, 0x1, -R0 ;  /* 0x0000000107078824 */ /* 0x000fe200078e0a00 */
[----:B------:R-:W-:Y:S01]  /*4f60*/  LOP3.LUT R62, R132, 0x58, RZ, 0xfc, !PT ;  /* 0x00000058843e7812 */ /* 0x000fe200078efcff */
[----:B------:R-:W-:Y:S01]  /*4f70*/  @!P6 IMAD.MOV R2, RZ, RZ, -R2 ;  /* 0x000000ffff02e224 */ /* 0x000fe200078e0a02 */
[----:B------:R-:W-:Y:S01]  /*4f80*/  ISETP.GT.U32.AND P6, PT, R0, R13, PT ;  /* 0x0000000d0000720c */ /* 0x000fe20003fc4070 */
[----:B------:R-:W-:Y:S01]  /*4f90*/  IMAD.HI.U32 R15, R140, R23, RZ ;  /* 0x000000178c0f7227 */ /* 0x000fe200078e00ff */
[----:B------:R-:W-:-:S02]  /*4fa0*/  ISETP.GT.U32.AND P0, PT, R0, R7, PT ;  /* 0x000000070000720c */ /* 0x000fc40003f04070 */
[----:B------:R0:W-:Y:S01]  /*4fb0*/  STL [R1+0x20], R2 ;  /* 0x0000200201007387 */ /* 0x0001e20000100800 */
[----:B------:R-:W-:Y:S01]  /*4fc0*/  IMAD.MOV R8, RZ, RZ, -R8 ;  /* 0x000000ffff087224 */ /* 0x000fe200078e0a08 */
[C---:B------:R-:W-:Y:S01]  /*4fd0*/  LOP3.LUT R68, R132.reuse, 0x54, RZ, 0xfc, !PT ;  /* 0x0000005484447812 */ /* 0x040fe200078efcff */
[----:B------:R-:W-:Y:S01]  /*4fe0*/  IMAD.MOV R10, RZ, RZ, -R10 ;  /* 0x000000ffff0a7224 */ /* 0x000fe200078e0a0a */
[C---:B------:R-:W-:Y:S01]  /*4ff0*/  LOP3.LUT R66, R132.reuse, 0x52, RZ, 0xfc, !PT ;  /* 0x0000005284427812 */ /* 0x040fe200078efcff */
[----:B------:R-:W-:Y:S01]  /*5000*/  IMAD.MOV R16, RZ, RZ, -R15 ;  /* 0x000000ffff107224 */ /* 0x000fe200078e0a0f */
[----:B------:R-:W-:Y:S01]  /*5010*/  LOP3.LUT R70, R132, 0x50, RZ, 0xfc, !PT ;  /* 0x0000005084467812 */ /* 0x000fe200078efcff */
[----:B------:R-:W-:Y:S01]  /*5020*/  IMAD R5, R0, R8, R17 ;  /* 0x0000000800057224 */ /* 0x000fe200078e0211 */
[----:B------:R-:W-:Y:S01]  /*5030*/  LOP3.LUT R72, R132, 0x4e, RZ, 0xfc, !PT ;  /* 0x0000004e84487812 */ /* 0x000fe200078efcff */
[----:B------:R-:W-:Y:S01]  /*5040*/  IMAD R15, R0, R10, R19 ;  /* 0x0000000a000f7224 */ /* 0x000fe200078e0213 */
[----:B------:R-:W-:Y:S01]  /*5050*/  LOP3.LUT R74, R132, 0x4c, RZ, 0xfc, !PT ;  /* 0x0000004c844a7812 */ /* 0x000fe200078efcff */
[--C-:B------:R-:W-:Y:S01]  /*5060*/  @!P4 IMAD.IADD R11, R11, 0x1, -R0.reuse ;  /* 0x000000010b0bc824 */ /* 0x100fe200078e0a00 */
[C---:B------:R-:W-:Y:S01]  /*5070*/  ISETP.GT.U32.AND P4, PT, R0.reuse, R5, PT ;  /* 0x000000050000720c */ /* 0x040fe20003f84070 */
[----:B------:R-:W-:Y:S01]  /*5080*/  @!P6 IMAD.IADD R13, R13, 0x1, -R0 ;  /* 0x000000010d0de824 */ /* 0x000fe200078e0a00 */
[----:B------:R-:W-:Y:S01]  /*5090*/  ISETP.GT.U32.AND P6, PT, R0, R15, PT ;  /* 0x0000000f0000720c */ /* 0x000fe20003fc4070 */
[----:B------:R-:W-:Y:S01]  /*50a0*/  IMAD.HI.U32 R14, R140, R21, RZ ;  /* 0x000000158c0e7227 */ /* 0x000fe200078e00ff */
[----:B------:R-:W-:-:S02]  /*50b0*/  LOP3.LUT R76, R132, 0x48, RZ, 0xfc, !PT ;  /* 0x00000048844c7812 */ /* 0x000fc400078efcff */
[C---:B------:R-:W-:Y:S01]  /*50c0*/  LOP3.LUT R78, R132.reuse, 0x4a, RZ, 0xfc, !PT ;  /* 0x0000004a844e7812 */ /* 0x040fe200078efcff */
[----:B------:R-:W-:Y:S01]  /*50d0*/  IMAD.MOV R14, RZ, RZ, -R14 ;  /* 0x000000ffff0e7224 */ /* 0x000fe200078e0a0e */
[----:B------:R-:W-:Y:S01]  /*50e0*/  LOP3.LUT R82, R132, 0x46, RZ, 0xfc, !PT ;  /* 0x0000004684527812 */ /* 0x000fe200078efcff */
[--C-:B------:R-:W-:Y:S01]  /*50f0*/  @!P0 IMAD.IADD R7, R7, 0x1, -R0.reuse ;  /* 0x0000000107078824 */ /* 0x100fe200078e0a00 */
[----:B------:R-:W-:Y:S01]  /*5100*/  ISETP.GE.AND P0, PT, R18, RZ, PT ;  /* 0x000000ff1200720c */ /* 0x000fe20003f06270 */
[----:B------:R-:W-:Y:S01]  /*5110*/  IMAD R17, R0, R14, R21 ;  /* 0x0000000e00117224 */ /* 0x000fe200078e0215 */
[----:B------:R-:W-:Y:S01]  /*5120*/  LOP3.LUT R14, R132, 0x1e6, RZ, 0xfc, !PT ;  /* 0x000001e6840e7812 */ /* 0x000fe200078efcff */
[----:B------:R-:W-:Y:S01]  /*5130*/  IMAD R19, R0, R16, R23 ;  /* 0x0000001000137224 */ /* 0x000fe200078e0217 */
[----:B------:R-:W-:Y:S01]  /*5140*/  LOP3.LUT R16, R132, 0x1e4, RZ, 0xfc, !PT ;  /* 0x000001e484107812 */ /* 0x000fe200078efcff */
[----:B0-----:R-:W-:Y:S01]  /*5150*/  IMAD.MOV.U32 R2, RZ, RZ, R7 ;  /* 0x000000ffff027224 */ /* 0x001fe200078e0007 */
[----:B------:R-:W-:Y:S01]  /*5160*/  IABS R21, R14 ;  /* 0x0000000e00157213 */ /* 0x000fe20000000000 */
[--C-:B------:R-:W-:Y:S01]  /*5170*/  @!P4 IMAD.IADD R5, R5, 0x1, -R0.reuse ;  /* 0x000000010505c824 */ /* 0x100fe200078e0a00 */
[----:B------:R-:W-:Y:S01]  /*5180*/  IABS R243, R16 ;  /* 0x0000001000f37213 */ /* 0x000fe20000000000 */
[----:B------:R-:W-:Y:S01]  /*5190*/  @!P6 IMAD.IADD R15, R15, 0x1, -R0 ;  /* 0x000000010f0fe824 */ /* 0x000fe200078e0a00 */
[C---:B------:R-:W-:Y:S01]  /*51a0*/  ISETP.GT.U32.AND P4, PT, R0.reuse, R13, PT ;  /* 0x0000000d0000720c */ /* 0x040fe20003f84070 */
[----:B------:R-:W-:Y:S01]  /*51b0*/  @!P2 IMAD.MOV R2, RZ, RZ, -R2 ;  /* 0x000000ffff02a224 */ /* 0x000fe200078e0a02 */
[----:B------:R-:W-:Y:S01]  /*51c0*/  ISETP.GT.U32.AND P2, PT, R0, R5, PT ;  /* 0x000000050000720c */ /* 0x000fe20003f44070 */
[----:B------:R-:W-:Y:S01]  /*51d0*/  IMAD.HI.U32 R7, R140, R21, RZ ;  /* 0x000000158c077227 */ /* 0x000fe200078e00ff */
[----:B------:R-:W-:-:S02]  /*51e0*/  ISETP.GT.U32.AND P6, PT, R0, R15, PT ;  /* 0x0000000f0000720c */ /* 0x000fc40003fc4070 */
[----:B------:R0:W-:Y:S01]  /*51f0*/  STL [R1+0x1c], R2 ;  /* 0x00001c0201007387 */ /* 0x0001e20000100800 */
[----:B------:R-:W-:Y:S01]  /*5200*/  IMAD.HI.U32 R8, R140, R243, RZ ;  /* 0x000000f38c087227 */ /* 0x000fe200078e00ff */
[C---:B------:R-:W-:Y:S02]  /*5210*/  LOP3.LUT R23, R132.reuse, 0x1e0, RZ, 0xfc, !PT ;  /* 0x000001e084177812 */ /* 0x040fe400078efcff */
[----:B------:R-:W-:Y:S01]  /*5220*/  LOP3.LUT R18, R132, 0x1e2, RZ, 0xfc, !PT ;  /* 0x000001e284127812 */ /* 0x000fe200078efcff */
[----:B------:R-:W-:Y:S01]  /*5230*/  IMAD.MOV R7, RZ, RZ, -R7 ;  /* 0x000000ffff077224 */ /* 0x000fe200078e0a07 */
[----:B------:R-:W-:Y:S01]  /*5240*/  IABS R247, R23 ;  /* 0x0000001700f77213 */ /* 0x000fe20000000000 */
[----:B------:R-:W-:Y:S01]  /*5250*/  @!P4 IMAD.IADD R13, R13, 0x1, -R0 ;  /* 0x000000010d0dc824 */ /* 0x000fe200078e0a00 */
[C---:B------:R-:W-:Y:S01]  /*5260*/  ISETP.GT.U32.AND P4, PT, R0.reuse, R19, PT ;  /* 0x000000130000720c */ /* 0x040fe20003f84070 */
[----:B------:R-:W-:Y:S01]  /*5270*/  IMAD R7, R0, R7, R21 ;  /* 0x0000000700077224 */ /* 0x000fe200078e0215 */
[----:B------:R-:W-:Y:S01]  /*5280*/  IABS R245, R18 ;  /* 0x0000001200f57213 */ /* 0x000fe20000000000 */
[----:B0-----:R-:W-:Y:S01]  /*5290*/  IMAD.MOV.U32 R2, RZ, RZ, R11 ;  /* 0x000000ffff027224 */ /* 0x001fe200078e000b */
[C---:B------:R-:W-:Y:S01]  /*52a0*/  LOP3.LUT R21, R132.reuse, 0x18c, RZ, 0xfc, !PT ;  /* 0x0000018c84157812 */ /* 0x040fe200078efcff */
[----:B------:R-:W-:Y:S01]  /*52b0*/  IMAD.MOV R11, RZ, RZ, -R8 ;  /* 0x000000ffff0b7224 */ /* 0x000fe200078e0a08 */
[----:B------:R-:W-:Y:S01]  /*52c0*/  LOP3.LUT R84, R132, 0x44, RZ, 0xfc, !PT ;  /* 0x0000004484547812 */ /* 0x000fe200078efcff */
[----:B------:R-:W-:Y:S01]  /*52d0*/  @!P1 IMAD.MOV R2, RZ, RZ, -R2 ;  /* 0x000000ffff029224 */ /* 0x000fe200078e0a02 */
[C---:B------:R-:W-:Y:S01]  /*52e0*/  ISETP.GT.U32.AND P1, PT, R0.reuse, R17, PT ;  /* 0x000000110000720c */ /* 0x040fe20003f24070 */
[----:B------:R-:W-:Y:S01]  /*52f0*/  IMAD R243, R0, R11, R243 ;  /* 0x0000000b00f37224 */ /* 0x000fe200078e02f3 */
[----:B------:R-:W-:Y:S01]  /*5300*/  LOP3.LUT R11, R132, 0x1dc, RZ, 0xfc, !PT ;  /* 0x000001dc840b7812 */ /* 0x000fe200078efcff */
[--C-:B------:R-:W-:Y:S01]  /*5310*/  @!P2 IMAD.IADD R5, R5, 0x1, -R0.reuse ;  /* 0x000000010505a824 */ /* 0x100fe200078e0a00 */
[C---:B------:R-:W-:Y:S01]  /*5320*/  ISETP.GT.U32.AND P2, PT, R0.reuse, R7, PT ;  /* 0x000000070000720c */ /* 0x040fe20003f44070 */
[--C-:B------:R-:W-:Y:S01]  /*5330*/  @!P6 IMAD.IADD R15, R15, 0x1, -R0.reuse ;  /* 0x000000010f0fe824 */ /* 0x100fe200078e0a00 */
[----:B------:R-:W-:Y:S01]  /*5340*/  ISETP.GT.U32.AND P6, PT, R0, R243, PT ;  /* 0x000000f30000720c */ /* 0x000fe20003fc4070 */
[----:B------:R-:W-:Y:S01]  /*5350*/  @!P4 IMAD.IADD R19, R19, 0x1, -R0 ;  /* 0x000000011313c824 */ /* 0x000fe200078e0a00 */
[----:B------:R0:W-:Y:S01]  /*5360*/  STL [R1+0x18], R2 ;  /* 0x0000180201007387 */ /* 0x0001e20000100800 */
[----:B------:R-:W-:Y:S01]  /*5370*/  IMAD.HI.U32 R10, R140, R247, RZ ;  /* 0x000000f78c0a7227 */ /* 0x000fe200078e00ff */
[----:B------:R-:W-:-:S02]  /*5380*/  IABS R251, R11 ;  /* 0x0000000b00fb7213 */ /* 0x000fc40000000000 */
[----:B------:R-:W-:Y:S01]  /*5390*/  ISETP.GE.AND P4, PT, R22, RZ, PT ;  /* 0x000000ff1600720c */ /* 0x000fe20003f86270 */
[--C-:B------:R-:W-:Y:S01]  /*53a0*/  @!P1 IMAD.IADD R17, R17, 0x1, -R0.reuse ;  /* 0x0000000111119824 */ /* 0x100fe200078e0a00 */
[----:B------:R-:W-:Y:S01]  /*53b0*/  ISETP.GE.AND P1, PT, R20, RZ, PT ;  /* 0x000000ff1400720c */ /* 0x000fe20003f26270 */
[----:B------:R-:W-:Y:S01]  /*53c0*/  IMAD.MOV.U32 R3, RZ, RZ, R13 ;  /* 0x000000ffff037224 */ /* 0x000fe200078e000d */
[----:B------:R-:W-:Y:S01]  /*53d0*/  LOP3.LUT R13, R132, 0x1ca, RZ, 0xfc, !PT ;  /* 0x000001ca840d7812 */ /* 0x000fe200078efcff */
[--C-:B------:R-:W-:Y:S01]  /*53e0*/  @!P2 IMAD.IADD R7, R7, 0x1, -R0.reuse ;  /* 0x000000010707a824 */ /* 0x100fe200078e0a00 */
[C---:B------:R-:W-:Y:S01]  /*53f0*/  ISETP.GT.U32.AND P2, PT, R0.reuse, R17, PT ;  /* 0x000000110000720c */ /* 0x040fe20003f44070 */
[----:B------:R-:W-:Y:S01]  /*5400*/  @!P6 IMAD.IADD R243, R243, 0x1, -R0 ;  /* 0x00000001f3f3e824 */ /* 0x000fe200078e0a00 */
[----:B------:R-:W-:Y:S01]  /*5410*/  ISETP.GT.U32.AND P6, PT, R0, R19, PT ;  /* 0x000000130000720c */ /* 0x000fe20003fc4070 */
[----:B------:R-:W-:Y:S01]  /*5420*/  IMAD.MOV R10, RZ, RZ, -R10 ;  /* 0x000000ffff0a7224 */ /* 0x000fe200078e0a0a */
[----:B------:R-:W-:Y:S01]  /*5430*/  IABS R165, R13 ;  /* 0x0000000d00a57213 */ /* 0x000fe20000000000 */
[----:B0-----:R-:W-:Y:S01]  /*5440*/  IMAD.MOV.U32 R2, RZ, RZ, R5 ;  /* 0x000000ffff027224 */ /* 0x001fe200078e0005 */
[----:B------:R-:W-:Y:S01]  /*5450*/  LOP3.LUT R20, R132, 0x18e, RZ, 0xfc, !PT ;  /* 0x0000018e84147812 */ /* 0x000fe200078efcff */
[----:B------:R-:W-:Y:S01]  /*5460*/  @!P5 IMAD.MOV R3, RZ, RZ, -R3 ;  /* 0x000000ffff03d224 */ /* 0x000fe200078e0a03 */
[C---:B------:R-:W-:Y:S01]  /*5470*/  ISETP.GT.U32.AND P5, PT, R0.reuse, R7, PT ;  /* 0x000000070000720c */ /* 0x040fe20003fa4070 */
[----:B------:R-:W-:Y:S01]  /*5480*/  IMAD R247, R0, R10, R247 ;  /* 0x0000000a00f77224 */ /* 0x000fe200078e02f7 */
[----:B------:R-:W-:Y:S01]  /*5490*/  LOP3.LUT R10, R132, 0x1de, RZ, 0xfc, !PT ;  /* 0x000001de840a7812 */ /* 0x000fe200078efcff */
[----:B------:R-:W-:Y:S01]  /*54a0*/  @!P3 IMAD.MOV R2, RZ, RZ, -R2 ;  /* 0x000000ffff02b224 */ /* 0x000fe200078e0a02 */
[----:B------:R-:W-:Y:S01]  /*54b0*/  STL [R1+0x14], R3 ;  /* 0x0000140301007387 */ /* 0x000fe20000100800 */
[----:B------:R-:W-:Y:S01]  /*54c0*/  IMAD.HI.U32 R8, R140, R245, RZ ;  /* 0x000000f58c087227 */ /* 0x000fe200078e00ff */
[----:B------:R-:W-:-:S02]  /*54d0*/  IABS R249, R10 ;  /* 0x0000000a00f97213 */ /* 0x000fc40000000000 */
[----:B------:R0:W-:Y:S01]  /*54e0*/  STL [R1+0x10], R2 ;  /* 0x0000100201007387 */ /* 0x0001e20000100800 */
[--C-:B------:R-:W-:Y:S01]  /*54f0*/  @!P2 IMAD.IADD R17, R17, 0x1, -R0.reuse ;  /* 0x000000011111a824 */ /* 0x100fe200078e0a00 */
[----:B------:R-:W-:Y:S01]  /*5500*/  ISETP.GT.U32.AND P3, PT, R0, R243, PT ;  /* 0x000000f30000720c */ /* 0x000fe20003f64070 */
[----:B------:R-:W-:Y:S01]  /*5510*/  @!P6 IMAD.IADD R19, R19, 0x1, -R0 ;  /* 0x000000011313e824 */ /* 0x000fe200078e0a00 */
[----:B------:R-:W-:Y:S01]  /*5520*/  ISETP.GE.AND P2, PT, R14, RZ, PT ;  /* 0x000000ff0e00720c */ /* 0x000fe20003f46270 */
[----:B------:R-:W-:Y:S01]  /*5530*/  IMAD.MOV R8, RZ, RZ, -R8 ;  /* 0x000000ffff087224 */ /* 0x000fe200078e0a08 */
[----:B------:R-:W-:Y:S01]  /*5540*/  ISETP.GT.U32.AND P6, PT, R0, R247, PT ;  /* 0x000000f70000720c */ /* 0x000fe20003fc4070 */
[----:B------:R-:W-:Y:S01]  /*5550*/  IMAD.HI.U32 R5, R140, R249, RZ ;  /* 0x000000f98c057227 */ /* 0x000fe200078e00ff */
[C---:B------:R-:W-:Y:S02]  /*5560*/  LOP3.LUT R14, R132.reuse, 0x1c8, RZ, 0xfc, !PT ;  /* 0x000001c8840e7812 */ /* 0x040fe400078efcff */
[----:B------:R-:W-:Y:S01]  /*5570*/  LOP3.LUT R22, R132, 0xa8, RZ, 0xfc, !PT ;  /* 0x000000a884167812 */ /* 0x000fe200078efcff */
[----:B0-----:R-:W-:Y:S01]  /*5580*/  IMAD.MOV.U32 R2, RZ, RZ, R15 ;  /* 0x000000ffff027224 */ /* 0x001fe200078e000f */
[----:B------:R-:W-:Y:S01]  /*5590*/  IABS R167, R14 ;  /* 0x0000000e00a77213 */ /* 0x000fe20000000000 */
[----:B------:R-:W-:Y:S01]  /*55a0*/  @!P5 IMAD.IADD R7, R7, 0x1, -R0 ;  /* 0x000000010707d824 */ /* 0x000fe200078e0a00 */
[----:B------:R-:W-:Y:S01]  /*55b0*/  ISETP.GE.AND P5, PT, R16, RZ, PT ;  /* 0x000000ff1000720c */ /* 0x000fe20003fa6270 */
[----:B------:R-:W-:Y:S01]  /*55c0*/  @!P0 IMAD.MOV R2, RZ, RZ, -R2 ;  /* 0x000000ffff028224 */ /* 0x000fe200078e0a02 */
[----:B------:R-:W-:Y:S01]  /*55d0*/  LOP3.LUT R16, R132, 0x192, RZ, 0xfc, !PT ;  /* 0x0000019284107812 */ /* 0x000fe200078efcff */
[----:B------:R-:W-:Y:S01]  /*55e0*/  IMAD R245, R0, R8, R245 ;  /* 0x0000000800f57224 */ /* 0x000fe200078e02f5 */
[----:B------:R-:W-:Y:S01]  /*55f0*/  IABS R85, R22 ;  /* 0x0000001600557213 */ /* 0x000fe20000000000 */
[----:B------:R-:W-:Y:S01]  /*5600*/  IMAD.HI.U32 R8, R140, R251, RZ ;  /* 0x000000fb8c087227 */ /* 0x000fe200078e00ff */
[----:B------:R0:W-:Y:S01]  /*5610*/  STL [R1+0xc], R2 ;  /* 0x00000c0201007387 */ /* 0x0001e20000100800 */
[----:B------:R-:W-:-:S02]  /*5620*/  LOP3.LUT R80, R132, 0x42, RZ, 0xfc, !PT ;  /* 0x0000004284507812 */ /* 0x000fc400078efcff */
[----:B------:R-:W-:Y:S01]  /*5630*/  IMAD.MOV R5, RZ, RZ, -R5 ;  /* 0x000000ffff057224 */ /* 0x000fe200078e0a05 */
[----:B------:R-:W-:Y:S01]  /*5640*/  ISETP.GT.U32.AND P0, PT, R0, R245, PT ;  /* 0x000000f50000720c */ /* 0x000fe20003f04070 */
[----:B------:R-:W-:Y:S01]  /*5650*/  IMAD.MOV R8, RZ, RZ, -R8 ;  /* 0x000000ffff087224 */ /* 0x000fe200078e0a08 */
[----:B------:R-:W-:Y:S01]  /*5660*/  LOP3.LUT R88, R132, 0x3c, RZ, 0xfc, !PT ;  /* 0x0000003c84587812 */ /* 0x000fe200078efcff */
[----:B------:R-:W-:Y:S01]  /*5670*/  IMAD R249, R0, R5, R249 ;  /* 0x0000000500f97224 */ /* 0x000fe200078e02f9 */
[----:B------:R-:W-:Y:S01]  /*5680*/  LOP3.LUT R5, R132, 0x1da, RZ, 0xfc, !PT ;  /* 0x000001da84057812 */ /* 0x000fe200078efcff */
[--C-:B------:R-:W-:Y:S01]  /*5690*/  @!P3 IMAD.IADD R243, R243, 0x1, -R0.reuse ;  /* 0x00000001f3f3b824 */ /* 0x100fe200078e0a00 */
[----:B------:R-:W-:Y:S01]  /*56a0*/  ISETP.GE.AND P3, PT, R18, RZ, PT ;  /* 0x000000ff1200720c */ /* 0x000fe20003f66270 */
[----:B0-----:R-:W-:Y:S01]  /*56b0*/  IMAD.MOV.U32 R2, RZ, RZ, R7 ;  /* 0x000000ffff027224 */ /* 0x001fe200078e0007 */
[----:B------:R-:W-:Y:S01]  /*56c0*/  IABS R149, R5 ;  /* 0x0000000500957213 */ /* 0x000fe20000000000 */
[----:B------:R-:W-:Y:S01]  /*56d0*/  IMAD.MOV.U32 R3, RZ, RZ, R19 ;  /* 0x000000ffff037224 */ /* 0x000fe200078e0013 */
[----:B------:R-:W-:Y:S01]  /*56e0*/  LOP3.LUT R7, R132, 0x1d8, RZ, 0xfc, !PT ;  /* 0x000001d884077812 */ /* 0x000fe200078efcff */
[----:B------:R-:W-:Y:S01]  /*56f0*/  @!P6 IMAD.IADD R247, R247, 0x1, -R0 ;  /* 0x00000001f7f7e824 */ /* 0x000fe200078e0a00 */
[----:B------:R-:W-:Y:S01]  /*5700*/  ISETP.GE.AND P6, PT, R10, RZ, PT ;  /* 0x000000ff0a00720c */ /* 0x000fe20003fc6270 */
[C---:B------:R-:W-:Y:S01]  /*5710*/  IMAD R251, R0.reuse, R8, R251 ;  /* 0x0000000800fb7224 */ /* 0x040fe200078e02fb */
[----:B------:R-:W-:Y:S01]  /*5720*/  IABS R151, R7 ;  /* 0x0000000700977213 */ /* 0x000fe20000000000 */
[----:B------:R-:W-:Y:S01]  /*5730*/  @!P2 IMAD.MOV R2, RZ, RZ, -R2 ;  /* 0x000000ffff02a224 */ /* 0x000fe200078e0a02 */
[C---:B------:R-:W-:Y:S01]  /*5740*/  ISETP.GT.U32.AND P2, PT, R0.reuse, R249, PT ;  /* 0x000000f90000720c */ /* 0x040fe20003f44070 */
[----:B------:R-:W-:Y:S01]  /*5750*/  @!P4 IMAD.MOV R3, RZ, RZ, -R3 ;  /* 0x000000ffff03c224 */ /* 0x000fe200078e0a03 */
[C---:B------:R-:W-:Y:S01]  /*5760*/  ISETP.GT.U32.AND P4, PT, R0.reuse, R247, PT ;  /* 0x000000f70000720c */ /* 0x040fe20003f84070 */
[----:B------:R-:W-:Y:S01]  /*5770*/  @!P5 IMAD.MOV R243, RZ, RZ, -R243 ;  /* 0x000000fffff3d224 */ /* 0x000fe200078e0af3 */
[----:B------:R-:W-:Y:S01]  /*5780*/  ISETP.GT.U32.AND P5, PT, R0, R251, PT ;  /* 0x000000fb0000720c */ /* 0x000fe20003fa4070 */
[----:B------:R-:W-:Y:S01]  /*5790*/  @!P0 IMAD.IADD R245, R245, 0x1, -R0 ;  /* 0x00000001f5f58824 */ /* 0x000fe200078e0a00 */
[----:B------:R-:W-:Y:S01]  /*57a0*/  ISETP.GE.AND P0, PT, R23, RZ, PT ;  /* 0x000000ff1700720c */ /* 0x000fe20003f06270 */
[----:B------:R-:W-:Y:S01]  /*57b0*/  IMAD.MOV.U32 R4, RZ, RZ, R17 ;  /* 0x000000ffff047224 */ /* 0x000fe200078e0011 */
[----:B------:R-:W-:-:S02]  /*57c0*/  LOP3.LUT R8, R132, 0x1d6, RZ, 0xfc, !PT ;  /* 0x000001d684087812 */ /* 0x000fc400078efcff */
[----:B------:R-:W-:Y:S01]  /*57d0*/  LOP3.LUT R10, R132, 0x1d0, RZ, 0xfc, !PT ;  /* 0x000001d0840a7812 */ /* 0x000fe200078efcff */
[----:B------:R-:W-:Y:S01]  /*57e0*/  @!P1 IMAD.MOV R4, RZ, RZ, -R4 ;  /* 0x000000ffff049224 */ /* 0x000fe200078e0a04 */
[C---:B------:R-:W-:Y:S01]  /*57f0*/  ISETP.GT.U32.AND P1, PT, R0.reuse, R245, PT ;  /* 0x000000f50000720c */ /* 0x040fe20003f24070 */
[--C-:B------:R-:W-:Y:S01]  /*5800*/  @!P2 IMAD.IADD R249, R249, 0x1, -R0.reuse ;  /* 0x00000001f9f9a824 */ /* 0x100fe200078e0a00 */
[----:B------:R-:W-:Y:S01]  /*5810*/  ISETP.GE.AND P2, PT, R7, RZ, PT ;  /* 0x000000ff0700720c */ /* 0x000fe20003f46270 */
[--C-:B------:R-:W-:Y:S01]  /*5820*/  @!P4 IMAD.IADD R247, R247, 0x1, -R0.reuse ;  /* 0x00000001f7f7c824 */ /* 0x100fe200078e0a00 */
[----:B------:R-:W-:Y:S01]  /*5830*/  ISETP.GE.AND P4, PT, R5, RZ, PT ;  /* 0x000000ff0500720c */ /* 0x000fe20003f86270 */
[--C-:B------:R-:W-:Y:S01]  /*5840*/  @!P5 IMAD.IADD R251, R251, 0x1, -R0.reuse ;  /* 0x00000001fbfbd824 */ /* 0x100fe200078e0a00 */
[----:B------:R-:W-:Y:S01]  /*5850*/  ISETP.GT.U32.AND P5, PT, R0, R249, PT ;  /* 0x000000f90000720c */ /* 0x000fe20003fa4070 */
[----:B------:R-:W-:Y:S01]  /*5860*/  IMAD.HI.U32 R5, R140, R149, RZ ;  /* 0x000000958c057227 */ /* 0x000fe200078e00ff */
[----:B------:R-:W-:Y:S01]  /*5870*/  IABS R153, R8 ;  /* 0x0000000800997213 */ /* 0x000fe20000000000 */
[----:B------:R-:W-:Y:S01]  /*5880*/  STL [R1+0x20b0], R4 ;  /* 0x0020b00401007387 */ /* 0x000fe20000100800 */
[----:B------:R-:W-:Y:S01]  /*5890*/  IABS R159, R10 ;  /* 0x0000000a009f7213 */ /* 0x000fe20000000000 */
[----:B------:R-:W-:Y:S01]  /*58a0*/  IMAD.MOV R5, RZ, RZ, -R5 ;  /* 0x000000ffff057224 */ /* 0x000fe200078e0a05 */
[----:B------:R-:W-:Y:S01]  /*58b0*/  LOP3.LUT R18, R132, 0x190, RZ, 0xfc, !PT ;  /* 0x0000019084127812 */ /* 0x000fe200078efcff */
[--C-:B------:R-:W-:Y:S01]  /*58c0*/  @!P1 IMAD.IADD R245, R245, 0x1, -R0.reuse ;  /* 0x00000001f5f59824 */ /* 0x100fe200078e0a00 */
[----:B------:R-:W-:Y:S01]  /*58d0*/  ISETP.GE.AND P1, PT, R11, RZ, PT ;  /* 0x000000ff0b00720c */ /* 0x000fe20003f26270 */
[----:B------:R-:W-:Y:S01]  /*58e0*/  IMAD R149, R0, R5, R149 ;  /* 0x0000000500957224 */ /* 0x000fe200078e0295 */
[----:B------:R-:W-:Y:S01]  /*58f0*/  LOP3.LUT R5, R132, 0x1d4, RZ, 0xfc, !PT ;  /* 0x000001d484057812 */ /* 0x000fe200078efcff */
[----:B------:R-:W-:Y:S01]  /*5900*/  IMAD.HI.U32 R7, R140, R151, RZ ;  /* 0x000000978c077227 */ /* 0x000fe200078e00ff */
[----:B------:R-:W-:Y:S01]  /*5910*/  LOP3.LUT R11, R132, 0x1cc, RZ, 0xfc, !PT ;  /* 0x000001cc840b7812 */ /* 0x000fe200078efcff */
[----:B------:R-:W-:Y:S01]  /*5920*/  STL [R1+0x20b4], R3 ;  /* 0x0020b40301007387 */ /* 0x000fe20000100800 */
[----:B------:R-:W-:Y:S01]  /*5930*/  IABS R155, R5 ;  /* 0x00000005009b7213 */ /* 0x000fe20000000000 */
[----:B------:R-:W-:Y:S01]  /*5940*/  @!P3 IMAD.MOV R245, RZ, RZ, -R245 ;  /* 0x000000fffff5b224 */ /* 0x000fe200078e0af5 */
[C---:B------:R-:W-:Y:S01]  /*5950*/  ISETP.GT.U32.AND P3, PT, R0.reuse, R251, PT ;  /* 0x000000fb0000720c */ /* 0x040fe20003f64070 */
[--C-:B------:R-:W-:Y:S01]  /*5960*/  @!P5 IMAD.IADD R249, R249, 0x1, -R0.reuse ;  /* 0x00000001f9f9d824 */ /* 0x100fe200078e0a00 */
[C---:B------:R-:W-:Y:S01]  /*5970*/  ISETP.GT.U32.AND P5, PT, R0.reuse, R149, PT ;  /* 0x000000950000720c */ /* 0x040fe20003fa4070 */
[----:B------:R-:W-:Y:S01]  /*5980*/  IMAD.MOV R7, RZ, RZ, -R7 ;  /* 0x000000ffff077224 */ /* 0x000fe200078e0a07 */
[----:B------:R-:W-:Y:S01]  /*5990*/  IABS R163, R11 ;  /* 0x0000000b00a37213 */ /* 0x000fe20000000000 */
[----:B------:R-:W-:Y:S01]  /*59a0*/  @!P6 IMAD.MOV R249, RZ, RZ, -R249 ;  /* 0x000000fffff9e224 */ /* 0x000fe200078e0af9 */
[----:B------:R-:W-:Y:S01]  /*59b0*/  IABS R19, R21 ;  /* 0x0000001500137213 */ /* 0x000fe20000000000 */
[----:B------:R-:W-:Y:S01]  /*59c0*/  IMAD R151, R0, R7, R151 ;  /* 0x0000000700977224 */ /* 0x000fe200078e0297 */
[----:B------:R-:W-:Y:S01]  /*59d0*/  LOP3.LUT R7, R132, 0x1d2, RZ, 0xfc, !PT ;  /* 0x000001d284077812 */ /* 0x000fe200078efcff */
[----:B------:R-:W-:Y:S01]  /*59e0*/  @!P0 IMAD.MOV R247, RZ, RZ, -R247 ;  /* 0x000000fffff78224 */ /* 0x000fe200078e0af7 */
[----:B------:R-:W-:Y:S01]  /*59f0*/  ISETP.GE.AND P0, PT, R8, RZ, PT ;  /* 0x000000ff0800720c */ /* 0x000fe20003f06270 */
[----:B------:R-:W-:Y:S01]  /*5a00*/  STL [R1+0x20b8], R2 ;  /* 0x0020b80201007387 */ /* 0x000fe20000100800 */
[----:B------:R-:W-:Y:S01]  /*5a10*/  ISETP.GT.U32.AND P6, PT, R0, R151, PT ;  /* 0x000000970000720c */ /* 0x000fe20003fc4070 */
[--C-:B------:R-:W-:Y:S01]  /*5a20*/  @!P3 IMAD.IADD R251, R251, 0x1, -R0.reuse ;  /* 0x00000001fbfbb824 */ /* 0x100fe200078e0a00 */
[----:B------:R-:W-:Y:S01]  /*5a30*/  ISETP.GE.AND P3, PT, R5, RZ, PT ;  /* 0x000000ff0500720c */ /* 0x000fe20003f66270 */
[--C-:B------:R-:W-:Y:S01]  /*5a40*/  @!P5 IMAD.IADD R149, R149, 0x1, -R0.reuse ;  /* 0x000000019595d824 */ /* 0x100fe200078e0a00 */
[----:B------:R-:W-:Y:S01]  /*5a50*/  IABS R157, R7 ;  /* 0x00000007009d7213 */ /* 0x000fe20000000000 */
[----:B------:R-:W-:Y:S01]  /*5a60*/  IMAD.HI.U32 R5, R140, R153, RZ ;  /* 0x000000998c057227 */ /* 0x000fe200078e00ff */
[----:B------:R-:W-:Y:S01]  /*5a70*/  IABS R17, R20 ;  /* 0x0000001400117213 */ /* 0x000fe20000000000 */
[----:B------:R0:W-:Y:S01]  /*5a80*/  STL [R1+0x20bc], R243 ;  /* 0x0020bcf301007387 */ /* 0x0001e20000100800 */
[----:B------:R-:W-:Y:S01]  /*5a90*/  ISETP.GT.U32.AND P5, PT, R0, R149, PT ;  /* 0x000000950000720c */ /* 0x000fe20003fa4070 */
[----:B------:R-:W-:Y:S01]  /*5aa0*/  IMAD.MOV R8, RZ, RZ, -R5 ;  /* 0x000000ffff087224 */ /* 0x000fe200078e0a05 */
[----:B------:R-:W-:Y:S01]  /*5ab0*/  LOP3.LUT R86, R132, 0x40, RZ, 0xfc, !PT ;  /* 0x0000004084567812 */ /* 0x000fe200078efcff */
[----:B------:R-:W-:Y:S01]  /*5ac0*/  IMAD.HI.U32 R5, R140, R155, RZ ;  /* 0x0000009b8c057227 */ /* 0x000fe200078e00ff */
[C---:B------:R-:W-:Y:S01]  /*5ad0*/  LOP3.LUT R90, R132.reuse, 0x3e, RZ, 0xfc, !PT ;  /* 0x0000003e845a7812 */ /* 0x040fe200078efcff */
[----:B------:R-:W-:Y:S01]  /*5ae0*/  STL [R1+0x20c0], R245 ;  /* 0x0020c0f501007387 */ /* 0x000fe20000100800 */
[C---:B------:R-:W-:Y:S01]  /*5af0*/  LOP3.LUT R94, R132.reuse, 0x3a, RZ, 0xfc, !PT ;  /* 0x0000003a845e7812 */ /* 0x040fe200078efcff */
[--C-:B------:R-:W-:Y:S01]  /*5b00*/  @!P6 IMAD.IADD R151, R151, 0x1, -R0.reuse ;  /* 0x000000019797e824 */ /* 0x100fe200078e0a00 */
[C---:B------:R-:W-:Y:S01]  /*5b10*/  LOP3.LUT R98, R132.reuse, 0x38, RZ, 0xfc, !PT ;  /* 0x0000003884627812 */ /* 0x040fe200078efcff */
[----:B------:R-:W-:Y:S01]  /*5b20*/  IMAD.MOV R5, RZ, RZ, -R5 ;  /* 0x000000ffff057224 */ /* 0x000fe200078e0a05 */
[----:B------:R-:W-:Y:S01]  /*5b30*/  LOP3.LUT R96, R132, 0x34, RZ, 0xfc, !PT ;  /* 0x0000003484607812 */ /* 0x000fe200078efcff */
[C---:B------:R-:W-:Y:S01]  /*5b40*/  IMAD R153, R0.reuse, R8, R153 ;  /* 0x0000000800997224 */ /* 0x040fe200078e0299 */
[C---:B------:R-:W-:Y:S01]  /*5b50*/  ISETP.GT.U32.AND P6, PT, R0.reuse, R151, PT ;  /* 0x000000970000720c */ /* 0x040fe20003fc4070 */
[----:B------:R-:W-:Y:S01]  /*5b60*/  IMAD R155, R0, R5, R155 ;  /* 0x00000005009b7224 */ /* 0x000fe200078e029b */
[----:B------:R-:W-:Y:S01]  /*5b70*/  LOP3.LUT R8, R132, 0x1ce, RZ, 0xfc, !PT ;  /* 0x000001ce84087812 */ /* 0x000fe200078efcff */
[----:B------:R-:W-:Y:S01]  /*5b80*/  IMAD.HI.U32 R5, R140, R157, RZ ;  /* 0x0000009d8c057227 */ /* 0x000fe200078e00ff */
[----:B------:R-:W-:Y:S01]  /*5b90*/  LOP3.LUT R100, R132, 0x30, RZ, 0xfc, !PT ;  /* 0x0000003084647812 */ /* 0x000fe200078efcff */
[----:B------:R-:W-:Y:S01]  /*5ba0*/  STL [R1+0x20c8], R247 ;  /* 0x0020c8f701007387 */ /* 0x000fe20000100800 */
[----:B------:R-:W-:Y:S01]  /*5bb0*/  IABS R161, R8 ;  /* 0x0000000800a17213 */ /* 0x000fe20000000000 */
[----:B------:R-:W-:Y:S01]  /*5bc0*/  @!P1 IMAD.MOV R251, RZ, RZ, -R251 ;  /* 0x000000fffffb9224 */ /* 0x000fe200078e0afb */
[----:B------:R-:W-:Y:S01]  /*5bd0*/  ISETP.GE.AND P1, PT, R7, RZ, PT ;  /* 0x000000ff0700720c */ /* 0x000fe20003f26270 */
[--C-:B------:R-:W-:Y:S01]  /*5be0*/  @!P5 IMAD.IADD R149, R149, 0x1, -R0.reuse ;  /* 0x000000019595d824 */ /* 0x100fe200078e0a00 */
[----:B------:R-:W-:Y:S01]  /*5bf0*/  ISETP.GT.U32.AND P5, PT, R0, R153, PT ;  /* 0x000000990000720c */ /* 0x000fe20003fa4070 */
[----:B------:R-:W-:Y:S01]  /*5c00*/  IMAD.HI.U32 R7, R140, R159, RZ ;  /* 0x0000009f8c077227 */ /* 0x000fe200078e00ff */
[C---:B------:R-:W-:Y:S01]  /*5c10*/  LOP3.LUT R102, R132.reuse, 0x2e, RZ, 0xfc, !PT ;  /* 0x0000002e84667812 */ /* 0x040fe200078efcff */
[----:B------:R1:W-:Y:S01]  /*5c20*/  STL [R1+0x20cc], R249 ;  /* 0x0020ccf901007387 */ /* 0x0003e20000100800 */
[C---:B0-----:R-:W-:Y:S01]  /*5c30*/  LOP3.LUT R243, R132.reuse, 0x26, RZ, 0xfc, !PT ;  /* 0x0000002684f37812 */ /* 0x041fe200078efcff */
[----:B------:R-:W-:Y:S01]  /*5c40*/  IMAD.MOV R5, RZ, RZ, -R5 ;  /* 0x000000ffff057224 */ /* 0x000fe200078e0a05 */
[C---:B------:R-:W-:Y:S01]  /*5c50*/  LOP3.LUT R110, R132.reuse, 0x24, RZ, 0xfc, !PT ;  /* 0x00000024846e7812 */ /* 0x040fe200078efcff */
[----:B------:R-:W-:Y:S01]  /*5c60*/  IMAD.MOV R7, RZ, RZ, -R7 ;  /* 0x000000ffff077224 */ /* 0x000fe200078e0a07 */
[----:B------:R-:W-:Y:S01]  /*5c70*/  LOP3.LUT R2, R132, 0x1c, RZ, 0xfc, !PT ;  /* 0x0000001c84027812 */ /* 0x000fe200078efcff */
[----:B------:R-:W-:Y:S01]  /*5c80*/  IMAD R157, R0, R5, R157 ;  /* 0x00000005009d7224 */ /* 0x000fe200078e029d */
[----:B------:R-:W-:Y:S01]  /*5c90*/  LOP3.LUT R147, R132, 0x1e, RZ, 0xfc, !PT ;  /* 0x0000001e84937812 */ /* 0x000fe200078efcff */
[C---:B------:R-:W-:Y:S01]  /*5ca0*/  IMAD R159, R0.reuse, R7, R159 ;  /* 0x00000007009f7224 */ /* 0x040fe200078e029f */
[----:B------:R-:W-:Y:S01]  /*5cb0*/  IABS R120, R2 ;  /* 0x0000000200787213 */ /* 0x000fe20000000000 */
[--C-:B------:R-:W-:Y:S01]  /*5cc0*/  @!P6 IMAD.IADD R151, R151, 0x1, -R0.reuse ;  /* 0x000000019797e824 */ /* 0x100fe200078e0a00 */
[C---:B------:R-:W-:Y:S01]  /*5cd0*/  ISETP.GT.U32.AND P6, PT, R0.reuse, R157, PT ;  /* 0x0000009d0000720c */ /* 0x040fe20003fc4070 */
[--C-:B------:R-:W-:Y:S01]  /*5ce0*/  @!P5 IMAD.IADD R153, R153, 0x1, -R0.reuse ;  /* 0x000000019999d824 */ /* 0x100fe200078e0a00 */
[C---:B------:R-:W-:Y:S01]  /*5cf0*/  ISETP.GT.U32.AND P5, PT, R0.reuse, R159, PT ;  /* 0x0000009f0000720c */ /* 0x040fe20003fa4070 */
[----:B------:R-:W-:Y:S01]  /*5d00*/  @!P4 IMAD.MOV R149, RZ, RZ, -R149 ;  /* 0x000000ffff95c224 */ /* 0x000fe200078e0a95 */
[----:B------:R-:W-:Y:S01]  /*5d10*/  ISETP.GT.U32.AND P4, PT, R0, R155, PT ;  /* 0x0000009b0000720c */ /* 0x000fe20003f84070 */
[----:B------:R-:W-:Y:S01]  /*5d20*/  IMAD.HI.U32 R5, R140, R161, RZ ;  /* 0x000000a18c057227 */ /* 0x000fe200078e00ff */
[C---:B------:R-:W-:Y:S01]  /*5d30*/  LOP3.LUT R3, R132.reuse, 0x1a, RZ, 0xfc, !PT ;  /* 0x0000001a84037812 */ /* 0x040fe200078efcff */
[----:B------:R-:W-:Y:S01]  /*5d40*/  STL [R1+0x20d0], R251 ;  /* 0x0020d0fb01007387 */ /* 0x000fe20000100800 */
[----:B------:R-:W-:Y:S01]  /*5d50*/  IABS R118, R147 ;  /* 0x0000009300767213 */ /* 0x000fe20000000000 */
[----:B------:R-:W-:Y:S01]  /*5d60*/  IMAD.MOV R5, RZ, RZ, -R5 ;  /* 0x000000ffff057224 */ /* 0x000fe200078e0a05 */
[----:B-1----:R-:W-:Y:S01]  /*5d70*/  LOP3.LUT R249, R132, 0x16, RZ, 0xfc, !PT ;  /* 0x0000001684f97812 */ /* 0x002fe200078efcff */
[----:B------:R-:W-:Y:S01]  /*5d80*/  @!P2 IMAD.MOV R151, RZ, RZ, -R151 ;  /* 0x000000ffff97a224 */ /* 0x000fe200078e0a97 */
[----:B------:R-:W-:Y:S01]  /*5d90*/  STL [R1+0x20d4], R149 ;  /* 0x0020d49501007387 */ /* 0x000fe20000100800 */
[--C-:B------:R-:W-:Y:S01]  /*5da0*/  @!P6 IMAD.IADD R157, R157, 0x1, -R0.reuse ;  /* 0x000000019d9de824 */ /* 0x100fe200078e0a00 */
[----:B------:R-:W-:Y:S01]  /*5db0*/  IABS R126, R249 ;  /* 0x000000f9007e7213 */ /* 0x000fe20000000000 */
[----:B------:R-:W-:Y:S01]  /*5dc0*/  @!P5 IMAD.IADD R159, R159, 0x1, -R0 ;  /* 0x000000019f9fd824 */ /* 0x000fe200078e0a00 */
[----:B------:R-:W-:Y:S01]  /*5dd0*/  STL [R1+0x20d8], R151 ;  /* 0x0020d89701007387 */ /* 0x000fe20000100800 */
[C---:B------:R-:W-:Y:S01]  /*5de0*/  IMAD R161, R0.reuse, R5, R161 ;  /* 0x0000000500a17224 */ /* 0x040fe200078e02a1 */
[----:B------:R-:W-:Y:S01]  /*5df0*/  ISETP.GT.U32.AND P5, PT, R0, R157, PT ;  /* 0x0000009d0000720c */ /* 0x000fe20003fa4070 */
[----:B------:R-:W-:Y:S01]  /*5e00*/  IMAD.HI.U32 R5, R140, R163, RZ ;  /* 0x000000a38c057227 */ /* 0x000fe200078e00ff */
[----:B------:R-:W-:-:S02]  /*5e10*/  ISETP.GT.U32.AND P2, PT, R0, R159, PT ;  /* 0x0000009f0000720c */ /* 0x000fc40003f44070 */
[----:B------:R-:W-:Y:S01]  /*5e20*/  LOP3.LUT R4, R132, 0x18, RZ, 0xfc, !PT ;  /* 0x0000001884047812 */ /* 0x000fe200078efcff */
[--C-:B------:R-:W-:Y:S01]  /*5e30*/  @!P4 IMAD.IADD R155, R155, 0x1, -R0.reuse ;  /* 0x000000019b9bc824 */ /* 0x100fe200078e0a00 */
[----:B------:R-:W-:Y:S01]  /*5e40*/  ISETP.GT.U32.AND P4, PT, R0, R153, PT ;  /* 0x000000990000720c */ /* 0x000fe20003f84070 */
[----:B------:R-:W-:Y:S01]  /*5e50*/  IMAD.MOV R5, RZ, RZ, -R5 ;  /* 0x000000ffff057224 */ /* 0x000fe200078e0a05 */
[----:B------:R-:W-:Y:S01]  /*5e60*/  LOP3.LUT R247, R132, 0x14, RZ, 0xfc, !PT ;  /* 0x0000001484f77812 */ /* 0x000fe200078efcff */
[----:B------:R-:W-:Y:S01]  /*5e70*/  IMAD.HI.U32 R7, R140, R167, RZ ;  /* 0x000000a78c077227 */ /* 0x000fe200078e00ff */
[----:B------:R-:W-:Y:S02]  /*5e80*/  ISETP.GT.U32.AND P6, PT, R0, R155, PT ;  /* 0x0000009b0000720c */ /* 0x000fe40003fc4070 */
[----:B------:R-:W-:Y:S01]  /*5e90*/  LOP3.LUT R9, R132, 0x12, RZ, 0xfc, !PT ;  /* 0x0000001284097812 */ /* 0x000fe200078efcff */
[----:B------:R-:W-:Y:S01]  /*5ea0*/  IMAD R163, R0, R5, R163 ;  /* 0x0000000500a37224 */ /* 0x000fe200078e02a3 */
[----:B------:R-:W-:Y:S01]  /*5eb0*/  LOP3.LUT R245, R132, 0xc, RZ, 0xfc, !PT ;  /* 0x0000000c84f57812 */ /* 0x000fe200078efcff */
[----:B------:R-:W-:-:S02]  /*5ec0*/  @!P5 IMAD.IADD R157, R157, 0x1, -R0 ;  /* 0x000000019d9dd824 */ /* 0x000fc400078e0a00 */
[----:B------:R-:W-:Y:S01]  /*5ed0*/  IMAD.HI.U32 R5, R140, R165, RZ ;  /* 0x000000a58c057227 */ /* 0x000fe200078e00ff */
[----:B------:R-:W-:Y:S02]  /*5ee0*/  ISETP.GT.U32.AND P5, PT, R0, R163, PT ;  /* 0x000000a30000720c */ /* 0x000fe40003fa4070 */
[----:B------:R-:W-:Y:S01]  /*5ef0*/  IABS R252, R245 ;  /* 0x000000f500fc7213 */ /* 0x000fe20000000000 */
[----:B------:R-:W-:Y:S02]  /*5f00*/  IMAD.MOV R5, RZ, RZ, -R5 ;  /* 0x000000ffff057224 */ /* 0x000fe400078e0a05 */
[--C-:B------:R-:W-:Y:S01]  /*5f10*/  @!P6 IMAD.IADD R155, R155, 0x1, -R0.reuse ;  /* 0x000000019b9be824 */ /* 0x100fe200078e0a00 */
[----:B------:R-:W-:Y:S01]  /*5f20*/  ISETP.GE.AND P6, PT, R10, RZ, PT ;  /* 0x000000ff0a00720c */ /* 0x000fe20003fc6270 */
[----:B------:R-:W-:Y:S01]  /*5f30*/  IMAD R165, R0, R5, R165 ;  /* 0x0000000500a57224 */ /* 0x000fe200078e02a5 */
[----:B------:R-:W-:Y:S01]  /*5f40*/  LOP3.LUT R10, R132, 0x1c6, RZ, 0xfc, !PT ;  /* 0x000001c6840a7812 */ /* 0x000fe200078efcff */
[--C-:B------:R-:W-:Y:S01]  /*5f50*/  @!P4 IMAD.IADD R153, R153, 0x1, -R0.reuse ;  /* 0x000000019999c824 */ /* 0x100fe200078e0a00 */
[----:B------:R-:W-:Y:S01]  /*5f60*/  ISETP.GT.U32.AND P4, PT, R0, R161, PT ;  /* 0x000000a10000720c */ /* 0x000fe20003f84070 */
[----:B------:R-:W-:Y:S01]  /*5f70*/  IMAD.MOV R7, RZ, RZ, -R7 ;  /* 0x000000ffff077224 */ /* 0x000fe200078e0a07 */
[----:B------:R-:W-:Y:S01]  /*5f80*/  IABS R169, R10 ;  /* 0x0000000a00a97213 */ /* 0x000fe20000000000 */
[----:B------:R-:W-:-:S02]  /*5f90*/  @!P5 IMAD.IADD R163, R163, 0x1, -R0 ;  /* 0x00000001a3a3d824 */ /* 0x000fc400078e0a00 */
[--C-:B------:R-:W-:Y:S01]  /*5fa0*/  @!P2 IMAD.IADD R159, R159, 0x1, -R0.reuse ;  /* 0x000000019f9fa824 */ /* 0x100fe200078e0a00 */
[----:B------:R-:W-:Y:S01]  /*5fb0*/  ISETP.GE.AND P2, PT, R8, RZ, PT ;  /* 0x000000ff0800720c */ /* 0x000fe20003f46270 */
[----:B------:R-:W-:Y:S01]  /*5fc0*/  IMAD.HI.U32 R5, R140, R169, RZ ;  /* 0x000000a98c057227 */ /* 0x000fe200078e00ff */
[----:B------:R-:W-:Y:S02]  /*5fd0*/  ISETP.GT.U32.AND P5, PT, R0, R163, PT ;  /* 0x000000a30000720c */ /* 0x000fe40003fa4070 */
[----:B------:R-:W-:Y:S01]  /*5fe0*/  LOP3.LUT R8, R132, 0x1c4, RZ, 0xfc, !PT ;  /* 0x000001c484087812 */ /* 0x000fe200078efcff */
[----:B------:R-:W-:Y:S02]  /*5ff0*/  IMAD.MOV R5, RZ, RZ, -R5 ;  /* 0x000000ffff057224 */ /* 0x000fe400078e0a05 */
[--C-:B------:R-:W-:Y:S01]  /*6000*/  @!P4 IMAD.IADD R161, R161, 0x1, -R0.reuse ;  /* 0x00000001a1a1c824 */ /* 0x100fe200078e0a00 */
[----:B------:R-:W-:Y:S01]  /*6010*/  ISETP.GE.AND P4, PT, R11, RZ, PT ;  /* 0x000000ff0b00720c */ /* 0x000fe20003f86270 */
[C---:B------:R-:W-:Y:S01]  /*6020*/  IMAD R169, R0.reuse, R5, R169 ;  /* 0x0000000500a97224 */ /* 0x040fe200078e02a9 */
[----:B------:R-:W-:Y:S01]  /*6030*/  IABS R171, R8 ;  /* 0x0000000800ab7213 */ /* 0x000fe20000000000 */
[----:B------:R-:W-:Y:S01]  /*6040*/  IMAD R167, R0, R7, R167 ;  /* 0x0000000700a77224 */ /* 0x000fe200078e02a7 */
[----:B------:R-:W-:Y:S01]  /*6050*/  LOP3.LUT R11, R132, 0x1c2, RZ, 0xfc, !PT ;  /* 0x000001c2840b7812 */ /* 0x000fe200078efcff */
[----:B------:R-:W-:Y:S01]  /*6060*/  @!P3 IMAD.MOV R155, RZ, RZ, -R155 ;  /* 0x000000ffff9bb224 */ /* 0x000fe200078e0a9b */
[C---:B------:R-:W-:Y:S01]  /*6070*/  ISETP.GT.U32.AND P3, PT, R0.reuse, R165, PT ;  /* 0x000000a50000720c */ /* 0x040fe20003f64070 */
[----:B------:R-:W-:Y:S01]  /*6080*/  @!P5 IMAD.IADD R163, R163, 0x1, -R0 ;  /* 0x00000001a3a3d824 */ /* 0x000fe200078e0a00 */
[C---:B------:R-:W-:Y:S01]  /*6090*/  ISETP.GT.U32.AND P5, PT, R0.reuse, R169, PT ;  /* 0x000000a90000720c */ /* 0x040fe20003fa4070 */
[----:B------:R-:W-:Y:S01]  /*60a0*/  @!P0 IMAD.MOV R153, RZ, RZ, -R153 ;  /* 0x000000ffff998224 */ /* 0x000fe200078e0a99 */
[C---:B------:R-:W-:Y:S01]  /*60b0*/  ISETP.GT.U32.AND P0, PT, R0.reuse, R161, PT ;  /* 0x000000a10000720c */ /* 0x040fe20003f04070 */
[----:B------:R-:W-:Y:S01]  /*60c0*/  @!P6 IMAD.MOV R159, RZ, RZ, -R159 ;  /* 0x000000ffff9fe224 */ /* 0x000fe200078e0a9f */
[----:B------:R-:W-:Y:S01]  /*60d0*/  ISETP.GT.U32.AND P6, PT, R0, R167, PT ;  /* 0x000000a70000720c */ /* 0x000fe20003fc4070 */
[----:B------:R-:W-:Y:S01]  /*60e0*/  IMAD.HI.U32 R5, R140, R171, RZ ;  /* 0x000000ab8c057227 */ /* 0x000fe200078e00ff */
[----:B------:R-:W-:Y:S01]  /*60f0*/  IABS R173, R11 ;  /* 0x0000000b00ad7213 */ /* 0x000fe20000000000 */
[----:B------:R-:W-:Y:S02]  /*6100*/  STL [R1+0x20dc], R153 ;  /* 0x0020dc9901007387 */ /* 0x000fe40000100800 */
[----:B------:R-:W-:-:S02]  /*6110*/  IMAD.MOV R7, RZ, RZ, -R5 ;  /* 0x000000ffff077224 */ /* 0x000fc400078e0a05 */
[--C-:B------:R-:W-:Y:S01]  /*6120*/  @!P3 IMAD.IADD R165, R165, 0x1, -R0.reuse ;  /* 0x00000001a5a5b824 */ /* 0x100fe200078e0a00 */
[----:B------:R-:W-:Y:S01]  /*6130*/  ISETP.GE.AND P3, PT, R10, RZ, PT ;  /* 0x000000ff0a00720c */ /* 0x000fe20003f66270 */
[--C-:B------:R-:W-:Y:S01]  /*6140*/  @!P5 IMAD.IADD R169, R169, 0x1, -R0.reuse ;  /* 0x00000001a9a9d824 */ /* 0x100fe200078e0a00 */
[----:B------:R-:W-:Y:S01]  /*6150*/  LOP3.LUT R10, R132, 0x1c0, RZ, 0xfc, !PT ;  /* 0x000001c0840a7812 */ /* 0x000fe200078efcff */
[----:B------:R-:W-:Y:S01]  /*6160*/  IMAD.HI.U32 R5, R140, R173, RZ ;  /* 0x000000ad8c057227 */ /* 0x000fe200078e00ff */
[----:B------:R-:W-:Y:S02]  /*6170*/  STL [R1+0x20e0], R155 ;  /* 0x0020e09b01007387 */ /* 0x000fe40000100800 */
[C---:B------:R-:W-:Y:S01]  /*6180*/  ISETP.GT.U32.AND P5, PT, R0.reuse, R169, PT ;  /* 0x000000a90000720c */ /* 0x040fe20003fa4070 */
[--C-:B------:R-:W-:Y:S01]  /*6190*/  @!P0 IMAD.IADD R161, R161, 0x1, -R0.reuse ;  /* 0x00000001a1a18824 */ /* 0x100fe200078e0a00 */
[----:B------:R-:W-:Y:S01]  /*61a0*/  IABS R175, R10 ;  /* 0x0000000a00af7213 */ /* 0x000fe20000000000 */
[----:B------:R-:W-:Y:S01]  /*61b0*/  @!P6 IMAD.IADD R167, R167, 0x1, -R0 ;  /* 0x00000001a7a7e824 */ /* 0x000fe200078e0a00 */
[----:B------:R-:W-:Y:S01]  /*61c0*/  ISETP.GT.U32.AND P6, PT, R0, R165, PT ;  /* 0x000000a50000720c */ /* 0x000fe20003fc4070 */
[----:B------:R-:W-:Y:S01]  /*61d0*/  IMAD.MOV R5, RZ, RZ, -R5 ;  /* 0x000000ffff057224 */ /* 0x000fe200078e0a05 */
[----:B------:R-:W-:Y:S01]  /*61e0*/  ISETP.GE.AND P0, PT, R14, RZ, PT ;  /* 0x000000ff0e00720c */ /* 0x000fe20003f06270 */
[----:B------:R-:W-:Y:S01]  /*61f0*/  @!P2 IMAD.MOV R161, RZ, RZ, -R161 ;  /* 0x000000ffffa1a224 */ /* 0x000fe200078e0aa1 */
[C---:B------:R-:W-:Y:S01]  /*6200*/  ISETP.GT.U32.AND P2, PT, R0.reuse, R167, PT ;  /* 0x000000a70000720c */ /* 0x040fe20003f44070 */
[----:B------:R-:W-:Y:S01]  /*6210*/  IMAD R173, R0, R5, R173 ;  /* 0x0000000500ad7224 */ /* 0x000fe200078e02ad */
[----:B------:R-:W-:Y:S01]  /*6220*/  LOP3.LUT R14, R132, 0x194, RZ, 0xfc, !PT ;  /* 0x00000194840e7812 */ /* 0x000fe200078efcff */
[----:B------:R-:W-:-:S02]  /*6230*/  IMAD R171, R0, R7, R171 ;  /* 0x0000000700ab7224 */ /* 0x000fc400078e02ab */
[--C-:B------:R-:W-:Y:S01]  /*6240*/  @!P5 IMAD.IADD R169, R169, 0x1, -R0.reuse ;  /* 0x00000001a9a9d824 */ /* 0x100fe200078e0a00 */
[C---:B------:R-:W-:Y:S01]  /*6250*/  ISETP.GT.U32.AND P5, PT, R0.reuse, R173, PT ;  /* 0x000000ad0000720c */ /* 0x040fe20003fa4070 */
[----:B------:R-:W-:Y:S01]  /*6260*/  @!P1 IMAD.MOV R157, RZ, RZ, -R157 ;  /* 0x000000ffff9d9224 */ /* 0x000fe200078e0a9d */
[----:B------:R-:W-:Y:S01]  /*6270*/  ISETP.GE.AND P1, PT, R13, RZ, PT ;  /* 0x000000ff0d00720c */ /* 0x000fe20003f26270 */
[----:B------:R-:W-:Y:S01]  /*6280*/  @!P6 IMAD.IADD R165, R165, 0x1, -R0 ;  /* 0x00000001a5a5e824 */ /* 0x000fe200078e0a00 */
[----:B------:R-:W-:Y:S01]  /*6290*/  ISETP.GT.U32.AND P6, PT, R0, R171, PT ;  /* 0x000000ab0000720c */ /* 0x000fe20003fc4070 */
[----:B------:R-:W-:Y:S01]  /*62a0*/  IMAD.HI.U32 R5, R140, R175, RZ ;  /* 0x000000af8c057227 */ /* 0x000fe200078e00ff */
[----:B------:R-:W-:-:S03]  /*62b0*/  LOP3.LUT R13, R132, 0x1be, RZ, 0xfc, !PT ;  /* 0x000001be840d7812 */ /* 0x000fc600078efcff */
[--C-:B------:R-:W-:Y:S01]  /*62c0*/  @!P2 IMAD.IADD R167, R167, 0x1, -R0.reuse ;  /* 0x00000001a7a7a824 */ /* 0x100fe200078e0a00 */
[----:B------:R-:W-:Y:S01]  /*62d0*/  ISETP.GE.AND P2, PT, R8, RZ, PT ;  /* 0x000000ff0800720c */ /* 0x000fe20003f46270 */
[----:B------:R-:W-:Y:S01]  /*62e0*/  IMAD.MOV R5, RZ, RZ, -R5 ;  /* 0x000000ffff057224 */ /* 0x000fe200078e0a05 */
[----:B------:R-:W-:Y:S01]  /*62f0*/  LOP3.LUT R8, R132, 0x1bc, RZ, 0xfc, !PT ;  /* 0x000001bc84087812 */ /* 0x000fe200078efcff */
[--C-:B------:R-:W-:Y:S01]  /*6300*/  @!P5 IMAD.IADD R173, R173, 0x1, -R0.reuse ;  /* 0x00000001adadd824 */ /* 0x100fe200078e0a00 */
[----:B------:R-:W-:Y:S01]  /*6310*/  IABS R177, R13 ;  /* 0x0000000d00b17213 */ /* 0x000fe20000000000 */
[C---:B------:R-:W-:Y:S01]  /*6320*/  IMAD R175, R0.reuse, R5, R175 ;  /* 0x0000000500af7224 */ /* 0x040fe200078e02af */
[----:B------:R-:W-:Y:S01]  /*6330*/  IABS R179, R8 ;  /* 0x0000000800b37213 */ /* 0x000fe20000000000 */
[----:B------:R-:W-:Y:S01]  /*6340*/  @!P6 IMAD.IADD R171, R171, 0x1, -R0 ;  /* 0x00000001ababe824 */ /* 0x000fe200078e0a00 */
[----:B------:R-:W-:Y:S01]  /*6350*/  ISETP.GT.U32.AND P5, PT, R0, R173, PT ;  /* 0x000000ad0000720c */ /* 0x000fe20003fa4070 */
[----:B------:R-:W-:Y:S01]  /*6360*/  @!P4 IMAD.MOV R163, RZ, RZ, -R163 ;  /* 0x000000ffffa3c224 */ /* 0x000fe200078e0aa3 */
[----:B------:R-:W-:Y:S01]  /*6370*/  ISETP.GE.AND P6, PT, R11, RZ, PT ;  /* 0x000000ff0b00720c */ /* 0x000fe20003fc6270 */
[----:B------:R-:W-:Y:S01]  /*6380*/  IMAD.HI.U32 R5, R140, R179, RZ ;  /* 0x000000b38c057227 */ /* 0x000fe200078e00ff */
[----:B------:R-:W-:-:S02]  /*6390*/  ISETP.GT.U32.AND P4, PT, R0, R171, PT ;  /* 0x000000ab0000720c */ /* 0x000fc40003f84070 */
[----:B------:R-:W-:Y:S01]  /*63a0*/  LOP3.LUT R11, R132, 0x1ba, RZ, 0xfc, !PT ;  /* 0x000001ba840b7812 */ /* 0x000fe200078efcff */
[----:B------:R-:W-:Y:S02]  /*63b0*/  IMAD.MOV R5, RZ, RZ, -R5 ;  /* 0x000000ffff057224 */ /* 0x000fe400078e0a05 */
[----:B------:R-:W-:Y:S01]  /*63c0*/  @!P1 IMAD.MOV R165, RZ, RZ, -R165 ;  /* 0x000000ffffa59224 */ /* 0x000fe200078e0aa5 */
[C---:B------:R-:W-:Y:S01]  /*63d0*/  ISETP.GT.U32.AND P1, PT, R0.reuse, R175, PT ;  /* 0x000000af0000720c */ /* 0x040fe20003f24070 */
[----:B------:R-:W-:Y:S01]  /*63e0*/  IMAD R179, R0, R5, R179 ;  /* 0x0000000500b37224 */ /* 0x000fe200078e02b3 */
[----:B------:R-:W-:Y:S01]  /*63f0*/  IABS R181, R11 ;  /* 0x0000000b00b57213 */ /* 0x000fe20000000000 */
[----:B------:R-:W-:Y:S02]  /*6400*/  @!P5 IMAD.IADD R173, R173, 0x1, -R0 ;  /* 0x00000001adadd824 */ /* 0x000fe400078e0a00 */
[----:B------:R-:W-:Y:S01]  /*6410*/  IMAD.HI.U32 R7, R140, R177, RZ ;  /* 0x000000b18c077227 */ /* 0x000fe200078e00ff */
[----:B------:R-:W-:-:S03]  /*6420*/  ISETP.GT.U32.AND P5, PT, R0, R179, PT ;  /* 0x000000b30000720c */ /* 0x000fc60003fa4070 */
[----:B------:R-:W-:Y:S02]  /*6430*/  IMAD.MOV R7, RZ, RZ, -R7 ;  /* 0x000000ffff077224 */ /* 0x000fe400078e0a07 */
[--C-:B------:R-:W-:Y:S01]  /*6440*/  @!P4 IMAD.IADD R171, R171, 0x1, -R0.reuse ;  /* 0x00000001ababc824 */ /* 0x100fe200078e0a00 */
[----:B------:R-:W-:Y:S01]  /*6450*/  ISETP.GE.AND P4, PT, R13, RZ, PT ;  /* 0x000000ff0d00720c */ /* 0x000fe20003f86270 */
[----:B------:R-:W-:Y:S01]  /*6460*/  @!P1 IMAD.IADD R175, R175, 0x1, -R0 ;  /* 0x00000001afaf9824 */ /* 0x000fe200078e0a00 */
[----:B------:R-:W-:Y:S01]  /*6470*/  ISETP.GE.AND P1, PT, R8, RZ, PT ;  /* 0x000000ff0800720c */ /* 0x000fe20003f26270 */
[----:B------:R-:W-:Y:S01]  /*6480*/  IMAD R177, R0, R7, R177 ;  /* 0x0000000700b17224 */ /* 0x000fe200078e02b1 */
[----:B------:R-:W-:Y:S01]  /*6490*/  LOP3.LUT R7, R132, 0x1b8, RZ, 0xfc, !PT ;  /* 0x000001b884077812 */ /* 0x000fe200078efcff */
[----:B------:R-:W-:Y:S01]  /*64a0*/  @!P2 IMAD.MOV R171, RZ, RZ, -R171 ;  /* 0x000000ffffaba224 */ /* 0x000fe200078e0aab */
[----:B------:R-:W-:Y:S01]  /*64b0*/  ISETP.GT.U32.AND P2, PT, R0, R175, PT ;  /* 0x000000af0000720c */ /* 0x000fe20003f44070 */
[----:B------:R-:W-:Y:S01]  /*64c0*/  IMAD.HI.U32 R5, R140, R181, RZ ;  /* 0x000000b58c057227 */ /* 0x000fe200078e00ff */
[----:B------:R-:W-:-:S02]  /*64d0*/  IABS R183, R7 ;  /* 0x0000000700b77213 */ /* 0x000fc40000000000 */
[----:B------:R-:W-:Y:S01]  /*64e0*/  LOP3.LUT R8, R132, 0x1b6, RZ, 0xfc, !PT ;  /* 0x000001b684087812 */ /* 0x000fe200078efcff */
[----:B------:R-:W-:Y:S01]  /*64f0*/  @!P3 IMAD.MOV R169, RZ, RZ, -R169 ;  /* 0x000000ffffa9b224 */ /* 0x000fe200078e0aa9 */
[----:B------:R-:W-:Y:S01]  /*6500*/  ISETP.GT.U32.AND P3, PT, R0, R177, PT ;  /* 0x000000b10000720c */ /* 0x000fe20003f64070 */
[----:B------:R-:W-:Y:S01]  /*6510*/  @!P5 IMAD.IADD R179, R179, 0x1, -R0 ;  /* 0x00000001b3b3d824 */ /* 0x000fe200078e0a00 */
[----:B------:R-:W-:Y:S01]  /*6520*/  IABS R185, R8 ;  /* 0x0000000800b97213 */ /* 0x000fe20000000000 */
[----:B------:R-:W-:Y:S01]  /*6530*/  IMAD.MOV R5, RZ, RZ, -R5 ;  /* 0x000000ffff057224 */ /* 0x000fe200078e0a05 */
[----:B------:R-:W-:Y:S01]  /*6540*/  LOP3.LUT R13, R132, 0x1a4, RZ, 0xfc, !PT ;  /* 0x000001a4840d7812 */ /* 0x000fe200078efcff */
[----:B------:R-:W-:Y:S01]  /*6550*/  @!P0 IMAD.MOV R167, RZ, RZ, -R167 ;  /* 0x000000ffffa78224 */ /* 0x000fe200078e0aa7 */
[C---:B------:R-:W-:Y:S01]  /*6560*/  ISETP.GT.U32.AND P5, PT, R0.reuse, R179, PT ;  /* 0x000000b30000720c */ /* 0x040fe20003fa4070 */
[----:B------:R-:W-:Y:S01]  /*6570*/  IMAD R181, R0, R5, R181 ;  /* 0x0000000500b57224 */ /* 0x000fe200078e02b5 */
[----:B------:R-:W-:Y:S01]  /*6580*/  ISETP.GE.AND P0, PT, R10, RZ, PT ;  /* 0x000000ff0a00720c */ /* 0x000fe20003f06270 */
[----:B------:R-:W-:Y:S01]  /*6590*/  IMAD.HI.U32 R5, R140, R183, RZ ;  /* 0x000000b78c057227 */ /* 0x000fe200078e00ff */
[----:B------:R-:W-:-:S02]  /*65a0*/  LOP3.LUT R10, R132, 0x1b4, RZ, 0xfc, !PT ;  /* 0x000001b4840a7812 */ /* 0x000fc400078efcff */
[----:B------:R-:W-:Y:S01]  /*65b0*/  IABS R203, R13 ;  /* 0x0000000d00cb7213 */ /* 0x000fe20000000000 */
[----:B------:R-:W-:Y:S01]  /*65c0*/  IMAD.MOV R5, RZ, RZ, -R5 ;  /* 0x000000ffff057224 */ /* 0x000fe200078e0a05 */
[----:B------:R-:W-:Y:S01]  /*65d0*/  IABS R187, R10 ;  /* 0x0000000a00bb7213 */ /* 0x000fe20000000000 */
[--C-:B------:R-:W-:Y:S01]  /*65e0*/  @!P2 IMAD.IADD R175, R175, 0x1, -R0.reuse ;  /* 0x00000001afafa824 */ /* 0x100fe200078e0a00 */
[C---:B------:R-:W-:Y:S01]  /*65f0*/  ISETP.GT.U32.AND P2, PT, R0.reuse, R181, PT ;  /* 0x000000b50000720c */ /* 0x040fe20003f44070 */
[--C-:B------:R-:W-:Y:S02]  /*6600*/  @!P3 IMAD.IADD R177, R177, 0x1, -R0.reuse ;  /* 0x00000001b1b1b824 */ /* 0x100fe400078e0a00 */
[C---:B------:R-:W-:Y:S02]  /*6610*/  IMAD R183, R0.reuse, R5, R183 ;  /* 0x0000000500b77224 */ /* 0x040fe400078e02b7 */
[----:B------:R-:W-:Y:S01]  /*6620*/  @!P5 IMAD.IADD R179, R179, 0x1, -R0 ;  /* 0x00000001b3b3d824 */ /* 0x000fe200078e0a00 */
[C---:B------:R-:W-:Y:S01]  /*6630*/  ISETP.GT.U32.AND P3, PT, R0.reuse, R177, PT ;  /* 0x000000b10000720c */ /* 0x040fe20003f64070 */
[----:B------:R-:W-:Y:S01]  /*6640*/  @!P6 IMAD.MOV R173, RZ, RZ, -R173 ;  /* 0x000000ffffade224 */ /* 0x000fe200078e0aad */
[----:B------:R-:W-:Y:S01]  /*6650*/  ISETP.GT.U32.AND P5, PT, R0, R183, PT ;  /* 0x000000b70000720c */ /* 0x000fe20003fa4070 */
[----:B------:R-:W-:Y:S01]  /*6660*/  IMAD.HI.U32 R5, R140, R185, RZ ;  /* 0x000000b98c057227 */ /* 0x000fe200078e00ff */
[----:B------:R-:W-:-:S02]  /*6670*/  ISETP.GE.AND P6, PT, R11, RZ, PT ;  /* 0x000000ff0b00720c */ /* 0x000fc40003fc6270 */
[----:B------:R-:W-:Y:S01]  /*6680*/  LOP3.LUT R11, R132, 0x1b2, RZ, 0xfc, !PT ;  /* 0x000001b2840b7812 */ /* 0x000fe200078efcff */
[--C-:B------:R-:W-:Y:S01]  /*6690*/  @!P2 IMAD.IADD R181, R181, 0x1, -R0.reuse ;  /* 0x00000001b5b5a824 */ /* 0x100fe200078e0a00 */
[----:B------:R-:W-:Y:S01]  /*66a0*/  ISETP.GE.AND P2, PT, R8, RZ, PT ;  /* 0x000000ff0800720c */ /* 0x000fe20003f46270 */
[----:B------:R-:W-:Y:S01]  /*66b0*/  IMAD.MOV R5, RZ, RZ, -R5 ;  /* 0x000000ffff057224 */ /* 0x000fe200078e0a05 */
[----:B------:R-:W-:Y:S01]  /*66c0*/  IABS R189, R11 ;  /* 0x0000000b00bd7213 */ /* 0x000fe20000000000 */
[----:B------:R-:W-:Y:S01]  /*66d0*/  @!P0 IMAD.MOV R175, RZ, RZ, -R175 ;  /* 0x000000ffffaf8224 */ /* 0x000fe200078e0aaf */
[C---:B------:R-:W-:Y:S01]  /*66e0*/  ISETP.GT.U32.AND P0, PT, R0.reuse, R181, PT ;  /* 0x000000b50000720c */ /* 0x040fe20003f04070 */
[--C-:B------:R-:W-:Y:S01]  /*66f0*/  @!P3 IMAD.IADD R177, R177, 0x1, -R0.reuse ;  /* 0x00000001b1b1b824 */ /* 0x100fe200078e0a00 */
[----:B------:R-:W-:Y:S01]  /*6700*/  ISETP.GE.AND P3, PT, R7, RZ, PT ;  /* 0x000000ff0700720c */ /* 0x000fe20003f66270 */
[----:B------:R-:W-:Y:S01]  /*6710*/  IMAD R185, R0, R5, R185 ;  /* 0x0000000500b97224 */ /* 0x000fe200078e02b9 */
[----:B------:R-:W-:Y:S01]  /*6720*/  LOP3.LUT R8, R132, 0x1b0, RZ, 0xfc, !PT ;  /* 0x000001b084087812 */ /* 0x000fe200078efcff */
[----:B------:R-:W-:-:S02]  /*6730*/  @!P5 IMAD.IADD R183, R183, 0x1, -R0 ;  /* 0x00000001b7b7d824 */ /* 0x000fc400078e0a00 */
[----:B------:R-:W-:Y:S01]  /*6740*/  IMAD.HI.U32 R7, R140, R189, RZ ;  /* 0x000000bd8c077227 */ /* 0x000fe200078e00ff */
[----:B------:R-:W-:Y:S02]  /*6750*/  IABS R191, R8 ;  /* 0x0000000800bf7213 */ /* 0x000fe40000000000 */
[C---:B------:R-:W-:Y:S01]  /*6760*/  ISETP.GT.U32.AND P5, PT, R0.reuse, R183, PT ;  /* 0x000000b70000720c */ /* 0x040fe20003fa4070 */
[----:B------:R-:W-:Y:S01]  /*6770*/  @!P4 IMAD.MOV R177, RZ, RZ, -R177 ;  /* 0x000000ffffb1c224 */ /* 0x000fe200078e0ab1 */
[----:B------:R-:W-:Y:S01]  /*6780*/  ISETP.GT.U32.AND P4, PT, R0, R185, PT ;  /* 0x000000b90000720c */ /* 0x000fe20003f84070 */
[----:B------:R-:W-:-:S04]  /*6790*/  IMAD.HI.U32 R5, R140, R187, RZ ;  /* 0x000000bb8c057227 */ /* 0x000fc800078e00ff */
[----:B------:R-:W-:Y:S02]  /*67a0*/  IMAD.MOV R7, RZ, RZ, -R7 ;  /* 0x000000ffff077224 */ /* 0x000fe400078e0a07 */
[----:B------:R-:W-:Y:S02]  /*67b0*/  IMAD.MOV R5, RZ, RZ, -R5 ;  /* 0x000000ffff057224 */ /* 0x000fe400078e0a05 */
[--C-:B------:R-:W-:Y:S01]  /*67c0*/  @!P0 IMAD.IADD R181, R181, 0x1, -R0.reuse ;  /* 0x00000001b5b58824 */ /* 0x100fe200078e0a00 */
[----:B------:R-:W-:Y:S01]  /*67d0*/  ISETP.GE.AND P0, PT, R11, RZ, PT ;  /* 0x000000ff0b00720c */ /* 0x000fe20003f06270 */
[----:B------:R-:W-:Y:S01]  /*67e0*/  IMAD R189, R0, R7, R189 ;  /* 0x0000000700bd7224 */ /* 0x000fe200078e02bd */
[----:B------:R-:W-:Y:S01]  /*67f0*/  LOP3.LUT R7, R132, 0x1ae, RZ, 0xfc, !PT ;  /* 0x000001ae84077812 */ /* 0x000fe200078efcff */
[----:B------:R-:W-:Y:S01]  /*6800*/  IMAD R187, R0, R5, R187 ;  /* 0x0000000500bb7224 */ /* 0x000fe200078e02bb */
[----:B------:R-:W-:Y:S01]  /*6810*/  LOP3.LUT R11, R132, 0x1a6, RZ, 0xfc, !PT ;  /* 0x000001a6840b7812 */ /* 0x000fe200078efcff */
[----:B------:R-:W-:Y:S01]  /*6820*/  @!P6 IMAD.MOV R181, RZ, RZ, -R181 ;  /* 0x000000ffffb5e224 */ /* 0x000fe200078e0ab5 */
[C---:B------:R-:W-:Y:S01]  /*6830*/  ISETP.GT.U32.AND P6, PT, R0.reuse, R189, PT ;  /* 0x000000bd0000720c */ /* 0x040fe20003fc4070 */
[--C-:B------:R-:W-:Y:S01]  /*6840*/  @!P5 IMAD.IADD R183, R183, 0x1, -R0.reuse ;  /* 0x00000001b7b7d824 */ /* 0x100fe200078e0a00 */
[----:B------:R-:W-:Y:S01]  /*6850*/  ISETP.GT.U32.AND P5, PT, R0, R187, PT ;  /* 0x000000bb0000720c */ /* 0x000fe20003fa4070 */
[----:B------:R-:W-:Y:S01]  /*6860*/  @!P4 IMAD.IADD R185, R185, 0x1, -R0 ;  /* 0x00000001b9b9c824 */ /* 0x000fe200078e0a00 */
[----:B------:R-:W-:Y:S01]  /*6870*/  IABS R193, R7 ;  /* 0x0000000700c17213 */ /* 0x000fe20000000000 */
[----:B------:R-:W-:Y:S01]  /*6880*/  @!P1 IMAD.MOV R179, RZ, RZ, -R179 ;  /* 0x000000ffffb39224 */ /* 0x000fe200078e0ab3 */
[----:B------:R-:W-:Y:S01]  /*6890*/  ISETP.GE.AND P1, PT, R10, RZ, PT ;  /* 0x000000ff0a00720c */ /* 0x000fe20003f26270 */
[----:B------:R-:W-:Y:S01]  /*68a0*/  IMAD.HI.U32 R5, R140, R191, RZ ;  /* 0x000000bf8c057227 */ /* 0x000fe200078e00ff */
[----:B------:R-:W-:-:S02]  /*68b0*/  ISETP.GT.U32.AND P4, PT, R0, R185, PT ;  /* 0x000000b90000720c */ /* 0x000fc40003f84070 */
[----:B------:R-:W-:Y:S01]  /*68c0*/  LOP3.LUT R10, R132, 0x1ac, RZ, 0xfc, !PT ;  /* 0x000001ac840a7812 */ /* 0x000fe200078efcff */
[----:B------:R-:W-:Y:S01]  /*68d0*/  @!P3 IMAD.MOV R183, RZ, RZ, -R183 ;  /* 0x000000ffffb7b224 */ /* 0x000fe200078e0ab7 */
[----:B------:R-:W-:Y:S01]  /*68e0*/  ISETP.GE.AND P3, PT, R8, RZ, PT ;  /* 0x000000ff0800720c */ /* 0x000fe20003f66270 */
[--C-:B------:R-:W-:Y:S01]  /*68f0*/  @!P6 IMAD.IADD R189, R189, 0x1, -R0.reuse ;  /* 0x00000001bdbde824 */ /* 0x100fe200078e0a00 */
[----:B------:R-:W-:Y:S01]  /*6900*/  IABS R195, R10 ;  /* 0x0000000a00c37213 */ /* 0x000fe20000000000 */
[----:B------:R-:W-:Y:S01]  /*6910*/  @!P5 IMAD.IADD R187, R187, 0x1, -R0 ;  /* 0x00000001bbbbd824 */ /* 0x000fe200078e0a00 */
[----:B------:R-:W-:Y:S01]  /*6920*/  IABS R201, R11 ;  /* 0x0000000b00c97213 */ /* 0x000fe20000000000 */
[----:B------:R-:W-:Y:S01]  /*6930*/  IMAD.MOV R8, RZ, RZ, -R5 ;  /* 0x000000ffff087224 */ /* 0x000fe200078e0a05 */
[----:B------:R-:W-:Y:S01]  /*6940*/  ISETP.GT.U32.AND P6, PT, R0, R189, PT ;  /* 0x000000bd0000720c */ /* 0x000fe20003fc4070 */
[----:B------:R-:W-:Y:S01]  /*6950*/  IMAD.HI.U32 R5, R140, R193, RZ ;  /* 0x000000c18c057227 */ /* 0x000fe200078e00ff */
[----:B------:R-:W-:-:S03]  /*6960*/  ISETP.GT.U32.AND P5, PT, R0, R187, PT ;  /* 0x000000bb0000720c */ /* 0x000fc60003fa4070 */
[----:B------:R-:W-:Y:S01]  /*6970*/  @!P4 IMAD.IADD R185, R185, 0x1, -R0 ;  /* 0x00000001b9b9c824 */ /* 0x000fe200078e0a00 */
[----:B------:R-:W-:Y:S01]  /*6980*/  ISETP.GE.AND P4, PT, R7, RZ, PT ;  /* 0x000000ff0700720c */ /* 0x000fe20003f86270 */
[----:B------:R-:W-:-:S04]  /*6990*/  IMAD.HI.U32 R7, R140, R195, RZ ;  /* 0x000000c38c077227 */ /* 0x000fc800078e00ff */
[----:B------:R-:W-:Y:S02]  /*69a0*/  IMAD.MOV R7, RZ, RZ, -R7 ;  /* 0x000000ffff077224 */ /* 0x000fe400078e0a07 */
[C---:B------:R-:W-:Y:S02]  /*69b0*/  IMAD R191, R0.reuse, R8, R191 ;  /* 0x0000000800bf7224 */ /* 0x040fe400078e02bf */
[C---:B------:R-:W-:Y:S02]  /*69c0*/  IMAD R195, R0.reuse, R7, R195 ;  /* 0x0000000700c37224 */ /* 0x040fe400078e02c3 */
[--C-:B------:R-:W-:Y:S02]  /*69d0*/  @!P6 IMAD.IADD R189, R189, 0x1, -R0.reuse ;  /* 0x00000001bdbde824 */ /* 0x100fe400078e0a00 */
[----:B------:R-:W-:Y:S01]  /*69e0*/  @!P5 IMAD.IADD R187, R187, 0x1, -R0 ;  /* 0x00000001bbbbd824 */ /* 0x000fe200078e0a00 */
[C---:B------:R-:W-:Y:S01]  /*69f0*/  ISETP.GT.U32.AND P5, PT, R0.reuse, R191, PT ;  /* 0x000000bf0000720c */ /* 0x040fe20003fa4070 */
[----:B------:R-:W-:Y:S01]  /*6a00*/  @!P0 IMAD.MOV R189, RZ, RZ, -R189 ;  /* 0x000000ffffbd8224 */ /* 0x000fe200078e0abd */
[----:B------:R-:W-:Y:S01]  /*6a10*/  ISETP.GT.U32.AND P0, PT, R0, R195, PT ;  /* 0x000000c30000720c */ /* 0x000fe20003f04070 */
[----:B------:R-:W-:-:S02]  /*6a20*/  IMAD.MOV R5, RZ, RZ, -R5 ;  /* 0x000000ffff057224 */ /* 0x000fc400078e0a05 */
[----:B------:R-:W-:Y:S01]  /*6a30*/  @!P2 IMAD.MOV R185, RZ, RZ, -R185 ;  /* 0x000000ffffb9a224 */ /* 0x000fe200078e0ab9 */
[----:B------:R-:W-:Y:S01]  /*6a40*/  ISETP.GE.AND P2, PT, R10, RZ, PT ;  /* 0x000000ff0a00720c */ /* 0x000fe20003f46270 */
[----:B------:R-:W-:Y:S01]  /*6a50*/  IMAD R193, R0, R5, R193 ;  /* 0x0000000500c17224 */ /* 0x000fe200078e02c1 */
[C---:B------:R-:W-:Y:S01]  /*6a60*/  LOP3.LUT R10, R132.reuse, 0x1a8, RZ, 0xfc, !PT ;  /* 0x000001a8840a7812 */ /* 0x040fe200078efcff */
[----:B------:R-:W-:Y:S01]  /*6a70*/  @!P1 IMAD.MOV R187, RZ, RZ, -R187 ;  /* 0x000000ffffbb9224 */ /* 0x000fe200078e0abb */
[----:B------:R-:W-:Y:S01]  /*6a80*/  LOP3.LUT R5, R132, 0x1aa, RZ, 0xfc, !PT ;  /* 0x000001aa84057812 */ /* 0x000fe200078efcff */
[----:B------:R-:W-:Y:S01]  /*6a90*/  IMAD.HI.U32 R122, R140, R120, RZ ;  /* 0x000000788c7a7227 */ /* 0x000fe200078e00ff */
[----:B------:R-:W-:Y:S02]  /*6aa0*/  IABS R199, R10 ;  /* 0x0000000a00c77213 */ /* 0x000fe40000000000 */
[----:B------:R-:W-:Y:S01]  /*6ab0*/  ISETP.GT.U32.AND P1, PT, R0, R193, PT ;  /* 0x000000c10000720c */ /* 0x000fe20003f24070 */
[--C-:B------:R-:W-:Y:S01]  /*6ac0*/  @!P5 IMAD.IADD R191, R191, 0x1, -R0.reuse ;  /* 0x00000001bfbfd824 */ /* 0x100fe200078e0a00 */
[----:B------:R-:W-:Y:S01]  /*6ad0*/  IABS R197, R5 ;  /* 0x0000000500c57213 */ /* 0x000fe20000000000 */
[----:B------:R-:W-:Y:S01]  /*6ae0*/  @!P0 IMAD.IADD R195, R195, 0x1, -R0 ;  /* 0x00000001c3c38824 */ /* 0x000fe200078e0a00 */
[----:B------:R-:W-:Y:S01]  /*6af0*/  ISETP.GE.AND P6, PT, R5, RZ, PT ;  /* 0x000000ff0500720c */ /* 0x000fe20003fc6270 */
[----:B------:R-:W-:Y:S01]  /*6b00*/  IMAD.HI.U32 R7, R140, R199, RZ ;  /* 0x000000c78c077227 */ /* 0x000fe200078e00ff */
[----:B------:R-:W-:-:S02]  /*6b10*/  ISETP.GT.U32.AND P5, PT, R0, R191, PT ;  /* 0x000000bf0000720c */ /* 0x000fc40003fa4070 */
[----:B------:R-:W-:Y:S01]  /*6b20*/  ISETP.GT.U32.AND P0, PT, R0, R195, PT ;  /* 0x000000c30000720c */ /* 0x000fe20003f04070 */
[----:B------:R-:W-:Y:S02]  /*6b30*/  IMAD.MOV R7, RZ, RZ, -R7 ;  /* 0x000000ffff077224 */ /* 0x000fe400078e0a07 */
[----:B------:R-:W-:-:S04]  /*6b40*/  IMAD.HI.U32 R5, R140, R197, RZ ;  /* 0x000000c58c057227 */ /* 0x000fc800078e00ff */
[----:B------:R-:W-:Y:S02]  /*6b50*/  IMAD R199, R0, R7, R199 ;  /* 0x0000000700c77224 */ /* 0x000fe400078e02c7 */
[----:B------:R-:W-:-:S04]  /*6b60*/  IMAD.HI.U32 R7, R140, R203, RZ ;  /* 0x000000cb8c077227 */ /* 0x000fc800078e00ff */
[--C-:B------:R-:W-:Y:S02]  /*6b70*/  @!P1 IMAD.IADD R193, R193, 0x1, -R0.reuse ;  /* 0x00000001c1c19824 */ /* 0x100fe400078e0a00 */
[----:B------:R-:W-:Y:S02]  /*6b80*/  IMAD.MOV R7, RZ, RZ, -R7 ;  /* 0x000000ffff077224 */ /* 0x000fe400078e0a07 */
[--C-:B------:R-:W-:Y:S01]  /*6b90*/  @!P5 IMAD.IADD R191, R191, 0x1, -R0.reuse ;  /* 0x00000001bfbfd824 */ /* 0x100fe200078e0a00 */
[C---:B------:R-:W-:Y:S01]  /*6ba0*/  ISETP.GT.U32.AND P1, PT, R0.reuse, R193, PT ;  /* 0x000000c10000720c */ /* 0x040fe20003f24070 */
[----:B------:R-:W-:Y:S01]  /*6bb0*/  IMAD R203, R0, R7, R203 ;  /* 0x0000000700cb7224 */ /* 0x000fe200078e02cb */
[----:B------:R-:W-:Y:S01]  /*6bc0*/  ISETP.GE.AND P5, PT, R10, RZ, PT ;  /* 0x000000ff0a00720c */ /* 0x000fe20003fa6270 */
[----:B------:R-:W-:Y:S01]  /*6bd0*/  @!P0 IMAD.IADD R195, R195, 0x1, -R0 ;  /* 0x00000001c3c38824 */ /* 0x000fe200078e0a00 */
[----:B------:R-:W-:Y:S01]  /*6be0*/  LOP3.LUT R10, R132, 0x1a0, RZ, 0xfc, !PT ;  /* 0x000001a0840a7812 */ /* 0x000fe200078efcff */
[----:B------:R-:W-:-:S02]  /*6bf0*/  IMAD.MOV R8, RZ, RZ, -R5 ;  /* 0x000000ffff087224 */ /* 0x000fc400078e0a05 */
[----:B------:R-:W-:Y:S01]  /*6c00*/  @!P3 IMAD.MOV R191, RZ, RZ, -R191 ;  /* 0x000000ffffbfb224 */ /* 0x000fe200078e0abf */
[C---:B------:R-:W-:Y:S01]  /*6c10*/  ISETP.GT.U32.AND P3, PT, R0.reuse, R199, PT ;  /* 0x000000c70000720c */ /* 0x040fe20003f64070 */
[----:B------:R-:W-:Y:S01]  /*6c20*/  @!P2 IMAD.MOV R195, RZ, RZ, -R195 ;  /* 0x000000ffffc3a224 */ /* 0x000fe200078e0ac3 */
[C---:B------:R-:W-:Y:S01]  /*6c30*/  ISETP.GT.U32.AND P2, PT, R0.reuse, R203, PT ;  /* 0x000000cb0000720c */ /* 0x040fe20003f44070 */
[----:B------:R-:W-:Y:S01]  /*6c40*/  IMAD R197, R0, R8, R197 ;  /* 0x0000000800c57224 */ /* 0x000fe200078e02c5 */
[----:B------:R-:W-:Y:S01]  /*6c50*/  LOP3.LUT R8, R132, 0x1a2, RZ, 0xfc, !PT ;  /* 0x000001a284087812 */ /* 0x000fe200078efcff */
[----:B------:R-:W-:Y:S01]  /*6c60*/  IMAD.HI.U32 R5, R140, R201, RZ ;  /* 0x000000c98c057227 */ /* 0x000fe200078e00ff */
[----:B------:R-:W-:Y:S02]  /*6c70*/  IABS R207, R10 ;  /* 0x0000000a00cf7213 */ /* 0x000fe40000000000 */
[----:B------:R-:W-:Y:S01]  /*6c80*/  IABS R205, R8 ;  /* 0x0000000800cd7213 */ /* 0x000fe20000000000 */
[----:B------:R-:W-:-:S02]  /*6c90*/  IMAD.MOV R5, RZ, RZ, -R5 ;  /* 0x000000ffff057224 */ /* 0x000fc400078e0a05 */
[----:B------:R-:W-:Y:S01]  /*6ca0*/  @!P1 IMAD.IADD R193, R193, 0x1, -R0 ;  /* 0x00000001c1c19824 */ /* 0x000fe200078e0a00 */
[C---:B------:R-:W-:Y:S01]  /*6cb0*/  ISETP.GT.U32.AND P1, PT, R0.reuse, R197, PT ;  /* 0x000000c50000720c */ /* 0x040fe20003f24070 */
[----:B------:R-:W-:Y:S02]  /*6cc0*/  IMAD R201, R0, R5, R201 ;  /* 0x0000000500c97224 */ /* 0x000fe400078e02c9 */
[----:B------:R-:W-:-:S03]  /*6cd0*/  IMAD.HI.U32 R5, R140, R205, RZ ;  /* 0x000000cd8c057227 */ /* 0x000fc600078e00ff */
[C---:B------:R-:W-:Y:S01]  /*6ce0*/  ISETP.GT.U32.AND P0, PT, R0.reuse, R201, PT ;  /* 0x000000c90000720c */ /* 0x040fe20003f04070 */
[--C-:B------:R-:W-:Y:S02]  /*6cf0*/  @!P3 IMAD.IADD R199, R199, 0x1, -R0.reuse ;  /* 0x00000001c7c7b824 */ /* 0x100fe400078e0a00 */
[--C-:B------:R-:W-:Y:S02]  /*6d00*/  @!P2 IMAD.IADD R203, R203, 0x1, -R0.reuse ;  /* 0x00000001cbcba824 */ /* 0x100fe400078e0a00 */
[----:B------:R-:W-:Y:S01]  /*6d10*/  IMAD.MOV R5, RZ, RZ, -R5 ;  /* 0x000000ffff057224 */ /* 0x000fe200078e0a05 */
[C---:B------:R-:W-:Y:S01]  /*6d20*/  ISETP.GT.U32.AND P3, PT, R0.reuse, R199, PT ;  /* 0x000000c70000720c */ /* 0x040fe20003f64070 */
[----:B------:R-:W-:Y:S01]  /*6d30*/  @!P1 IMAD.IADD R197, R197, 0x1, -R0 ;  /* 0x00000001c5c59824 */ /* 0x000fe200078e0a00 */
[C---:B------:R-:W-:Y:S01]  /*6d40*/  ISETP.GT.U32.AND P2, PT, R0.reuse, R203, PT ;  /* 0x000000cb0000720c */ /* 0x040fe20003f44070 */
[----:B------:R-:W-:Y:S02]  /*6d50*/  IMAD R205, R0, R5, R205 ;  /* 0x0000000500cd7224 */ /* 0x000fe400078e02cd */
[----:B------:R-:W-:Y:S01]  /*6d60*/  IMAD.HI.U32 R5, R140, R207, RZ ;  /* 0x000000cf8c057227 */ /* 0x000fe200078e00ff */
[----:B------:R-:W-:-:S03]  /*6d70*/  ISETP.GT.U32.AND P1, PT, R0, R197, PT ;  /* 0x000000c50000720c */ /* 0x000fc60003f24070 */
[----:B------:R-:W-:Y:S02]  /*6d80*/  IMAD.MOV R5, RZ, RZ, -R5 ;  /* 0x000000ffff057224 */ /* 0x000fe400078e0a05 */
[----:B------:R-:W-:Y:S01]  /*6d90*/  @!P4 IMAD.MOV R193, RZ, RZ, -R193 ;  /* 0x000000ffffc1c224 */ /* 0x000fe200078e0ac1 */
[----:B------:R-:W-:Y:S01]  /*6da0*/  ISETP.GE.AND P4, PT, R11, RZ, PT ;  /* 0x000000ff0b00720c */ /* 0x000fe20003f86270 */
[--C-:B------:R-:W-:Y:S01]  /*6db0*/  @!P0 IMAD.IADD R201, R201, 0x1, -R0.reuse ;  /* 0x00000001c9c98824 */ /* 0x100fe200078e0a00 */
[----:B------:R-:W-:Y:S01]  /*6dc0*/  LOP3.LUT R11, R132, 0x19e, RZ, 0xfc, !PT ;  /* 0x0000019e840b7812 */ /* 0x000fe200078efcff */
[----:B------:R-:W-:Y:S01]  /*6dd0*/  IMAD R207, R0, R5, R207 ;  /* 0x0000000500cf7224 */ /* 0x000fe200078e02cf */
[----:B------:R-:W-:Y:S01]  /*6de0*/  LOP3.LUT R5, R132, 0x19c, RZ, 0xfc, !PT ;  /* 0x0000019c84057812 */ /* 0x000fe200078efcff */
[--C-:B------:R-:W-:Y:S01]  /*6df0*/  @!P3 IMAD.IADD R199, R199, 0x1, -R0.reuse ;  /* 0x00000001c7c7b824 */ /* 0x100fe200078e0a00 */
[----:B------:R-:W-:Y:S01]  /*6e00*/  IABS R209, R11 ;  /* 0x0000000b00d17213 */ /* 0x000fe20000000000 */
[--C-:B------:R-:W-:Y:S01]  /*6e10*/  @!P2 IMAD.IADD R203, R203, 0x1, -R0.reuse ;  /* 0x00000001cbcba824 */ /* 0x100fe200078e0a00 */
[C---:B------:R-:W-:Y:S01]  /*6e20*/  ISETP.GT.U32.AND P0, PT, R0.reuse, R201, PT ;  /* 0x000000c90000720c */ /* 0x040fe20003f04070 */
[----:B------:R-:W-:Y:S01]  /*6e30*/  @!P1 IMAD.IADD R197, R197, 0x1, -R0 ;  /* 0x00000001c5c59824 */ /* 0x000fe200078e0a00 */
[----:B------:R-:W-:Y:S01]  /*6e40*/  ISETP.GT.U32.AND P3, PT, R0, R205, PT ;  /* 0x000000cd0000720c */ /* 0x000fe20003f64070 */
[----:B------:R-:W-:Y:S01]  /*6e50*/  IMAD.HI.U32 R7, R140, R209, RZ ;  /* 0x000000d18c077227 */ /* 0x000fe200078e00ff */
[----:B------:R-:W-:-:S02]  /*6e60*/  ISETP.GT.U32.AND P2, PT, R0, R207, PT ;  /* 0x000000cf0000720c */ /* 0x000fc40003f44070 */
[----:B------:R-:W-:Y:S01]  /*6e70*/  ISETP.GE.AND P1, PT, R13, RZ, PT ;  /* 0x000000ff0d00720c */ /* 0x000fe20003f26270 */
[----:B------:R-:W-:Y:S01]  /*6e80*/  IMAD.MOV R7, RZ, RZ, -R7 ;  /* 0x000000ffff077224 */ /* 0x000fe200078e0a07 */
[----:B------:R-:W-:Y:S01]  /*6e90*/  IABS R211, R5 ;  /* 0x0000000500d37213 */ /* 0x000fe20000000000 */
[----:B------:R-:W-:Y:S01]  /*6ea0*/  @!P6 IMAD.MOV R197, RZ, RZ, -R197 ;  /* 0x000000ffffc5e224 */ /* 0x000fe200078e0ac5 */
[----:B------:R-:W-:Y:S01]  /*6eb0*/  ISETP.GE.AND P6, PT, R8, RZ, PT ;  /* 0x000000ff0800720c */ /* 0x000fe20003fc6270 */
[----:B------:R-:W-:Y:S01]  /*6ec0*/  IMAD R209, R0, R7, R209 ;  /* 0x0000000700d17224 */ /* 0x000fe200078e02d1 */
[C---:B------:R-:W-:Y:S01]  /*6ed0*/  LOP3.LUT R7, R132.reuse, 0x19a, RZ, 0xfc, !PT ;  /* 0x0000019a84077812 */ /* 0x040fe200078efcff */
[--C-:B------:R-:W-:Y:S01]  /*6ee0*/  @!P0 IMAD.IADD R201, R201, 0x1, -R0.reuse ;  /* 0x00000001c9c98824 */ /* 0x100fe200078e0a00 */
[----:B------:R-:W-:Y:S01]  /*6ef0*/  ISETP.GE.AND P0, PT, R11, RZ, PT ;  /* 0x000000ff0b00720c */ /* 0x000fe20003f06270 */
[--C-:B------:R-:W-:Y:S01]  /*6f00*/  @!P3 IMAD.IADD R205, R205, 0x1, -R0.reuse ;  /* 0x00000001cdcdb824 */ /* 0x100fe200078e0a00 */
[----:B------:R-:W-:Y:S01]  /*6f10*/  IABS R11, R7 ;  /* 0x00000007000b7213 */ /* 0x000fe20000000000 */
[----:B------:R-:W-:Y:S01]  /*6f20*/  @!P2 IMAD.IADD R207, R207, 0x1, -R0 ;  /* 0x00000001cfcfa824 */ /* 0x000fe200078e0a00 */
[----:B------:R-:W-:Y:S01]  /*6f30*/  LOP3.LUT R8, R132, 0x198, RZ, 0xfc, !PT ;  /* 0x0000019884087812 */ /* 0x000fe200078efcff */
[----:B------:R-:W-:Y:S01]  /*6f40*/  @!P4 IMAD.MOV R201, RZ, RZ, -R201 ;  /* 0x000000ffffc9c224 */ /* 0x000fe200078e0ac9 */
[----:B------:R-:W-:Y:S01]  /*6f50*/  ISETP.GT.U32.AND P3, PT, R0, R205, PT ;  /* 0x000000cd0000720c */ /* 0x000fe20003f64070 */
[----:B------:R-:W-:Y:S01]  /*6f60*/  @!P1 IMAD.MOV R203, RZ, RZ, -R203 ;  /* 0x000000ffffcb9224 */ /* 0x000fe200078e0acb */
[----:B------:R-:W-:Y:S01]  /*6f70*/  ISETP.GE.AND P4, PT, R5, RZ, PT ;  /* 0x000000ff0500720c */ /* 0x000fe20003f86270 */
[----:B------:R-:W-:Y:S01]  /*6f80*/  IMAD.HI.U32 R5, R140, R211, RZ ;  /* 0x000000d38c057227 */ /* 0x000fe200078e00ff */
[----:B------:R-:W-:-:S02]  /*6f90*/  ISETP.GT.U32.AND P2, PT, R0, R207, PT ;  /* 0x000000cf0000720c */ /* 0x000fc40003f44070 */
[----:B------:R-:W-:Y:S01]  /*6fa0*/  ISETP.GE.AND P1, PT, R7, RZ, PT ;  /* 0x000000ff0700720c */ /* 0x000fe20003f26270 */
[----:B------:R-:W-:Y:S01]  /*6fb0*/  IMAD.HI.U32 R7, R140, R11, RZ ;  /* 0x0000000b8c077227 */ /* 0x000fe200078e00ff */
[----:B------:R-:W-:-:S03]  /*6fc0*/  IABS R13, R8 ;  /* 0x00000008000d7213 */ /* 0x000fc60000000000 */
[----:B------:R-:W-:Y:S02]  /*6fd0*/  IMAD.MOV R5, RZ, RZ, -R5 ;  /* 0x000000ffff057224 */ /* 0x000fe400078e0a05 */
[----:B------:R-:W-:Y:S02]  /*6fe0*/  IMAD.MOV R7, RZ, RZ, -R7 ;  /* 0x000000ffff077224 */ /* 0x000fe400078e0a07 */
[C---:B------:R-:W-:Y:S02]  /*6ff0*/  IMAD R211, R0.reuse, R5, R211 ;  /* 0x0000000500d37224 */ /* 0x040fe400078e02d3 */
[--C-:B------:R-:W-:Y:S01]  /*7000*/  @!P3 IMAD.IADD R205, R205, 0x1, -R0.reuse ;  /* 0x00000001cdcdb824 */ /* 0x100fe200078e0a00 */
[C---:B------:R-:W-:Y:S01]  /*7010*/  ISETP.GT.U32.AND P3, PT, R0.reuse, R209, PT ;  /* 0x000000d10000720c */ /* 0x040fe20003f64070 */
[C---:B------:R-:W-:Y:S01]  /*7020*/  IMAD R216, R0.reuse, R7, R11 ;  /* 0x0000000700d87224 */ /* 0x040fe200078e020b */
[----:B------:R-:W-:Y:S01]  /*7030*/  IABS R11, R14 ;  /* 0x0000000e000b7213 */ /* 0x000fe20000000000 */
[----:B------:R-:W-:Y:S01]  /*7040*/  @!P2 IMAD.IADD R207, R207, 0x1, -R0 ;  /* 0x00000001cfcfa824 */ /* 0x000fe200078e0a00 */
[C---:B------:R-:W-:Y:S01]  /*7050*/  ISETP.GT.U32.AND P2, PT, R0.reuse, R211, PT ;  /* 0x000000d30000720c */ /* 0x040fe20003f44070 */
[----:B------:R-:W-:Y:S01]  /*7060*/  @!P6 IMAD.MOV R205, RZ, RZ, -R205 ;  /* 0x000000ffffcde224 */ /* 0x000fe200078e0acd */
[----:B------:R-:W-:Y:S01]  /*7070*/  ISETP.GT.U32.AND P6, PT, R0, R216, PT ;  /* 0x000000d80000720c */ /* 0x000fe20003fc4070 */
[----:B------:R-:W-:Y:S01]  /*7080*/  @!P5 IMAD.MOV R199, RZ, RZ, -R199 ;  /* 0x000000ffffc7d224 */ /* 0x000fe200078e0ac7 */
[----:B------:R-:W-:Y:S01]  /*7090*/  ISETP.GE.AND P5, PT, R10, RZ, PT ;  /* 0x000000ff0a00720c */ /* 0x000fe20003fa6270 */
[----:B------:R-:W-:Y:S01]  /*70a0*/  IMAD.HI.U32 R5, R140, R13, RZ ;  /* 0x0000000d8c057227 */ /* 0x000fe200078e00ff */
[----:B------:R-:W-:-:S03]  /*70b0*/  LOP3.LUT R10, R132, 0x196, RZ, 0xfc, !PT ;  /* 0x00000196840a7812 */ /* 0x000fc600078efcff */
[----:B------:R-:W-:Y:S01]  /*70c0*/  IMAD.MOV R5, RZ, RZ, -R5 ;  /* 0x000000ffff057224 */ /* 0x000fe200078e0a05 */
[----:B------:R-:W-:Y:S01]  /*70d0*/  IABS R15, R10 ;  /* 0x0000000a000f7213 */ /* 0x000fe20000000000 */
[--C-:B------:R-:W-:Y:S02]  /*70e0*/  @!P3 IMAD.IADD R209, R209, 0x1, -R0.reuse ;  /* 0x00000001d1d1b824 */ /* 0x100fe400078e0a00 */
[--C-:B------:R-:W-:Y:S02]  /*70f0*/  @!P2 IMAD.IADD R211, R211, 0x1, -R0.reuse ;  /* 0x00000001d3d3a824 */ /* 0x100fe400078e0a00 */
[----:B------:R-:W-:Y:S01]  /*7100*/  @!P6 IMAD.IADD R216, R216, 0x1, -R0 ;  /* 0x00000001d8d8e824 */ /* 0x000fe200078e0a00 */
[----:B------:R-:W-:Y:S01]  /*7110*/  ISETP.GT.U32.AND P3, PT, R0, R209, PT ;  /* 0x000000d10000720c */ /* 0x000fe20003f64070 */
[----:B------:R-:W-:Y:S01]  /*7120*/  IMAD.HI.U32 R7, R140, R15, RZ ;  /* 0x0000000f8c077227 */ /* 0x000fe200078e00ff */
[C---:B------:R-:W-:Y:S02]  /*7130*/  ISETP.GT.U32.AND P2, PT, R0.reuse, R211, PT ;  /* 0x000000d30000720c */ /* 0x040fe40003f44070 */
[----:B------:R-:W-:Y:S01]  /*7140*/  ISETP.GT.U32.AND P6, PT, R0, R216, PT ;  /* 0x000000d80000720c */ /* 0x000fe20003fc4070 */
[----:B------:R-:W-:-:S02]  /*7150*/  IMAD.MOV R7, RZ, RZ, -R7 ;  /* 0x000000ffff077224 */ /* 0x000fc400078e0a07 */
[C---:B------:R-:W-:Y:S01]  /*7160*/  IMAD R214, R0.reuse, R5, R13 ;  /* 0x0000000500d67224 */ /* 0x040fe200078e020d */
[----:B------:R-:W-:Y:S01]  /*7170*/  IABS R13, R16 ;  /* 0x00000010000d7213 */ /* 0x000fe20000000000 */
[----:B------:R-:W-:Y:S01]  /*7180*/  IMAD R5, R0, R7, R15 ;  /* 0x0000000700057224 */ /* 0x000fe200078e020f */
[----:B------:R-:W-:Y:S01]  /*7190*/  IABS R15, R18 ;  /* 0x00000012000f7213 */ /* 0x000fe20000000000 */
[----:B------:R-:W-:-:S04]  /*71a0*/  IMAD.HI.U32 R7, R140, R11, RZ ;  /* 0x0000000b8c077227 */ /* 0x000fc800078e00ff */
[--C-:B------:R-:W-:Y:S01]  /*71b0*/  @!P2 IMAD.IADD R211, R211, 0x1, -R0.reuse ;  /* 0x00000001d3d3a824 */ /* 0x100fe200078e0a00 */
[----:B------:R-:W-:Y:S01]  /*71c0*/  ISETP.GT.U32.AND P2, PT, R0, R214, PT ;  /* 0x000000d60000720c */ /* 0x000fe20003f44070 */
[----:B------:R-:W-:Y:S01]  /*71d0*/  @!P6 IMAD.IADD R216, R216, 0x1, -R0 ;  /* 0x00000001d8d8e824 */ /* 0x000fe200078e0a00 */
[----:B------:R-:W-:Y:S01]  /*71e0*/  ISETP.GT.U32.AND P6, PT, R0, R5, PT ;  /* 0x000000050000720c */ /* 0x000fe20003fc4070 */
[----:B------:R-:W-:Y:S02]  /*71f0*/  IMAD.MOV R218, RZ, RZ, -R7 ;  /* 0x000000ffffda7224 */ /* 0x000fe400078e0a07 */
[----:B------:R-:W-:-:S04]  /*7200*/  IMAD.HI.U32 R7, R140, R13, RZ ;  /* 0x0000000d8c077227 */ /* 0x000fc800078e00ff */
[----:B------:R-:W-:Y:S02]  /*7210*/  IMAD R218, R0, R218, R11 ;  /* 0x000000da00da7224 */ /* 0x000fe400078e020b */
[----:B------:R-:W-:Y:S02]  /*7220*/  IMAD.MOV R220, RZ, RZ, -R7 ;  /* 0x000000ffffdc7224 */ /* 0x000fe400078e0a07 */
[--C-:B------:R-:W-:Y:S01]  /*7230*/  @!P2 IMAD.IADD R214, R214, 0x1, -R0.reuse ;  /* 0x00000001d6d6a824 */ /* 0x100fe200078e0a00 */
[C---:B------:R-:W-:Y:S01]  /*7240*/  ISETP.GT.U32.AND P2, PT, R0.reuse, R218, PT ;  /* 0x000000da0000720c */ /* 0x040fe20003f44070 */
[C---:B------:R-:W-:Y:S02]  /*7250*/  IMAD R220, R0.reuse, R220, R13 ;  /* 0x000000dc00dc7224 */ /* 0x040fe400078e020d */
[----:B------:R-:W-:Y:S02]  /*7260*/  @!P6 IMAD.IADD R5, R5, 0x1, -R0 ;  /* 0x000000010505e824 */ /* 0x000fe400078e0a00 */
[----:B------:R-:W-:Y:S01]  /*7270*/  @!P5 IMAD.MOV R207, RZ, RZ, -R207 ;  /* 0x000000ffffcfd224 */ /* 0x000fe200078e0acf */
[----:B------:R-:W-:Y:S01]  /*7280*/  ISETP.GT.U32.AND P6, PT, R0, R220, PT ;  /* 0x000000dc0000720c */ /* 0x000fe20003fc4070 */
[----:B------:R-:W-:Y:S01]  /*7290*/  IMAD.HI.U32 R7, R140, R19, RZ ;  /* 0x000000138c077227 */ /* 0x000fe200078e00ff */
[----:B------:R-:W-:-:S03]  /*72a0*/  ISETP.GE.AND P5, PT, R8, RZ, PT ;  /* 0x000000ff0800720c */ /* 0x000fc60003fa6270 */
[----:B------:R-:W-:-:S04]  /*72b0*/  IMAD.HI.U32 R8, R140, R15, RZ ;  /* 0x0000000f8c087227 */ /* 0x000fc800078e00ff */
[--C-:B------:R-:W-:Y:S01]  /*72c0*/  @!P2 IMAD.IADD R218, R218, 0x1, -R0.reuse ;  /* 0x00000001dadaa824 */ /* 0x100fe200078e0a00 */
[----:B------:R-:W-:Y:S01]  /*72d0*/  ISETP.GT.U32.AND P2, PT, R0, R214, PT ;  /* 0x000000d60000720c */ /* 0x000fe20003f44070 */
[--C-:B------:R-:W-:Y:S01]  /*72e0*/  @!P3 IMAD.IADD R209, R209, 0x1, -R0.reuse ;  /* 0x00000001d1d1b824 */ /* 0x100fe200078e0a00 */
[----:B------:R-:W-:Y:S01]  /*72f0*/  ISETP.GE.AND P3, PT, R10, RZ, PT ;  /* 0x000000ff0a00720c */ /* 0x000fe20003f66270 */
[----:B------:R-:W-:Y:S01]  /*7300*/  @!P6 IMAD.IADD R220, R220, 0x1, -R0 ;  /* 0x00000001dcdce824 */ /* 0x000fe200078e0a00 */
[----:B------:R-:W-:Y:S01]  /*7310*/  ISETP.GT.U32.AND P6, PT, R0, R218, PT ;  /* 0x000000da0000720c */ /* 0x000fe20003fc4070 */
[----:B------:R-:W-:-:S04]  /*7320*/  IMAD.HI.U32 R10, R140, R17, RZ ;  /* 0x000000118c0a7227 */ /* 0x000fc800078e00ff */
[----:B------:R-:W-:Y:S02]  /*7330*/  IMAD.MOV R8, RZ, RZ, -R8 ;  /* 0x000000ffff087224 */ /* 0x000fe400078e0a08 */
[----:B------:R-:W-:Y:S02]  /*7340*/  IMAD.MOV R7, RZ, RZ, -R7 ;  /* 0x000000ffff077224 */ /* 0x000fe400078e0a07 */
[----:B------:R-:W-:Y:S01]  /*7350*/  @!P4 IMAD.MOV R211, RZ, RZ, -R211 ;  /* 0x000000ffffd3c224 */ /* 0x000fe200078e0ad3 */
[C---:B------:R-:W-:Y:S01]  /*7360*/  ISETP.GT.U32.AND P4, PT, R0.reuse, R220, PT ;  /* 0x000000dc0000720c */ /* 0x040fe20003f84070 */
[----:B------:R-:W-:Y:S02]  /*7370*/  IMAD.MOV R10, RZ, RZ, -R10 ;  /* 0x000000ffff0a7224 */ /* 0x000fe400078e0a0a */
[----:B------:R-:W-:Y:S01]  /*7380*/  IMAD R222, R0, R8, R15 ;  /* 0x0000000800de7224 */ /* 0x000fe200078e020f */
[----:B------:R-:W-:Y:S01]  /*7390*/  LOP3.LUT R15, R132, 0x188, RZ, 0xfc, !PT ;  /* 0x00000188840f7812 */ /* 0x000fe200078efcff */
[----:B------:R-:W-:Y:S01]  /*73a0*/  IMAD R226, R0, R7, R19 ;  /* 0x0000000700e27224 */ /* 0x000fe200078e0213 */
[----:B------:R-:W-:Y:S01]  /*73b0*/  LOP3.LUT R19, R132, 0x122, RZ, 0xfc, !PT ;  /* 0x0000012284137812 */ /* 0x000fe200078efcff */
[----:B------:R-:W-:Y:S01]  /*73c0*/  @!P0 IMAD.MOV R209, RZ, RZ, -R209 ;  /* 0x000000ffffd18224 */ /* 0x000fe200078e0ad1 */
[C---:B------:R-:W-:Y:S01]  /*73d0*/  ISETP.GT.U32.AND P0, PT, R0.reuse, R5, PT ;  /* 0x000000050000720c */ /* 0x040fe20003f04070 */
[----:B------:R-:W-:Y:S01]  /*73e0*/  IMAD R224, R0, R10, R17 ;  /* 0x0000000a00e07224 */ /* 0x000fe200078e0211 */
[----:B------:R-:W-:Y:S01]  /*73f0*/  LOP3.LUT R10, R132, 0x18a, RZ, 0xfc, !PT ;  /* 0x0000018a840a7812 */ /* 0x000fe200078efcff */
[----:B------:R-:W-:Y:S01]  /*7400*/  @!P6 IMAD.IADD R218, R218, 0x1, -R0 ;  /* 0x00000001dadae824 */ /* 0x000fe200078e0a00 */
[----:B------:R-:W-:Y:S01]  /*7410*/  IABS R13, R15 ;  /* 0x0000000f000d7213 */ /* 0x000fe20000000000 */
[----:B------:R-:W-:Y:S01]  /*7420*/  @!P1 IMAD.MOV R216, RZ, RZ, -R216 ;  /* 0x000000ffffd89224 */ /* 0x000fe200078e0ad8 */
[----:B------:R-:W-:Y:S01]  /*7430*/  ISETP.GT.U32.AND P6, PT, R0, R226, PT ;  /* 0x000000e20000720c */ /* 0x000fe20003fc4070 */
[----:B------:R-:W-:Y:S01]  /*7440*/  @!P4 IMAD.IADD R220, R220, 0x1, -R0 ;  /* 0x00000001dcdcc824 */ /* 0x000fe200078e0a00 */
[----:B------:R-:W-:Y:S01]  /*7450*/  ISETP.GT.U32.AND P1, PT, R0, R222, PT ;  /* 0x000000de0000720c */ /* 0x000fe20003f24070 */
[----:B------:R-:W-:Y:S01]  /*7460*/  IMAD.HI.U32 R8, R140, R13, RZ ;  /* 0x0000000d8c087227 */ /* 0x000fe200078e00ff */
[----:B------:R-:W-:-:S02]  /*7470*/  IABS R11, R10 ;  /* 0x0000000a000b7213 */ /* 0x000fc40000000000 */
[----:B------:R-:W-:Y:S01]  /*7480*/  ISETP.GE.AND P4, PT, R16, RZ, PT ;  /* 0x000000ff1000720c */ /* 0x000fe20003f86270 */
[----:B------:R-:W-:Y:S01]  /*7490*/  IMAD.MOV R8, RZ, RZ, -R8 ;  /* 0x000000ffff087224 */ /* 0x000fe200078e0a08 */
[----:B------:R-:W-:Y:S01]  /*74a0*/  LOP3.LUT R17, R132, 0x178, RZ, 0xfc, !PT ;  /* 0x0000017884117812 */ /* 0x000fe200078efcff */
[----:B------:R-:W-:Y:S01]  /*74b0*/  IMAD.HI.U32 R7, R140, R11, RZ ;  /* 0x0000000b8c077227 */ /* 0x000fe200078e00ff */
[----:B------:R-:W-:Y:S02]  /*74c0*/  LOP3.LUT R16, R132, 0x17a, RZ, 0xfc, !PT ;  /* 0x0000017a84107812 */ /* 0x000fe400078efcff */
[----:B------:R-:W-:Y:S01]  /*74d0*/  IABS R227, R19 ;  /* 0x0000001300e37213 */ /* 0x000fe20000000000 */
[--C-:B------:R-:W-:Y:S01]  /*74e0*/  @!P0 IMAD.IADD R5, R5, 0x1, -R0.reuse ;  /* 0x0000000105058824 */ /* 0x100fe200078e0a00 */
[----:B------:R-:W-:Y:S01]  /*74f0*/  ISETP.GE.AND P0, PT, R14, RZ, PT ;  /* 0x000000ff0e00720c */ /* 0x000fe20003f06270 */
[--C-:B------:R-:W-:Y:S01]  /*7500*/  @!P2 IMAD.IADD R214, R214, 0x1, -R0.reuse ;  /* 0x00000001d6d6a824 */ /* 0x100fe200078e0a00 */
[----:B------:R-:W-:Y:S01]  /*7510*/  ISETP.GT.U32.AND P2, PT, R0, R224, PT ;  /* 0x000000e00000720c */ /* 0x000fe20003f44070 */
[----:B------:R-:W-:Y:S01]  /*7520*/  IMAD.MOV R7, RZ, RZ, -R7 ;  /* 0x000000ffff077224 */ /* 0x000fe200078e0a07 */
[----:B------:R-:W-:Y:S01]  /*7530*/  LOP3.LUT R14, R132, 0x184, RZ, 0xfc, !PT ;  /* 0x00000184840e7812 */ /* 0x000fe200078efcff */
[----:B------:R-:W-:Y:S01]  /*7540*/  IMAD R230, R0, R8, R13 ;  /* 0x0000000800e67224 */ /* 0x000fe200078e020d */
[----:B------:R-:W-:Y:S01]  /*7550*/  LOP3.LUT R8, R132, 0x186, RZ, 0xfc, !PT ;  /* 0x0000018684087812 */ /* 0x000fe200078efcff */
[--C-:B------:R-:W-:Y:S01]  /*7560*/  @!P6 IMAD.IADD R226, R226, 0x1, -R0.reuse ;  /* 0x00000001e2e2e824 */ /* 0x100fe200078e0a00 */
[----:B------:R-:W-:Y:S01]  /*7570*/  IABS R13, R14 ;  /* 0x0000000e000d7213 */ /* 0x000fe20000000000 */
[----:B------:R-:W-:Y:S01]  /*7580*/  @!P1 IMAD.IADD R222, R222, 0x1, -R0 ;  /* 0x00000001dede9824 */ /* 0x000fe200078e0a00 */
[----:B------:R-:W-:Y:S01]  /*7590*/  ISETP.GE.AND P1, PT, R18, RZ, PT ;  /* 0x000000ff1200720c */ /* 0x000fe20003f26270 */
[C---:B------:R-:W-:Y:S01]  /*75a0*/  IMAD R228, R0.reuse, R7, R11 ;  /* 0x0000000700e47224 */ /* 0x040fe200078e020b */
[C---:B------:R-:W-:Y:S01]  /*75b0*/  ISETP.GT.U32.AND P6, PT, R0.reuse, R226, PT ;  /* 0x000000e20000720c */ /* 0x040fe20003fc4070 */
[----:B------:R-:W-:Y:S01]  /*75c0*/  @!P5 IMAD.MOV R214, RZ, RZ, -R214 ;  /* 0x000000ffffd6d224 */ /* 0x000fe200078e0ad6 */
[----:B------:R-:W-:Y:S01]  /*75d0*/  IABS R11, R8 ;  /* 0x00000008000b7213 */ /* 0x000fe20000000000 */
[----:B------:R-:W-:Y:S01]  /*75e0*/  @!P4 IMAD.MOV R220, RZ, RZ, -R220 ;  /* 0x000000ffffdcc224 */ /* 0x000fe200078e0adc */
[----:B------:R-:W-:Y:S01]  /*75f0*/  ISETP.GT.U32.AND P5, PT, R0, R222, PT ;  /* 0x000000de0000720c */ /* 0x000fe20003fa4070 */
[----:B------:R-:W-:Y:S01]  /*7600*/  @!P0 IMAD.MOV R218, RZ, RZ, -R218 ;  /* 0x000000ffffda8224 */ /* 0x000fe200078e0ada */
[----:B------:R-:W-:Y:S01]  /*7610*/  ISETP.GE.AND P4, PT, R21, RZ, PT ;  /* 0x000000ff1500720c */ /* 0x000fe20003f86270 */
[----:B------:R-:W-:Y:S01]  /*7620*/  IMAD.HI.U32 R7, R140, R11, RZ ;  /* 0x0000000b8c077227 */ /* 0x000fe200078e00ff */
[----:B------:R-:W-:-:S02]  /*7630*/  ISETP.GT.U32.AND P0, PT, R0, R228, PT ;  /* 0x000000e40000720c */ /* 0x000fc40003f04070 */
[----:B------:R-:W-:Y:S01]  /*7640*/  LOP3.LUT R18, R132, 0x176, RZ, 0xfc, !PT ;  /* 0x0000017684127812 */ /* 0x000fe200078efcff */
[--C-:B------:R-:W-:Y:S01]  /*7650*/  @!P2 IMAD.IADD R224, R224, 0x1, -R0.reuse ;  /* 0x00000001e0e0a824 */ /* 0x100fe200078e0a00 */
[----:B------:R-:W-:Y:S01]  /*7660*/  ISETP.GE.AND P2, PT, R20, RZ, PT ;  /* 0x000000ff1400720c */ /* 0x000fe20003f46270 */
[----:B------:R-:W-:Y:S01]  /*7670*/  IMAD.MOV R7, RZ, RZ, -R7 ;  /* 0x000000ffff077224 */ /* 0x000fe200078e0a07 */
[----:B------:R-:W-:Y:S01]  /*7680*/  LOP3.LUT R20, R132, 0xaa, RZ, 0xfc, !PT ;  /* 0x000000aa84147812 */ /* 0x000fe200078efcff */
[----:B------:R-:W-:Y:S01]  /*7690*/  @!P3 IMAD.MOV R5, RZ, RZ, -R5 ;  /* 0x000000ffff05b224 */ /* 0x000fe200078e0a05 */
[----:B------:R-:W-:Y:S01]  /*76a0*/  ISETP.GT.U32.AND P3, PT, R0, R224, PT ;  /* 0x000000e00000720c */ /* 0x000fe20003f64070 */
[--C-:B------:R-:W-:Y:S01]  /*76b0*/  @!P6 IMAD.IADD R226, R226, 0x1, -R0.reuse ;  /* 0x00000001e2e2e824 */ /* 0x100fe200078e0a00 */
[----:B------:R-:W-:Y:S01]  /*76c0*/  ISETP.GE.AND P6, PT, R15, RZ, PT ;  /* 0x000000ff0f00720c */ /* 0x000fe20003fc6270 */
[----:B------:R-:W-:Y:S01]  /*76d0*/  IMAD R232, R0, R7, R11 ;  /* 0x0000000700e87224 */ /* 0x000fe200078e020b */
[----:B------:R-:W-:Y:S01]  /*76e0*/  LOP3.LUT R7, R132, 0x182, RZ, 0xfc, !PT ;  /* 0x0000018284077812 */ /* 0x000fe200078efcff */
[----:B------:R-:W-:Y:S01]  /*76f0*/  @!P5 IMAD.IADD R222, R222, 0x1, -R0 ;  /* 0x00000001deded824 */ /* 0x000fe200078e0a00 */
[C---:B------:R-:W-:Y:S01]  /*7700*/  ISETP.GT.U32.AND P5, PT, R0.reuse, R230, PT ;  /* 0x000000e60000720c */ /* 0x040fe20003fa4070 */
[----:B------:R-:W-:Y:S01]  /*7710*/  @!P4 IMAD.MOV R226, RZ, RZ, -R226 ;  /* 0x000000ffffe2c224 */ /* 0x000fe200078e0ae2 */
[----:B------:R-:W-:Y:S01]  /*7720*/  ISETP.GT.U32.AND P4, PT, R0, R232, PT ;  /* 0x000000e80000720c */ /* 0x000fe20003f84070 */
[----:B------:R-:W-:Y:S01]  /*7730*/  @!P0 IMAD.IADD R228, R228, 0x1, -R0 ;  /* 0x00000001e4e48824 */ /* 0x000fe200078e0a00 */
[----:B------:R-:W-:Y:S01]  /*7740*/  IABS R11, R7 ;  /* 0x00000007000b7213 */ /* 0x000fe20000000000 */
[----:B------:R-:W-:Y:S01]  /*7750*/  @!P1 IMAD.MOV R222, RZ, RZ, -R222 ;  /* 0x000000ffffde9224 */ /* 0x000fe200078e0ade */
[----:B------:R-:W-:Y:S01]  /*7760*/  ISETP.GE.AND P0, PT, R8, RZ, PT ;  /* 0x000000ff0800720c */ /* 0x000fe20003f06270 */
[----:B------:R-:W-:Y:S01]  /*7770*/  @!P3 IMAD.IADD R224, R224, 0x1, -R0 ;  /* 0x00000001e0e0b824 */ /* 0x000fe200078e0a00 */
[----:B------:R-:W-:Y:S01]  /*7780*/  ISETP.GT.U32.AND P1, PT, R0, R228, PT ;  /* 0x000000e40000720c */ /* 0x000fe20003f24070 */
[----:B------:R-:W-:Y:S01]  /*7790*/  IMAD.HI.U32 R8, R140, R13, RZ ;  /* 0x0000000d8c087227 */ /* 0x000fe200078e00ff */
[----:B------:R-:W-:-:S02]  /*77a0*/  ISETP.GE.AND P3, PT, R10, RZ, PT ;  /* 0x000000ff0a00720c */ /* 0x000fc40003f66270 */
[----:B------:R-:W-:Y:S01]  /*77b0*/  IABS R81, R20 ;  /* 0x0000001400517213 */ /* 0x000fe20000000000 */
[----:B------:R-:W-:Y:S02]  /*77c0*/  @!P5 IMAD.IADD R230, R230, 0x1, -R0 ;  /* 0x00000001e6e6d824 */ /* 0x000fe400078e0a00 */
[----:B------:R-:W-:Y:S01]  /*77d0*/  @!P2 IMAD.MOV R224, RZ, RZ, -R224 ;  /* 0x000000ffffe0a224 */ /* 0x000fe200078e0ae0 */
[----:B------:R-:W-:Y:S01]  /*77e0*/  ISETP.GE.AND P2, PT, R14, RZ, PT ;  /* 0x000000ff0e00720c */ /* 0x000fe20003f46270 */
[----:B------:R-:W-:Y:S01]  /*77f0*/  @!P4 IMAD.IADD R232, R232, 0x1, -R0 ;  /* 0x00000001e8e8c824 */ /* 0x000fe200078e0a00 */
[----:B------:R-:W-:Y:S01]  /*7800*/  LOP3.LUT R14, R132, 0x17e, RZ, 0xfc, !PT ;  /* 0x0000017e840e7812 */ /* 0x000fe200078efcff */
[----:B------:R-:W-:Y:S01]  /*7810*/  IMAD.MOV R8, RZ, RZ, -R8 ;  /* 0x000000ffff087224 */ /* 0x000fe200078e0a08 */
[----:B------:R-:W-:Y:S01]  /*7820*/  ISETP.GT.U32.AND P5, PT, R0, R230, PT ;  /* 0x000000e60000720c */ /* 0x000fe20003fa4070 */
[----:B------:R-:W-:Y:S01]  /*7830*/  @!P1 IMAD.IADD R228, R228, 0x1, -R0 ;  /* 0x00000001e4e49824 */ /* 0x000fe200078e0a00 */
[----:B------:R-:W-:Y:S01]  /*7840*/  IABS R15, R14 ;  /* 0x0000000e000f7213 */ /* 0x000fe20000000000 */
[C---:B------:R-:W-:Y:S01]  /*7850*/  IMAD R234, R0.reuse, R8, R13 ;  /* 0x0000000800ea7224 */ /* 0x040fe200078e020d */
[----:B------:R-:W-:Y:S01]  /*7860*/  ISETP.GT.U32.AND P4, PT, R0, R232, PT ;  /* 0x000000e80000720c */ /* 0x000fe20003f84070 */
[----:B------:R-:W-:Y:S01]  /*7870*/  @!P3 IMAD.MOV R228, RZ, RZ, -R228 ;  /* 0x000000ffffe4b224 */ /* 0x000fe200078e0ae4 */
[----:B------:R-:W-:Y:S01]  /*7880*/  ISETP.GE.AND P1, PT, R7, RZ, PT ;  /* 0x000000ff0700720c */ /* 0x000fe20003f26270 */
[----:B------:R-:W-:Y:S01]  /*7890*/  IMAD.HI.U32 R7, R140, R11, RZ ;  /* 0x0000000b8c077227 */ /* 0x000fe200078e00ff */
[----:B------:R-:W-:-:S03]  /*78a0*/  LOP3.LUT R8, R132, 0x180, RZ, 0xfc, !PT ;  /* 0x0000018084087812 */ /* 0x000fc600078efcff */
[----:B------:R-:W-:Y:S01]  /*78b0*/  IMAD.HI.U32 R10, R140, R15, RZ ;  /* 0x0000000f8c0a7227 */ /* 0x000fe200078e00ff */
[----:B------:R-:W-:Y:S02]  /*78c0*/  IABS R13, R8 ;  /* 0x00000008000d7213 */ /* 0x000fe40000000000 */
[----:B------:R-:W-:Y:S01]  /*78d0*/  ISETP.GE.AND P3, PT, R8, RZ, PT ;  /* 0x000000ff0800720c */ /* 0x000fe20003f66270 */
[----:B------:R-:W-:Y:S02]  /*78e0*/  IMAD.MOV R7, RZ, RZ, -R7 ;  /* 0x000000ffff077224 */ /* 0x000fe400078e0a07 */
[----:B------:R-:W-:Y:S02]  /*78f0*/  IMAD.MOV R10, RZ, RZ, -R10 ;  /* 0x000000ffff0a7224 */ /* 0x000fe400078e0a0a */
[----:B------:R-:W-:Y:S01]  /*7900*/  @!P5 IMAD.IADD R230, R230, 0x1, -R0 ;  /* 0x00000001e6e6d824 */ /* 0x000fe200078e0a00 */
[C---:B------:R-:W-:Y:S01]  /*7910*/  ISETP.GT.U32.AND P5, PT, R0.reuse, R234, PT ;  /* 0x000000ea0000720c */ /* 0x040fe20003fa4070 */
[----:B------:R-:W-:-:S02]  /*7920*/  IMAD R236, R0, R7, R11 ;  /* 0x0000000700ec7224 */ /* 0x000fc400078e020b */
[----:B------:R-:W-:Y:S02]  /*7930*/  @!P4 IMAD.IADD R232, R232, 0x1, -R0 ;  /* 0x00000001e8e8c824 */ /* 0x000fe400078e0a00 */
[C---:B------:R-:W-:Y:S01]  /*7940*/  IMAD R240, R0.reuse, R10, R15 ;  /* 0x0000000a00f07224 */ /* 0x040fe200078e020f */
[----:B------:R-:W-:Y:S01]  /*7950*/  ISETP.GT.U32.AND P4, PT, R0, R236, PT ;  /* 0x000000ec0000720c */ /* 0x000fe20003f84070 */
[----:B------:R-:W-:Y:S01]  /*7960*/  @!P6 IMAD.MOV R230, RZ, RZ, -R230 ;  /* 0x000000ffffe6e224 */ /* 0x000fe200078e0ae6 */
[----:B------:R-:W-:Y:S01]  /*7970*/  ISETP.GE.AND P6, PT, R14, RZ, PT ;  /* 0x000000ff0e00720c */ /* 0x000fe20003fc6270 */
[----:B------:R-:W-:Y:S01]  /*7980*/  @!P0 IMAD.MOV R232, RZ, RZ, -R232 ;  /* 0x000000ffffe88224 */ /* 0x000fe200078e0ae8 */
[----:B------:R-:W-:Y:S01]  /*7990*/  LOP3.LUT R14, R132, 0x17c, RZ, 0xfc, !PT ;  /* 0x0000017c840e7812 */ /* 0x000fe200078efcff */
[----:B------:R-:W-:Y:S01]  /*79a0*/  IMAD.HI.U32 R8, R140, R13, RZ ;  /* 0x0000000d8c087227 */ /* 0x000fe200078e00ff */
[----:B------:R-:W-:Y:S02]  /*79b0*/  ISETP.GT.U32.AND P0, PT, R0, R240, PT ;  /* 0x000000f00000720c */ /* 0x000fe40003f04070 */
[----:B------:R-:W-:Y:S01]  /*79c0*/  IABS R11, R14 ;  /* 0x0000000e000b7213 */ /* 0x000fe20000000000 */
[----:B------:R-:W-:Y:S01]  /*79d0*/  IMAD.MOV R8, RZ, RZ, -R8 ;  /* 0x000000ffff087224 */ /* 0x000fe200078e0a08 */
[----:B------:R-:W-:Y:S01]  /*79e0*/  IABS R15, R17 ;  /* 0x00000011000f7213 */ /* 0x000fe20000000000 */
[----:B------:R-:W-:-:S02]  /*79f0*/  @!P5 IMAD.IADD R234, R234, 0x1, -R0 ;  /* 0x00000001eaead824 */ /* 0x000fc400078e0a00 */
[----:B------:R-:W-:-:S03]  /*7a00*/  IMAD.HI.U32 R7, R140, R11, RZ ;  /* 0x0000000b8c077227 */ /* 0x000fc600078e00ff */
[C---:B------:R-:W-:Y:S01]  /*7a10*/  ISETP.GT.U32.AND P5, PT, R0.reuse, R234, PT ;  /* 0x000000ea0000720c */ /* 0x040fe20003fa4070 */
[----:B------:R-:W-:Y:S01]  /*7a20*/  IMAD R238, R0, R8, R13 ;  /* 0x0000000800ee7224 */ /* 0x000fe200078e020d */
[----:B------:R-:W-:Y:S01]  /*7a30*/  IABS R8, R18 ;  /* 0x0000001200087213 */ /* 0x000fe20000000000 */
[--C-:B------:R-:W-:Y:S01]  /*7a40*/  @!P4 IMAD.IADD R236, R236, 0x1, -R0.reuse ;  /* 0x00000001ececc824 */ /* 0x100fe200078e0a00 */
[----:B------:R-:W-:Y:S01]  /*7a50*/  IABS R13, R16 ;  /* 0x00000010000d7213 */ /* 0x000fe20000000000 */
[----:B------:R-:W-:Y:S02]  /*7a60*/  IMAD.MOV R7, RZ, RZ, -R7 ;  /* 0x000000ffff077224 */ /* 0x000fe400078e0a07 */
[----:B------:R-:W-:Y:S01]  /*7a70*/  @!P0 IMAD.IADD R240, R240, 0x1, -R0 ;  /* 0x00000001f0f08824 */ /* 0x000fe200078e0a00 */
[C---:B------:R-:W-:Y:S01]  /*7a80*/  ISETP.GT.U32.AND P4, PT, R0.reuse, R236, PT ;  /* 0x000000ec0000720c */ /* 0x040fe20003f84070 */
[C---:B------:R-:W-:Y:S02]  /*7a90*/  IMAD R242, R0.reuse, R7, R11 ;  /* 0x0000000700f27224 */ /* 0x040fe400078e020b */
[----:B------:R-:W-:Y:S01]  /*7aa0*/  IMAD.MOV.U32 R11, RZ, RZ, R8 ;  /* 0x000000ffff0b7224 */ /* 0x000fe200078e0008 */
[----:B------:R-:W-:Y:S01]  /*7ab0*/  ISETP.GT.U32.AND P0, PT, R0, R240, PT ;  /* 0x000000f00000720c */ /* 0x000fe20003f04070 */
[----:B------:R-:W-:-:S04]  /*7ac0*/  IMAD.HI.U32 R8, R140, R15, RZ ;  /* 0x0000000f8c087227 */ /* 0x000fc800078e00ff */
[----:B------:R-:W-:-:S04]  /*7ad0*/  IMAD.HI.U32 R10, R140, R11, RZ ;  /* 0x0000000b8c0a7227 */ /* 0x000fc800078e00ff */
[----:B------:R-:W-:Y:S02]  /*7ae0*/  IMAD.MOV R8, RZ, RZ, -R8 ;  /* 0x000000ffff087224 */ /* 0x000fe400078e0a08 */
[----:B------:R-:W-:Y:S02]  /*7af0*/  IMAD.MOV R10, RZ, RZ, -R10 ;  /* 0x000000ffff0a7224 */ /* 0x000fe400078e0a0a */
[----:B------:R-:W-:Y:S01]  /*7b00*/  IMAD R250, R0, R8, R15 ;  /* 0x0000000800fa7224 */ /* 0x000fe200078e020f */
[----:B------:R-:W-:Y:S01]  /*7b10*/  LOP3.LUT R8, R132, 0x174, RZ, 0xfc, !PT ;  /* 0x0000017484087812 */ /* 0x000fe200078efcff */
[--C-:B------:R-:W-:Y:S01]  /*7b20*/  @!P4 IMAD.IADD R236, R236, 0x1, -R0.reuse ;  /* 0x00000001ececc824 */ /* 0x100fe200078e0a00 */
[C---:B------:R-:W-:Y:S01]  /*7b30*/  ISETP.GT.U32.AND P4, PT, R0.reuse, R242, PT ;  /* 0x000000f20000720c */ /* 0x040fe20003f84070 */
[----:B------:R-:W-:Y:S01]  /*7b40*/  IMAD R150, R0, R10, R11 ;  /* 0x0000000a00967224 */ /* 0x000fe200078e020b */
[----:B------:R-:W-:Y:S01]  /*7b50*/  IABS R11, R8 ;  /* 0x00000008000b7213 */ /* 0x000fe20000000000 */
[----:B------:R-:W-:Y:S01]  /*7b60*/  @!P0 IMAD.IADD R240, R240, 0x1, -R0 ;  /* 0x00000001f0f08824 */ /* 0x000fe200078e0a00 */
[----:B------:R-:W-:Y:S01]  /*7b70*/  ISETP.GT.U32.AND P0, PT, R0, R250, PT ;  /* 0x000000fa0000720c */ /* 0x000fe20003f04070 */
[----:B------:R-:W-:Y:S01]  /*7b80*/  IMAD.HI.U32 R7, R140, R13, RZ ;  /* 0x0000000d8c077227 */ /* 0x000fe200078e00ff */
[----:B------:R-:W-:-:S03]  /*7b90*/  LOP3.LUT R10, R132, 0x172, RZ, 0xfc, !PT ;  /* 0x00000172840a7812 */ /* 0x000fc600078efcff */
[----:B------:R-:W-:Y:S01]  /*7ba0*/  @!P6 IMAD.MOV R240, RZ, RZ, -R240 ;  /* 0x000000fffff0e224 */ /* 0x000fe200078e0af0 */
[----:B------:R-:W-:Y:S01]  /*7bb0*/  ISETP.GT.U32.AND P6, PT, R0, R150, PT ;  /* 0x000000960000720c */ /* 0x000fe20003fc4070 */
[--C-:B------:R-:W-:Y:S01]  /*7bc0*/  @!P5 IMAD.IADD R234, R234, 0x1, -R0.reuse ;  /* 0x00000001eaead824 */ /* 0x100fe200078e0a00 */
[----:B------:R-:W-:Y:S01]  /*7bd0*/  ISETP.GT.U32.AND P5, PT, R0, R238, PT ;  /* 0x000000ee0000720c */ /* 0x000fe20003fa4070 */
[----:B------:R-:W-:Y:S02]  /*7be0*/  IMAD.MOV R7, RZ, RZ, -R7 ;  /* 0x000000ffff077224 */ /* 0x000fe400078e0a07 */
[----:B------:R-:W-:Y:S02]  /*7bf0*/  @!P4 IMAD.IADD R242, R242, 0x1, -R0 ;  /* 0x00000001f2f2c824 */ /* 0x000fe400078e0a00 */
[----:B------:R-:W-:Y:S01]  /*7c00*/  IMAD R246, R0, R7, R13 ;  /* 0x0000000700f67224 */ /* 0x000fe200078e020d */
[----:B------:R-:W-:Y:S01]  /*7c10*/  IABS R13, R10 ;  /* 0x0000000a000d7213 */ /* 0x000fe20000000000 */
[----:B------:R-:W-:Y:S01]  /*7c20*/  IMAD.HI.U32 R7, R140, R11, RZ ;  /* 0x0000000b8c077227 */ /* 0x000fe200078e00ff */
[----:B------:R-:W-:-:S03]  /*7c30*/  ISETP.GT.U32.AND P4, PT, R0, R242, PT ;  /* 0x000000f20000720c */ /* 0x000fc60003f84070 */
[--C-:B------:R-:W-:Y:S02]  /*7c40*/  @!P0 IMAD.IADD R250, R250, 0x1, -R0.reuse ;  /* 0x00000001fafa8824 */ /* 0x100fe400078e0a00 */
[----:B------:R-:W-:Y:S02]  /*7c50*/  IMAD.MOV R7, RZ, RZ, -R7 ;  /* 0x000000ffff077224 */ /* 0x000fe400078e0a07 */
[--C-:B------:R-:W-:Y:S01]  /*7c60*/  @!P6 IMAD.IADD R150, R150, 0x1, -R0.reuse ;  /* 0x000000019696e824 */ /* 0x100fe200078e0a00 */
[----:B------:R-:W-:Y:S01]  /*7c70*/  ISETP.GT.U32.AND P6, PT, R0, R250, PT ;  /* 0x000000fa0000720c */ /* 0x000fe20003fc4070 */
[----:B------:R-:W-:Y:S02]  /*7c80*/  @!P5 IMAD.IADD R238, R238, 0x1, -R0 ;  /* 0x00000001eeeed824 */ /* 0x000fe400078e0a00 */
[----:B------:R-:W-:Y:S02]  /*7c90*/  IMAD R154, R0, R7, R11 ;  /* 0x00000007009a7224 */ /* 0x000fe400078e020b */
[----:B------:R-:W-:Y:S01]  /*7ca0*/  IMAD.HI.U32 R7, R140, R13, RZ ;  /* 0x0000000d8c077227 */ /* 0x000fe200078e00ff */
[----:B------:R-:W-:-:S03]  /*7cb0*/  ISETP.GT.U32.AND P5, PT, R0, R238, PT ;  /* 0x000000ee0000720c */ /* 0x000fc60003fa4070 */
[----:B------:R-:W-:Y:S01]  /*7cc0*/  @!P2 IMAD.MOV R234, RZ, RZ, -R234 ;  /* 0x000000ffffeaa224 */ /* 0x000fe200078e0aea */
[----:B------:R-:W-:Y:S01]  /*7cd0*/  ISETP.GE.AND P2, PT, R14, RZ, PT ;  /* 0x000000ff0e00720c */ /* 0x000fe20003f46270 */
[----:B------:R-:W-:Y:S01]  /*7ce0*/  IMAD.MOV R7, RZ, RZ, -R7 ;  /* 0x000000ffff077224 */ /* 0x000fe200078e0a07 */
[----:B------:R-:W-:Y:S01]  /*7cf0*/  LOP3.LUT R14, R132, 0x170, RZ, 0xfc, !PT ;  /* 0x00000170840e7812 */ /* 0x000fe200078efcff */
[----:B------:R-:W-:Y:S01]  /*7d00*/  @!P1 IMAD.MOV R236, RZ, RZ, -R236 ;  /* 0x000000ffffec9224 */ /* 0x000fe200078e0aec */
[C---:B------:R-:W-:Y:S01]  /*7d10*/  ISETP.GT.U32.AND P1, PT, R0.reuse, R246, PT ;  /* 0x000000f60000720c */ /* 0x040fe20003f24070 */
[----:B------:R-:W-:Y:S01]  /*7d20*/  IMAD R158, R0, R7, R13 ;  /* 0x00000007009e7224 */ /* 0x000fe200078e020d */
[----:B------:R-:W-:Y:S01]  /*7d30*/  IABS R11, R14 ;  /* 0x0000000e000b7213 */ /* 0x000fe20000000000 */
[--C-:B------:R-:W-:Y:S01]  /*7d40*/  @!P4 IMAD.IADD R242, R242, 0x1, -R0.reuse ;  /* 0x00000001f2f2c824 */ /* 0x100fe200078e0a00 */
[----:B------:R-:W-:Y:S01]  /*7d50*/  ISETP.GE.AND P4, PT, R18, RZ, PT ;  /* 0x000000ff1200720c */ /* 0x000fe20003f86270 */
[--C-:B------:R-:W-:Y:S01]  /*7d60*/  @!P6 IMAD.IADD R250, R250, 0x1, -R0.reuse ;  /* 0x00000001fafae824 */ /* 0x100fe200078e0a00 */
[----:B------:R-:W-:Y:S01]  /*7d70*/  ISETP.GT.U32.AND P6, PT, R0, R158, PT ;  /* 0x0000009e0000720c */ /* 0x000fe20003fc4070 */
[----:B------:R-:W-:Y:S01]  /*7d80*/  @!P5 IMAD.IADD R238, R238, 0x1, -R0 ;  /* 0x00000001eeeed824 */ /* 0x000fe200078e0a00 */
[----:B------:R-:W-:Y:S01]  /*7d90*/  ISETP.GE.AND P5, PT, R16, RZ, PT ;  /* 0x000000ff1000720c */ /* 0x000fe20003fa6270 */
[----:B------:R-:W-:Y:S01]  /*7da0*/  @!P2 IMAD.MOV R242, RZ, RZ, -R242 ;  /* 0x000000fffff2a224 */ /* 0x000fe200078e0af2 */
[----:B------:R-:W-:Y:S01]  /*7db0*/  ISETP.GT.U32.AND P2, PT, R0, R150, PT ;  /* 0x000000960000720c */ /* 0x000fe20003f44070 */
[----:B------:R-:W-:Y:S01]  /*7dc0*/  @!P3 IMAD.MOV R238, RZ, RZ, -R238 ;  /* 0x000000ffffeeb224 */ /* 0x000fe200078e0aee */
[----:B------:R-:W-:Y:S01]  /*7dd0*/  LOP3.LUT R16, R132, 0x16e, RZ, 0xfc, !PT ;  /* 0x0000016e84107812 */ /* 0x000fe200078efcff */
[----:B------:R-:W-:Y:S01]  /*7de0*/  @!P1 IMAD.IADD R246, R246, 0x1, -R0 ;  /* 0x00000001f6f69824 */ /* 0x000fe200078e0a00 */
[----:B------:R-:W-:Y:S01]  /*7df0*/  ISETP.GE.AND P3, PT, R17, RZ, PT ;  /* 0x000000ff1100720c */ /* 0x000fe20003f66270 */
[----:B------:R-:W-:Y:S01]  /*7e00*/  IMAD.HI.U32 R7, R140, R11, RZ ;  /* 0x0000000b8c077227 */ /* 0x000fe200078e00ff */
[----:B------:R-:W-:-:S02]  /*7e10*/  LOP3.LUT R17, R132, 0x16c, RZ, 0xfc, !PT ;  /* 0x0000016c84117812 */ /* 0x000fc400078efcff */
[----:B------:R-:W-:Y:S01]  /*7e20*/  IABS R13, R16 ;  /* 0x00000010000d7213 */ /* 0x000fe20000000000 */
[--C-:B------:R-:W-:Y:S01]  /*7e30*/  @!P6 IMAD.IADD R158, R158, 0x1, -R0.reuse ;  /* 0x000000019e9ee824 */ /* 0x100fe200078e0a00 */
[----:B------:R-:W-:Y:S01]  /*7e40*/  ISETP.GE.AND P1, PT, R8, RZ, PT ;  /* 0x000000ff0800720c */ /* 0x000fe20003f26270 */
[----:B------:R-:W-:Y:S01]  /*7e50*/  IMAD.MOV R7, RZ, RZ, -R7 ;  /* 0x000000ffff077224 */ /* 0x000fe200078e0a07 */
[----:B------:R-:W-:Y:S01]  /*7e60*/  IABS R15, R17 ;  /* 0x00000011000f7213 */ /* 0x000fe20000000000 */
[----:B------:R-:W-:Y:S01]  /*7e70*/  IMAD.HI.U32 R8, R140, R13, RZ ;  /* 0x0000000d8c087227 */ /* 0x000fe200078e00ff */
[C---:B------:R-:W-:Y:S02]  /*7e80*/  ISETP.GT.U32.AND P0, PT, R0.reuse, R246, PT ;  /* 0x000000f60000720c */ /* 0x040fe40003f04070 */
[----:B------:R-:W-:Y:S01]  /*7e90*/  ISETP.GT.U32.AND P6, PT, R0, R158, PT ;  /* 0x0000009e0000720c */ /* 0x000fe20003fc4070 */
[----:B------:R-:W-:Y:S01]  /*7ea0*/  @!P2 IMAD.IADD R150, R150, 0x1, -R0 ;  /* 0x000000019696a824 */ /* 0x000fe200078e0a00 */
[----:B------:R-:W-:Y:S01]  /*7eb0*/  ISETP.GE.AND P2, PT, R10, RZ, PT ;  /* 0x000000ff0a00720c */ /* 0x000fe20003f46270 */
[----:B------:R-:W-:Y:S01]  /*7ec0*/  IMAD.HI.U32 R10, R140, R15, RZ ;  /* 0x0000000f8c0a7227 */ /* 0x000fe200078e00ff */
[----:B------:R-:W-:-:S03]  /*7ed0*/  LOP3.LUT R18, R132, 0x13e, RZ, 0xfc, !PT ;  /* 0x0000013e84127812 */ /* 0x000fc600078efcff */
[----:B------:R-:W-:Y:S02]  /*7ee0*/  IMAD.MOV R8, RZ, RZ, -R8 ;  /* 0x000000ffff087224 */ /* 0x000fe400078e0a08 */
[C---:B------:R-:W-:Y:S02]  /*7ef0*/  IMAD R162, R0.reuse, R7, R11 ;  /* 0x0000000700a27224 */ /* 0x040fe400078e020b */
[----:B------:R-:W-:Y:S02]  /*7f00*/  IMAD.MOV R10, RZ, RZ, -R10 ;  /* 0x000000ffff0a7224 */ /* 0x000fe400078e0a0a */
[----:B------:R-:W-:Y:S01]  /*7f10*/  IMAD R166, R0, R8, R13 ;  /* 0x0000000800a67224 */ /* 0x000fe200078e020d */
[----:B------:R-:W-:Y:S01]  /*7f20*/  LOP3.LUT R8, R132, 0x16a, RZ, 0xfc, !PT ;  /* 0x0000016a84087812 */ /* 0x000fe200078efcff */
[----:B------:R-:W-:Y:S01]  /*7f30*/  @!P3 IMAD.MOV R250, RZ, RZ, -R250 ;  /* 0x000000fffffab224 */ /* 0x000fe200078e0afa */
[C---:B------:R-:W-:Y:S01]  /*7f40*/  ISETP.GT.U32.AND P3, PT, R0.reuse, R162, PT ;  /* 0x000000a20000720c */ /* 0x040fe20003f64070 */
[C---:B------:R-:W-:Y:S01]  /*7f50*/  IMAD R170, R0.reuse, R10, R15 ;  /* 0x0000000a00aa7224 */ /* 0x040fe200078e020f */
[----:B------:R-:W-:Y:S01]  /*7f60*/  IABS R11, R8 ;  /* 0x00000008000b7213 */ /* 0x000fe20000000000 */
[----:B------:R-:W-:Y:S01]  /*7f70*/  @!P4 IMAD.MOV R150, RZ, RZ, -R150 ;  /* 0x000000ffff96c224 */ /* 0x000fe200078e0a96 */
[----:B------:R-:W-:Y:S01]  /*7f80*/  ISETP.GT.U32.AND P4, PT, R0, R166, PT ;  /* 0x000000a60000720c */ /* 0x000fe20003f84070 */
[--C-:B------:R-:W-:Y:S01]  /*7f90*/  @!P0 IMAD.IADD R246, R246, 0x1, -R0.reuse ;  /* 0x00000001f6f68824 */ /* 0x100fe200078e0a00 */
[----:B------:R-:W-:Y:S01]  /*7fa0*/  ISETP.GT.U32.AND P0, PT, R0, R154, PT ;  /* 0x0000009a0000720c */ /* 0x000fe20003f04070 */
[----:B------:R-:W-:Y:S01]  /*7fb0*/  @!P6 IMAD.IADD R158, R158, 0x1, -R0 ;  /* 0x000000019e9ee824 */ /* 0x000fe200078e0a00 */
[----:B------:R-:W-:Y:S01]  /*7fc0*/  ISETP.GT.U32.AND P6, PT, R0, R170, PT ;  /* 0x000000aa0000720c */ /* 0x000fe20003fc4070 */
[----:B------:R-:W-:Y:S01]  /*7fd0*/  IMAD.HI.U32 R7, R140, R11, RZ ;  /* 0x0000000b8c077227 */ /* 0x000fe200078e00ff */
[----:B------:R-:W-:-:S02]  /*7fe0*/  LOP3.LUT R10, R132, 0x168, RZ, 0xfc, !PT ;  /* 0x00000168840a7812 */ /* 0x000fc400078efcff */
[----:B------:R-:W-:Y:S01]  /*7ff0*/  LOP3.LUT R15, R132, 0x164, RZ, 0xfc, !PT ;  /* 0x00000164840f7812 */ /* 0x000fe200078efcff */
[----:B------:R-:W-:Y:S01]  /*8000*/  @!P3 IMAD.IADD R162, R162, 0x1, -R0 ;  /* 0x00000001a2a2b824 */ /* 0x000fe200078e0a00 */
[----:B------:R-:W-:Y:S01]  /*8010*/  IABS R13, R10 ;  /* 0x0000000a000d7213 */ /* 0x000fe20000000000 */
[----:B------:R-:W-:Y:S01]  /*8020*/  @!P5 IMAD.MOV R246, RZ, RZ, -R246 ;  /* 0x000000fffff6d224 */ /* 0x000fe200078e0af6 */
[----:B------:R-:W-:Y:S01]  /*8030*/  ISETP.GE.AND P3, PT, R17, RZ, PT ;  /* 0x000000ff1100720c */ /* 0x000fe20003f66270 */
[--C-:B------:R-:W-:Y:S01]  /*8040*/  @!P4 IMAD.IADD R166, R166, 0x1, -R0.reuse ;  /* 0x00000001a6a6c824 */ /* 0x100fe200078e0a00 */
[----:B------:R-:W-:Y:S01]  /*8050*/  ISETP.GT.U32.AND P4, PT, R0, R162, PT ;  /* 0x000000a20000720c */ /* 0x000fe20003f84070 */
[--C-:B------:R-:W-:Y:S01]  /*8060*/  @!P0 IMAD.IADD R154, R154, 0x1, -R0.reuse ;  /* 0x000000019a9a8824 */ /* 0x100fe200078e0a00 */
[----:B------:R-:W-:Y:S01]  /*8070*/  ISETP.GE.AND P0, PT, R14, RZ, PT ;  /* 0x000000ff0e00720c */ /* 0x000fe20003f06270 */
[----:B------:R-:W-:Y:S01]  /*8080*/  @!P6 IMAD.IADD R170, R170, 0x1, -R0 ;  /* 0x00000001aaaae824 */ /* 0x000fe200078e0a00 */
[C---:B------:R-:W-:Y:S01]  /*8090*/  ISETP.GT.U32.AND P6, PT, R0.reuse, R166, PT ;  /* 0x000000a60000720c */ /* 0x040fe20003fc4070 */
[----:B------:R-:W-:Y:S01]  /*80a0*/  IMAD.MOV R174, RZ, RZ, -R7 ;  /* 0x000000ffffae7224 */ /* 0x000fe200078e0a07 */
[----:B------:R-:W-:Y:S01]  /*80b0*/  ISETP.GT.U32.AND P5, PT, R0, R154, PT ;  /* 0x0000009a0000720c */ /* 0x000fe20003fa4070 */
[----:B------:R-:W-:Y:S01]  /*80c0*/  IMAD.HI.U32 R7, R140, R13, RZ ;  /* 0x0000000d8c077227 */ /* 0x000fe200078e00ff */
[----:B------:R-:W-:-:S02]  /*80d0*/  LOP3.LUT R14, R132, 0x166, RZ, 0xfc, !PT ;  /* 0x00000166840e7812 */ /* 0x000fc400078efcff */
[----:B------:R-:W-:Y:S01]  /*80e0*/  LOP3.LUT R17, R132, 0x140, RZ, 0xfc, !PT ;  /* 0x0000014084117812 */ /* 0x000fe200078efcff */
[----:B------:R-:W-:Y:S01]  /*80f0*/  IMAD R174, R0, R174, R11 ;  /* 0x000000ae00ae7224 */ /* 0x000fe200078e020b */
[----:B------:R-:W-:Y:S01]  /*8100*/  IABS R11, R14 ;  /* 0x0000000e000b7213 */ /* 0x000fe20000000000 */
[----:B------:R-:W-:Y:S02]  /*8110*/  IMAD.MOV R7, RZ, RZ, -R7 ;  /* 0x000000ffff077224 */ /* 0x000fe400078e0a07 */
[--C-:B------:R-:W-:Y:S01]  /*8120*/  @!P4 IMAD.IADD R162, R162, 0x1, -R0.reuse ;  /* 0x00000001a2a2c824 */ /* 0x100fe200078e0a00 */
[C---:B------:R-:W-:Y:S01]  /*8130*/  ISETP.GT.U32.AND P4, PT, R0.reuse, R174, PT ;  /* 0x000000ae0000720c */ /* 0x040fe20003f84070 */
[----:B------:R-:W-:Y:S01]  /*8140*/  IMAD R178, R0, R7, R13 ;  /* 0x0000000700b27224 */ /* 0x000fe200078e020d */
[----:B------:R-:W-:Y:S01]  /*8150*/  IABS R13, R15 ;  /* 0x0000000f000d7213 */ /* 0x000fe20000000000 */
[--C-:B------:R-:W-:Y:S02]  /*8160*/  @!P6 IMAD.IADD R166, R166, 0x1, -R0.reuse ;  /* 0x00000001a6a6e824 */ /* 0x100fe400078e0a00 */
[----:B------:R-:W-:Y:S01]  /*8170*/  @!P5 IMAD.IADD R154, R154, 0x1, -R0 ;  /* 0x000000019a9ad824 */ /* 0x000fe200078e0a00 */
[----:B------:R-:W-:Y:S01]  /*8180*/  ISETP.GT.U32.AND P6, PT, R0, R178, PT ;  /* 0x000000b20000720c */ /* 0x000fe20003fc4070 */
[----:B------:R-:W-:Y:S01]  /*8190*/  IMAD.HI.U32 R7, R140, R11, RZ ;  /* 0x0000000b8c077227 */ /* 0x000fe200078e00ff */
[----:B------:R-:W-:-:S02]  /*81a0*/  ISETP.GE.AND P5, PT, R16, RZ, PT ;  /* 0x000000ff1000720c */ /* 0x000fc40003fa6270 */
[----:B------:R-:W-:Y:S01]  /*81b0*/  LOP3.LUT R16, R132, 0x162, RZ, 0xfc, !PT ;  /* 0x0000016284107812 */ /* 0x000fe200078efcff */
[----:B------:R-:W-:Y:S01]  /*81c0*/  @!P1 IMAD.MOV R154, RZ, RZ, -R154 ;  /* 0x000000ffff9a9224 */ /* 0x000fe200078e0a9a */
[----:B------:R-:W-:Y:S01]  /*81d0*/  ISETP.GT.U32.AND P1, PT, R0, R170, PT ;  /* 0x000000aa0000720c */ /* 0x000fe20003f24070 */
[----:B------:R-:W-:Y:S01]  /*81e0*/  @!P4 IMAD.IADD R174, R174, 0x1, -R0 ;  /* 0x00000001aeaec824 */ /* 0x000fe200078e0a00 */
[----:B------:R-:W-:Y:S01]  /*81f0*/  ISETP.GE.AND P4, PT, R10, RZ, PT ;  /* 0x000000ff0a00720c */ /* 0x000fe20003f86270 */
[----:B------:R-:W-:Y:S01]  /*8200*/  IMAD.MOV R182, RZ, RZ, -R7 ;  /* 0x000000ffffb67224 */ /* 0x000fe200078e0a07 */
[----:B------:R-:W-:Y:S01]  /*8210*/  LOP3.LUT R10, R132, 0x160, RZ, 0xfc, !PT ;  /* 0x00000160840a7812 */ /* 0x000fe200078efcff */
[----:B------:R-:W-:-:S04]  /*8220*/  IMAD.HI.U32 R7, R140, R13, RZ ;  /* 0x0000000d8c077227 */ /* 0x000fc800078e00ff */
[--C-:B------:R-:W-:Y:S01]  /*8230*/  @!P6 IMAD.IADD R178, R178, 0x1, -R0.reuse ;  /* 0x00000001b2b2e824 */ /* 0x100fe200078e0a00 */
[C---:B------:R-:W-:Y:S01]  /*8240*/  ISETP.GT.U32.AND P6, PT, R0.reuse, R174, PT ;  /* 0x000000ae0000720c */ /* 0x040fe20003fc4070 */
[----:B------:R-:W-:Y:S02]  /*8250*/  IMAD R182, R0, R182, R11 ;  /* 0x000000b600b67224 */ /* 0x000fe400078e020b */
[----:B------:R-:W-:Y:S01]  /*8260*/  @!P1 IMAD.IADD R170, R170, 0x1, -R0 ;  /* 0x00000001aaaa9824 */ /* 0x000fe200078e0a00 */
[----:B------:R-:W-:Y:S01]  /*8270*/  ISETP.GE.AND P1, PT, R8, RZ, PT ;  /* 0x000000ff0800720c */ /* 0x000fe20003f26270 */
[----:B------:R-:W-:Y:S01]  /*8280*/  IMAD.MOV R186, RZ, RZ, -R7 ;  /* 0x000000ffffba7224 */ /* 0x000fe200078e0a07 */
[----:B------:R-:W-:Y:S01]  /*8290*/  IABS R8, R16 ;  /* 0x0000001000087213 */ /* 0x000fe20000000000 */
[----:B------:R-:W-:Y:S01]  /*82a0*/  @!P2 IMAD.MOV R158, RZ, RZ, -R158 ;  /* 0x000000ffff9ea224 */ /* 0x000fe200078e0a9e */
[C---:B------:R-:W-:Y:S01]  /*82b0*/  ISETP.GT.U32.AND P2, PT, R0.reuse, R182, PT ;  /* 0x000000b60000720c */ /* 0x040fe20003f44070 */
[----:B------:R-:W-:Y:S01]  /*82c0*/  @!P0 IMAD.MOV R162, RZ, RZ, -R162 ;  /* 0x000000ffffa28224 */ /* 0x000fe200078e0aa2 */
[C---:B------:R-:W-:Y:S01]  /*82d0*/  ISETP.GT.U32.AND P0, PT, R0.reuse, R178, PT ;  /* 0x000000b20000720c */ /* 0x040fe20003f04070 */
[----:B------:R-:W-:-:S02]  /*82e0*/  IMAD R186, R0, R186, R13 ;  /* 0x000000ba00ba7224 */ /* 0x000fc400078e020d */
[----:B------:R-:W-:Y:S01]  /*82f0*/  IMAD.MOV.U32 R11, RZ, RZ, R8 ;  /* 0x000000ffff0b7224 */ /* 0x000fe200078e0008 */
[----:B------:R-:W-:Y:S01]  /*8300*/  IABS R8, R10 ;  /* 0x0000000a00087213 */ /* 0x000fe20000000000 */
[----:B------:R-:W-:Y:S01]  /*8310*/  @!P6 IMAD.IADD R174, R174, 0x1, -R0 ;  /* 0x00000001aeaee824 */ /* 0x000fe200078e0a00 */
[----:B------:R-:W-:Y:S01]  /*8320*/  ISETP.GT.U32.AND P6, PT, R0, R186, PT ;  /* 0x000000ba0000720c */ /* 0x000fe20003fc4070 */
[----:B------:R-:W-:-:S04]  /*8330*/  IMAD.HI.U32 R7, R140, R11, RZ ;  /* 0x0000000b8c077227 */ /* 0x000fc800078e00ff */
[----:B------:R-:W-:Y:S02]  /*8340*/  IMAD.MOV R7, RZ, RZ, -R7 ;  /* 0x000000ffff077224 */ /* 0x000fe400078e0a07 */
[--C-:B------:R-:W-:Y:S01]  /*8350*/  @!P0 IMAD.IADD R178, R178, 0x1, -R0.reuse ;  /* 0x00000001b2b28824 */ /* 0x100fe200078e0a00 */
[----:B------:R-:W-:Y:S01]  /*8360*/  ISETP.GE.AND P0, PT, R16, RZ, PT ;  /* 0x000000ff1000720c */ /* 0x000fe20003f06270 */
[----:B------:R-:W-:Y:S01]  /*8370*/  @!P2 IMAD.IADD R182, R182, 0x1, -R0 ;  /* 0x00000001b6b6a824 */ /* 0x000fe200078e0a00 */
[----:B------:R-:W-:Y:S01]  /*8380*/  ISETP.GE.AND P2, PT, R10, RZ, PT ;  /* 0x000000ff0a00720c */ /* 0x000fe20003f46270 */
[----:B------:R-:W-:Y:S01]  /*8390*/  IMAD R190, R0, R7, R11 ;  /* 0x0000000700be7224 */ /* 0x000fe200078e020b */
[C---:B------:R-:W-:Y:S01]  /*83a0*/  LOP3.LUT R10, R132.reuse, 0x15e, RZ, 0xfc, !PT ;  /* 0x0000015e840a7812 */ /* 0x040fe200078efcff */
[----:B------:R-:W-:Y:S01]  /*83b0*/  IMAD.MOV.U32 R11, RZ, RZ, R8 ;  /* 0x000000ffff0b7224 */ /* 0x000fe200078e0008 */
[----:B------:R-:W-:Y:S01]  /*83c0*/  LOP3.LUT R16, R132, 0x15a, RZ, 0xfc, !PT ;  /* 0x0000015a84107812 */ /* 0x000fe200078efcff */
[----:B------:R-:W-:Y:S01]  /*83d0*/  @!P6 IMAD.IADD R186, R186, 0x1, -R0 ;  /* 0x00000001babae824 */ /* 0x000fe200078e0a00 */
[C---:B------:R-:W-:Y:S01]  /*83e0*/  ISETP.GT.U32.AND P6, PT, R0.reuse, R182, PT ;  /* 0x000000b60000720c */ /* 0x040fe20003fc4070 */
[----:B------:R-:W-:Y:S01]  /*83f0*/  @!P4 IMAD.MOV R178, RZ, RZ, -R178 ;  /* 0x000000ffffb2c224 */ /* 0x000fe200078e0ab2 */
[----:B------:R-:W-:Y:S01]  /*8400*/  ISETP.GT.U32.AND P4, PT, R0, R190, PT ;  /* 0x000000be0000720c */ /* 0x000fe20003f84070 */
[----:B------:R-:W-:Y:S01]  /*8410*/  IMAD.HI.U32 R7, R140, R11, RZ ;  /* 0x0000000b8c077227 */ /* 0x000fe200078e00ff */
[----:B------:R-:W-:-:S03]  /*8420*/  IABS R13, R10 ;  /* 0x0000000a000d7213 */ /* 0x000fc60000000000 */
        /* <DEDUP_REMOVED lines=8> */
[----:B------:R-:W-:Y:S01]  /*84b0*/  @!P3 IMAD.MOV R170, RZ, RZ, -R170 ;  /* 0x000000ffffaab224 */ /* 0x000fe200078e0aaa */
[----:B------:R-:W-:Y:S01]  /*84c0*/  ISETP.GE.AND P3, PT, R15, RZ, PT ;  /* 0x000000ff0f00720c */ /* 0x000fe20003f66270 */
[--C-:B------:R-:W-:Y:S01]  /*84d0*/  @!P6 IMAD.IADD R182, R182, 0x1, -R0.reuse ;  /* 0x00000001b6b6e824 */ /* 0x100fe200078e0a00 */
[----:B------:R-:W-:Y:S01]  /*84e0*/  ISETP.GT.U32.AND P6, PT, R0, R194, PT ;  /* 0x000000c20000720c */ /* 0x000fe20003fc4070 */
[----:B------:R-:W-:Y:S01]  /*84f0*/  @!P4 IMAD.IADD R190, R190, 0x1, -R0 ;  /* 0x00000001bebec824 */ /* 0x000fe200078e0a00 */
[----:B------:R-:W-:Y:S01]  /*8500*/  IABS R15, R16 ;  /* 0x00000010000f7213 */ /* 0x000fe20000000000 */
[----:B------:R-:W-:Y:S01]  /*8510*/  IMAD.MOV.U32 R11, RZ, RZ, R8 ;  /* 0x000000ffff0b7224 */ /* 0x000fe200078e0008 */
[----:B------:R-:W-:Y:S01]  /*8520*/  ISETP.GE.AND P4, PT, R14, RZ, PT ;  /* 0x000000ff0e00720c */ /* 0x000fe20003f86270 */
[----:B------:R-:W-:Y:S01]  /*8530*/  IMAD.HI.U32 R7, R140, R13, RZ ;  /* 0x0000000d8c077227 */ /* 0x000fe200078e00ff */
[----:B------:R-:W-:-:S03]  /*8540*/  LOP3.LUT R14, R132, 0x154, RZ, 0xfc, !PT ;  /* 0x00000154840e7812 */ /* 0x000fc600078efcff */
[----:B------:R-:W-:Y:S01]  /*8550*/  @!P5 IMAD.MOV R182, RZ, RZ, -R182 ;  /* 0x000000ffffb6d224 */ /* 0x000fe200078e0ab6 */
[----:B------:R-:W-:Y:S01]  /*8560*/  ISETP.GT.U32.AND P5, PT, R0, R190, PT ;  /* 0x000000be0000720c */ /* 0x000fe20003fa4070 */
[----:B------:R-:W-:Y:S01]  /*8570*/  IMAD.HI.U32 R8, R140, R11, RZ ;  /* 0x0000000b8c087227 */ /* 0x000fe200078e00ff */
[----:B------:R-:W-:-:S03]  /*8580*/  IABS R217, R14 ;  /* 0x0000000e00d97213 */ /* 0x000fc60000000000 */
[----:B------:R-:W-:Y:S02]  /*8590*/  IMAD.MOV R198, RZ, RZ, -R7 ;  /* 0x000000ffffc67224 */ /* 0x000fe400078e0a07 */
[----:B------:R-:W-:Y:S01]  /*85a0*/  @!P1 IMAD.IADD R186, R186, 0x1, -R0 ;  /* 0x00000001baba9824 */ /* 0x000fe200078e0a00 */
[----:B------:R-:W-:Y:S01]  /*85b0*/  ISETP.GE.AND P1, PT, R10, RZ, PT ;  /* 0x000000ff0a00720c */ /* 0x000fe20003f26270 */
[----:B------:R-:W-:Y:S01]  /*85c0*/  IMAD.MOV R8, RZ, RZ, -R8 ;  /* 0x000000ffff087224 */ /* 0x000fe200078e0a08 */
[----:B------:R-:W-:Y:S01]  /*85d0*/  LOP3.LUT R10, R132, 0x158, RZ, 0xfc, !PT ;  /* 0x00000158840a7812 */ /* 0x000fe200078efcff */
[----:B------:R-:W-:Y:S01]  /*85e0*/  IMAD R198, R0, R198, R13 ;  /* 0x000000c600c67224 */ /* 0x000fe200078e020d */
[----:B------:R-:W-:Y:S01]  /*85f0*/  LOP3.LUT R13, R132, 0x156, RZ, 0xfc, !PT ;  /* 0x00000156840d7812 */ /* 0x000fe200078efcff */
[----:B------:R-:W-:Y:S01]  /*8600*/  IMAD R202, R0, R8, R11 ;  /* 0x0000000800ca7224 */ /* 0x000fe200078e020b */
[----:B------:R-:W-:Y:S01]  /*8610*/  IABS R11, R10 ;  /* 0x0000000a000b7213 */ /* 0x000fe20000000000 */
[----:B------:R-:W-:Y:S01]  /*8620*/  @!P6 IMAD.IADD R194, R194, 0x1, -R0 ;  /* 0x00000001c2c2e824 */ /* 0x000fe200078e0a00 */
[----:B------:R-:W-:Y:S01]  /*8630*/  IABS R213, R13 ;  /* 0x0000000d00d57213 */ /* 0x000fe20000000000 */
[----:B------:R-:W-:Y:S01]  /*8640*/  @!P3 IMAD.MOV R186, RZ, RZ, -R186 ;  /* 0x000000ffffbab224 */ /* 0x000fe200078e0aba */
[----:B------:R-:W-:Y:S01]  /*8650*/  ISETP.GT.U32.AND P3, PT, R0, R198, PT ;  /* 0x000000c60000720c */ /* 0x000fe20003f64070 */
[----:B------:R-:W-:Y:S01]  /*8660*/  @!P5 IMAD.IADD R190, R190, 0x1, -R0 ;  /* 0x00000001bebed824 */ /* 0x000fe200078e0a00 */
[----:B------:R-:W-:Y:S01]  /*8670*/  ISETP.GT.U32.AND P6, PT, R0, R194, PT ;  /* 0x000000c20000720c */ /* 0x000fe20003fc4070 */
[----:B------:R-:W-:Y:S01]  /*8680*/  IMAD.HI.U32 R7, R140, R15, RZ ;  /* 0x0000000f8c077227 */ /* 0x000fe200078e00ff */
[----:B------:R-:W-:-:S03]  /*8690*/  ISETP.GT.U32.AND P5, PT, R0, R202, PT ;  /* 0x000000ca0000720c */ /* 0x000fc60003fa4070 */
[----:B------:R-:W-:Y:S02]  /*86a0*/  IMAD.MOV R7, RZ, RZ, -R7 ;  /* 0x000000ffff077224 */ /* 0x000fe400078e0a07 */
[----:B------:R-:W-:-:S04]  /*86b0*/  IMAD.HI.U32 R8, R140, R213, RZ ;  /* 0x000000d58c087227 */ /* 0x000fc800078e00ff */
[----:B------:R-:W-:Y:S01]  /*86c0*/  IMAD R206, R0, R7, R15 ;  /* 0x0000000700ce7224 */ /* 0x000fe200078e020f */
[----:B------:R-:W-:Y:S01]  /*86d0*/  LOP3.LUT R15, R132, 0x152, RZ, 0xfc, !PT ;  /* 0x00000152840f7812 */ /* 0x000fe200078efcff */
[--C-:B------:R-:W-:Y:S01]  /*86e0*/  @!P3 IMAD.IADD R198, R198, 0x1, -R0.reuse ;  /* 0x00000001c6c6b824 */ /* 0x100fe200078e0a00 */
[----:B------:R-:W-:Y:S01]  /*86f0*/  ISETP.GE.AND P3, PT, R16, RZ, PT ;  /* 0x000000ff1000720c */ /* 0x000fe20003f66270 */
[--C-:B------:R-:W-:Y:S01]  /*8700*/  @!P6 IMAD.IADD R194, R194, 0x1, -R0.reuse ;  /* 0x00000001c2c2e824 */ /* 0x100fe200078e0a00 */
[----:B------:R-:W-:Y:S01]  /*8710*/  ISETP.GT.U32.AND P6, PT, R0, R206, PT ;  /* 0x000000ce0000720c */ /* 0x000fe20003fc4070 */
[----:B------:R-:W-:Y:S01]  /*8720*/  @!P5 IMAD.IADD R202, R202, 0x1, -R0 ;  /* 0x00000001cacad824 */ /* 0x000fe200078e0a00 */
[----:B------:R-:W-:Y:S01]  /*8730*/  ISETP.GT.U32.AND P5, PT, R0, R198, PT ;  /* 0x000000c60000720c */ /* 0x000fe20003fa4070 */
[----:B------:R-:W-:Y:S01]  /*8740*/  IMAD.HI.U32 R7, R140, R11, RZ ;  /* 0x0000000b8c077227 */ /* 0x000fe200078e00ff */
[----:B------:R-:W-:Y:S02]  /*8750*/  IABS R221, R15 ;  /* 0x0000000f00dd7213 */ /* 0x000fe40000000000 */
[----:B------:R-:W-:Y:S01]  /*8760*/  LOP3.LUT R16, R132, 0x142, RZ, 0xfc, !PT ;  /* 0x0000014284107812 */ /* 0x000fe200078efcff */
[----:B------:R-:W-:-:S02]  /*8770*/  IMAD.MOV R7, RZ, RZ, -R7 ;  /* 0x000000ffff077224 */ /* 0x000fc400078e0a07 */
[----:B------:R-:W-:Y:S02]  /*8780*/  IMAD.MOV R8, RZ, RZ, -R8 ;  /* 0x000000ffff087224 */ /* 0x000fe400078e0a08 */
[----:B------:R-:W-:Y:S01]  /*8790*/  IMAD R210, R0, R7, R11 ;  /* 0x0000000700d27224 */ /* 0x000fe200078e020b */
[----:B------:R-:W-:Y:S01]  /*87a0*/  LOP3.LUT R11, R132, 0x146, RZ, 0xfc, !PT ;  /* 0x00000146840b7812 */ /* 0x000fe200078efcff */
[--C-:B------:R-:W-:Y:S01]  /*87b0*/  @!P6 IMAD.IADD R206, R206, 0x1, -R0.reuse ;  /* 0x00000001cecee824 */ /* 0x100fe200078e0a00 */
[----:B------:R-:W-:Y:S01]  /*87c0*/  ISETP.GT.U32.AND P6, PT, R0, R202, PT ;  /* 0x000000ca0000720c */ /* 0x000fe20003fc4070 */
[----:B------:R-:W-:Y:S01]  /*87d0*/  @!P5 IMAD.IADD R198, R198, 0x1, -R0 ;  /* 0x00000001c6c6d824 */ /* 0x000fe200078e0a00 */
[C---:B------:R-:W-:Y:S01]  /*87e0*/  ISETP.GT.U32.AND P5, PT, R0.reuse, R210, PT ;  /* 0x000000d20000720c */ /* 0x040fe20003fa4070 */
[----:B------:R-:W-:Y:S02]  /*87f0*/  IMAD R213, R0, R8, R213 ;  /* 0x0000000800d57224 */ /* 0x000fe400078e02d5 */
[----:B------:R-:W-:-:S04]  /*8800*/  IMAD.HI.U32 R8, R140, R221, RZ ;  /* 0x000000dd8c087227 */ /* 0x000fc800078e00ff */
[----:B------:R-:W-:Y:S02]  /*8810*/  IMAD.MOV R8, RZ, RZ, -R8 ;  /* 0x000000ffff087224 */ /* 0x000fe400078e0a08 */
[----:B------:R-:W-:Y:S01]  /*8820*/  @!P2 IMAD.MOV R194, RZ, RZ, -R194 ;  /* 0x000000ffffc2a224 */ /* 0x000fe200078e0ac2 */
[----:B------:R-:W-:Y:S01]  /*8830*/  ISETP.GE.AND P2, PT, R10, RZ, PT ;  /* 0x000000ff0a00720c */ /* 0x000fe20003f46270 */
[--C-:B------:R-:W-:Y:S01]  /*8840*/  @!P6 IMAD.IADD R202, R202, 0x1, -R0.reuse ;  /* 0x00000001cacae824 */ /* 0x100fe200078e0a00 */
[C---:B------:R-:W-:Y:S01]  /*8850*/  ISETP.GT.U32.AND P6, PT, R0.reuse, R213, PT ;  /* 0x000000d50000720c */ /* 0x040fe20003fc4070 */
[----:B------:R-:W-:Y:S01]  /*8860*/  IMAD R221, R0, R8, R221 ;  /* 0x0000000800dd7224 */ /* 0x000fe200078e02dd */
[----:B------:R-:W-:Y:S01]  /*8870*/  LOP3.LUT R10, R132, 0x150, RZ, 0xfc, !PT ;  /* 0x00000150840a7812 */ /* 0x000fe200078efcff */
[----:B------:R-:W-:Y:S01]  /*8880*/  @!P5 IMAD.IADD R210, R210, 0x1, -R0 ;  /* 0x00000001d2d2d824 */ /* 0x000fe200078e0a00 */
[----:B------:R-:W-:Y:S01]  /*8890*/  LOP3.LUT R8, R132, 0x14e, RZ, 0xfc, !PT ;  /* 0x0000014e84087812 */ /* 0x000fe200078efcff */
[----:B------:R-:W-:Y:S01]  /*88a0*/  @!P1 IMAD.MOV R198, RZ, RZ, -R198 ;  /* 0x000000ffffc69224 */ /* 0x000fe200078e0ac6 */
[----:B------:R-:W-:Y:S01]  /*88b0*/  IABS R225, R10 ;  /* 0x0000000a00e17213 */ /* 0x000fe20000000000 */
[----:B------:R-:W-:Y:S01]  /*88c0*/  @!P4 IMAD.MOV R202, RZ, RZ, -R202 ;  /* 0x000000ffffcac224 */ /* 0x000fe200078e0aca */
[----:B------:R-:W-:Y:S01]  /*88d0*/  ISETP.GT.U32.AND P1, PT, R0, R210, PT ;  /* 0x000000d20000720c */ /* 0x000fe20003f24070 */
[----:B------:R-:W-:Y:S01]  /*88e0*/  IMAD.HI.U32 R7, R140, R217, RZ ;  /* 0x000000d98c077227 */ /* 0x000fe200078e00ff */
[----:B------:R-:W-:-:S02]  /*88f0*/  ISETP.GT.U32.AND P4, PT, R0, R221, PT ;  /* 0x000000dd0000720c */ /* 0x000fc40003f84070 */
[----:B------:R-:W-:Y:S01]  /*8900*/  IABS R229, R8 ;  /* 0x0000000800e57213 */ /* 0x000fe20000000000 */
[----:B------:R-:W-:Y:S02]  /*8910*/  IMAD.MOV R7, RZ, RZ, -R7 ;  /* 0x000000ffff077224 */ /* 0x000fe400078e0a07 */
[--C-:B------:R-:W-:Y:S02]  /*8920*/  @!P6 IMAD.IADD R213, R213, 0x1, -R0.reuse ;  /* 0x00000001d5d5e824 */ /* 0x100fe400078e0a00 */
[----:B------:R-:W-:Y:S02]  /*8930*/  IMAD R217, R0, R7, R217 ;  /* 0x0000000700d97224 */ /* 0x000fe400078e02d9 */
[----:B------:R-:W-:Y:S01]  /*8940*/  IMAD.HI.U32 R7, R140, R225, RZ ;  /* 0x000000e18c077227 */ /* 0x000fe200078e00ff */
[C---:B------:R-:W-:Y:S02]  /*8950*/  ISETP.GT.U32.AND P6, PT, R0.reuse, R213, PT ;  /* 0x000000d50000720c */ /* 0x040fe40003fc4070 */
[----:B------:R-:W-:Y:S01]  /*8960*/  ISETP.GT.U32.AND P5, PT, R0, R217, PT ;  /* 0x000000d90000720c */ /* 0x000fe20003fa4070 */
[--C-:B------:R-:W-:Y:S01]  /*8970*/  @!P1 IMAD.IADD R210, R210, 0x1, -R0.reuse ;  /* 0x00000001d2d29824 */ /* 0x100fe200078e0a00 */
[----:B------:R-:W-:Y:S01]  /*8980*/  ISETP.GE.AND P1, PT, R15, RZ, PT ;  /* 0x000000ff0f00720c */ /* 0x000fe20003f26270 */
[----:B------:R-:W-:Y:S01]  /*8990*/  @!P4 IMAD.IADD R221, R221, 0x1, -R0 ;  /* 0x00000001ddddc824 */ /* 0x000fe200078e0a00 */
[----:B------:R-:W-:Y:S01]  /*89a0*/  ISETP.GE.AND P4, PT, R10, RZ, PT ;  /* 0x000000ff0a00720c */ /* 0x000fe20003f86270 */
[----:B------:R-:W-:Y:S01]  /*89b0*/  IMAD.MOV R7, RZ, RZ, -R7 ;  /* 0x000000ffff077224 */ /* 0x000fe200078e0a07 */
[----:B------:R-:W-:Y:S01]  /*89c0*/  LOP3.LUT R10, R132, 0x148, RZ, 0xfc, !PT ;  /* 0x00000148840a7812 */ /* 0x000fe200078efcff */
[----:B------:R-:W-:Y:S01]  /*89d0*/  @!P2 IMAD.MOV R210, RZ, RZ, -R210 ;  /* 0x000000ffffd2a224 */ /* 0x000fe200078e0ad2 */
[C---:B------:R-:W-:Y:S01]  /*89e0*/  ISETP.GT.U32.AND P2, PT, R0.reuse, R221, PT ;  /* 0x000000dd0000720c */ /* 0x040fe20003f44070 */
[----:B------:R-:W-:Y:S01]  /*89f0*/  IMAD R225, R0, R7, R225 ;  /* 0x0000000700e17224 */ /* 0x000fe200078e02e1 */
[----:B------:R-:W-:Y:S01]  /*8a00*/  IABS R241, R10 ;  /* 0x0000000a00f17213 */ /* 0x000fe20000000000 */
[----:B------:R-:W-:Y:S01]  /*8a10*/  IMAD.HI.U32 R7, R140, R229, RZ ;  /* 0x000000e58c077227 */ /* 0x000fe200078e00ff */
[----:B------:R-:W-:-:S03]  /*8a20*/  LOP3.LUT R15, R132, 0x144, RZ, 0xfc, !PT ;  /* 0x00000144840f7812 */ /* 0x000fc600078efcff */
[----:B------:R-:W-:Y:S01]  /*8a30*/  @!P0 IMAD.MOV R190, RZ, RZ, -R190 ;  /* 0x000000ffffbe8224 */ /* 0x000fe200078e0abe */
[C---:B------:R-:W-:Y:S01]  /*8a40*/  ISETP.GT.U32.AND P0, PT, R0.reuse, R206, PT ;  /* 0x000000ce0000720c */ /* 0x040fe20003f04070 */
[----:B------:R-:W-:Y:S02]  /*8a50*/  IMAD.MOV R7, RZ, RZ, -R7 ;  /* 0x000000ffff077224 */ /* 0x000fe400078e0a07 */
[--C-:B------:R-:W-:Y:S01]  /*8a60*/  @!P6 IMAD.IADD R213, R213, 0x1, -R0.reuse ;  /* 0x00000001d5d5e824 */ /* 0x100fe200078e0a00 */
[C---:B------:R-:W-:Y:S01]  /*8a70*/  ISETP.GT.U32.AND P6, PT, R0.reuse, R225, PT ;  /* 0x000000e10000720c */ /* 0x040fe20003fc4070 */
[----:B------:R-:W-:Y:S01]  /*8a80*/  IMAD R229, R0, R7, R229 ;  /* 0x0000000700e57224 */ /* 0x000fe200078e02e5 */
[----:B------:R-:W-:Y:S01]  /*8a90*/  LOP3.LUT R7, R132, 0x14c, RZ, 0xfc, !PT ;  /* 0x0000014c84077812 */ /* 0x000fe200078efcff */
[--C-:B------:R-:W-:Y:S02]  /*8aa0*/  @!P5 IMAD.IADD R217, R217, 0x1, -R0.reuse ;  /* 0x00000001d9d9d824 */ /* 0x100fe400078e0a00 */
[----:B------:R-:W-:Y:S01]  /*8ab0*/  @!P2 IMAD.IADD R221, R221, 0x1, -R0 ;  /* 0x00000001dddda824 */ /* 0x000fe200078e0a00 */
[C---:B------:R-:W-:Y:S01]  /*8ac0*/  ISETP.GT.U32.AND P2, PT, R0.reuse, R229, PT ;  /* 0x000000e50000720c */ /* 0x040fe20003f44070 */
[----:B------:R-:W-:Y:S01]  /*8ad0*/  IMAD.MOV R122, RZ, RZ, -R122 ;  /* 0x000000ffff7a7224 */ /* 0x000fe200078e0a7a */
[----:B------:R-:W-:Y:S01]  /*8ae0*/  ISETP.GT.U32.AND P5, PT, R0, R217, PT ;  /* 0x000000d90000720c */ /* 0x000fe20003fa4070 */
[----:B------:R-:W-:Y:S01]  /*8af0*/  @!P0 IMAD.IADD R206, R206, 0x1, -R0 ;  /* 0x00000001cece8824 */ /* 0x000fe200078e0a00 */
[----:B------:R-:W-:Y:S01]  /*8b00*/  ISETP.GE.AND P0, PT, R13, RZ, PT ;  /* 0x000000ff0d00720c */ /* 0x000fe20003f06270 */
[----:B------:R-:W-:Y:S01]  /*8b10*/  @!P1 IMAD.MOV R221, RZ, RZ, -R221 ;  /* 0x000000ffffdd9224 */ /* 0x000fe200078e0add */
[----:B------:R-:W-:Y:S01]  /*8b20*/  IABS R233, R7 ;  /* 0x0000000700e97213 */ /* 0x000fe20000000000 */
[----:B------:R-:W-:Y:S01]  /*8b30*/  @!P3 IMAD.MOV R206, RZ, RZ, -R206 ;  /* 0x000000ffffceb224 */ /* 0x000fe200078e0ace */
[----:B------:R-:W-:Y:S01]  /*8b40*/  ISETP.GE.AND P3, PT, R14, RZ, PT ;  /* 0x000000ff0e00720c */ /* 0x000fe20003f66270 */
[----:B------:R-:W-:Y:S01]  /*8b50*/  @!P6 IMAD.IADD R225, R225, 0x1, -R0 ;  /* 0x00000001e1e1e824 */ /* 0x000fe200078e0a00 */
[----:B------:R-:W-:Y:S01]  /*8b60*/  ISETP.GE.AND P1, PT, R10, RZ, PT ;  /* 0x000000ff0a00720c */ /* 0x000fe20003f26270 */
[C---:B------:R-:W-:Y:S01]  /*8b70*/  IMAD R120, R0.reuse, R122, R120 ;  /* 0x0000007a00787224 */ /* 0x040fe200078e0278 */
[----:B------:R-:W-:Y:S01]  /*8b80*/  IABS R13, R16 ;  /* 0x00000010000d7213 */ /* 0x000fe20000000000 */
[--C-:B------:R-:W-:Y:S01]  /*8b90*/  @!P2 IMAD.IADD R229, R229, 0x1, -R0.reuse ;  /* 0x00000001e5e5a824 */ /* 0x100fe200078e0a00 */
[----:B------:R-:W-:Y:S01]  /*8ba0*/  ISETP.GT.U32.AND P6, PT, R0, R225, PT ;  /* 0x000000e10000720c */ /* 0x000fe20003fc4070 */
[----:B------:R-:W-:Y:S01]  /*8bb0*/  @!P5 IMAD.IADD R217, R217, 0x1, -R0 ;  /* 0x00000001d9d9d824 */ /* 0x000fe200078e0a00 */
[----:B------:R-:W-:Y:S01]  /*8bc0*/  ISETP.GE.AND P5, PT, R8, RZ, PT ;  /* 0x000000ff0800720c */ /* 0x000fe20003fa6270 */
[----:B------:R-:W-:Y:S01]  /*8bd0*/  @!P0 IMAD.MOV R213, RZ, RZ, -R213 ;  /* 0x000000ffffd58224 */ /* 0x000fe200078e0ad5 */
[----:B------:R-:W-:Y:S01]  /*8be0*/  LOP3.LUT R8, R132, 0x14a, RZ, 0xfc, !PT ;  /* 0x0000014a84087812 */ /* 0x000fe200078efcff */
[----:B------:R-:W-:Y:S01]  /*8bf0*/  IMAD.HI.U32 R124, R140, R118, RZ ;  /* 0x000000768c7c7227 */ /* 0x000fe200078e00ff */
[----:B------:R-:W-:-:S02]  /*8c00*/  ISETP.GE.AND P0, PT, R7, RZ, PT ;  /* 0x000000ff0700720c */ /* 0x000fc40003f06270 */
[----:B------:R-:W-:Y:S01]  /*8c10*/  ISETP.GT.U32.AND P2, PT, R0, R229, PT ;  /* 0x000000e50000720c */ /* 0x000fe20003f44070 */
[----:B------:R-:W-:Y:S01]  /*8c20*/  IMAD.HI.U32 R7, R140, R233, RZ ;  /* 0x000000e98c077227 */ /* 0x000fe200078e00ff */
[----:B------:R-:W-:Y:S02]  /*8c30*/  IABS R237, R8 ;  /* 0x0000000800ed7213 */ /* 0x000fe40000000000 */
[----:B------:R-:W-:Y:S01]  /*8c40*/  IABS R14, R18 ;  /* 0x00000012000e7213 */ /* 0x000fe20000000000 */
[----:B------:R-:W-:Y:S01]  /*8c50*/  @!P3 IMAD.MOV R217, RZ, RZ, -R217 ;  /* 0x000000ffffd9b224 */ /* 0x000fe200078e0ad9 */
[----:B------:R-:W-:Y:S01]  /*8c60*/  ISETP.GE.AND P3, PT, R8, RZ, PT ;  /* 0x000000ff0800720c */ /* 0x000fe20003f66270 */
[----:B------:R-:W-:Y:S01]  /*8c70*/  IMAD.MOV R10, RZ, RZ, -R7 ;  /* 0x000000ffff0a7224 */ /* 0x000fe200078e0a07 */
[----:B------:R-:W-:Y:S01]  /*8c80*/  IABS R122, R3 ;  /* 0x00000003007a7213 */ /* 0x000fe20000000000 */
[----:B------:R-:W-:-:S04]  /*8c90*/  IMAD.HI.U32 R8, R140, R241, RZ ;  /* 0x000000f18c087227 */ /* 0x000fc800078e00ff */
[----:B------:R-:W-:Y:S01]  /*8ca0*/  @!P6 IMAD.IADD R225, R225, 0x1, -R0 ;  /* 0x00000001e1e1e824 */ /* 0x000fe200078e0a00 */
[----:B------:R-:W-:Y:S01]  /*8cb0*/  ISETP.GE.AND P6, PT, R11, RZ, PT ;  /* 0x000000ff0b00720c */ /* 0x000fe20003fc6270 */
[C---:B------:R-:W-:Y:S01]  /*8cc0*/  IMAD R233, R0.reuse, R10, R233 ;  /* 0x0000000a00e97224 */ /* 0x040fe200078e02e9 */
[----:B------:R-:W-:Y:S01]  /*8cd0*/  IABS R11, R11 ;  /* 0x0000000b000b7213 */ /* 0x000fe20000000000 */
[----:B------:R-:W-:Y:S02]  /*8ce0*/  IMAD.MOV R8, RZ, RZ, -R8 ;  /* 0x000000ffff087224 */ /* 0x000fe400078e0a08 */
[----:B------:R-:W-:Y:S01]  /*8cf0*/  @!P4 IMAD.MOV R225, RZ, RZ, -R225 ;  /* 0x000000ffffe1c224 */ /* 0x000fe200078e0ae1 */
[C---:B------:R-:W-:Y:S01]  /*8d00*/  ISETP.GT.U32.AND P4, PT, R0.reuse, R233, PT ;  /* 0x000000e90000720c */ /* 0x040fe20003f84070 */
[----:B------:R-:W-:Y:S02]  /*8d10*/  @!P2 IMAD.IADD R229, R229, 0x1, -R0 ;  /* 0x00000001e5e5a824 */ /* 0x000fe400078e0a00 */
[----:B------:R-:W-:-:S02]  /*8d20*/  IMAD R241, R0, R8, R241 ;  /* 0x0000000800f17224 */ /* 0x000fc400078e02f1 */
[----:B------:R-:W-:Y:S02]  /*8d30*/  @!P5 IMAD.MOV R229, RZ, RZ, -R229 ;  /* 0x000000ffffe5d224 */ /* 0x000fe400078e0ae5 */
[----:B------:R-:W-:Y:S01]  /*8d40*/  IMAD.HI.U32 R7, R140, R237, RZ ;  /* 0x000000ed8c077227 */ /* 0x000fe200078e00ff */
[----:B------:R-:W-:-:S03]  /*8d50*/  ISETP.GT.U32.AND P5, PT, R0, R241, PT ;  /* 0x000000f10000720c */ /* 0x000fc60003fa4070 */
[----:B------:R-:W-:Y:S02]  /*8d60*/  IMAD.MOV R10, RZ, RZ, -R7 ;  /* 0x000000ffff0a7224 */ /* 0x000fe400078e0a07 */
[----:B------:R-:W-:Y:S02]  /*8d70*/  @!P4 IMAD.IADD R233, R233, 0x1, -R0 ;  /* 0x00000001e9e9c824 */ /* 0x000fe400078e0a00 */
[----:B------:R-:W-:-:S03]  /*8d80*/  IMAD.HI.U32 R7, R140, R11, RZ ;  /* 0x0000000b8c077227 */ /* 0x000fc600078e00ff */
[C---:B------:R-:W-:Y:S01]  /*8d90*/  ISETP.GT.U32.AND P4, PT, R0.reuse, R233, PT ;  /* 0x000000e90000720c */ /* 0x040fe20003f84070 */
[C---:B------:R-:W-:Y:S01]  /*8da0*/  IMAD R237, R0.reuse, R10, R237 ;  /* 0x0000000a00ed7224 */ /* 0x040fe200078e02ed */
[----:B------:R-:W-:Y:S01]  /*8db0*/  IABS R10, R17 ;  /* 0x00000011000a7213 */ /* 0x000fe20000000000 */
[----:B------:R-:W-:Y:S02]  /*8dc0*/  @!P5 IMAD.IADD R241, R241, 0x1, -R0 ;  /* 0x00000001f1f1d824 */ /* 0x000fe400078e0a00 */
[----:B------:R-:W-:Y:S01]  /*8dd0*/  IMAD.MOV R7, RZ, RZ, -R7 ;  /* 0x000000ffff077224 */ /* 0x000fe200078e0a07 */
[----:B------:R-:W-:Y:S01]  /*8de0*/  ISETP.GT.U32.AND P2, PT, R0, R237, PT ;  /* 0x000000ed0000720c */ /* 0x000fe20003f44070 */
[----:B------:R-:W-:Y:S01]  /*8df0*/  IMAD.HI.U32 R8, R140, R13, RZ ;  /* 0x0000000d8c087227 */ /* 0x000fe200078e00ff */
[----:B------:R-:W-:-:S03]  /*8e00*/  ISETP.GT.U32.AND P5, PT, R0, R241, PT ;  /* 0x000000f10000720c */ /* 0x000fc60003fa4070 */
[C---:B------:R-:W-:Y:S01]  /*8e10*/  IMAD R248, R0.reuse, R7, R11 ;  /* 0x0000000700f87224 */ /* 0x040fe200078e020b */
[----:B------:R-:W-:Y:S01]  /*8e20*/  IABS R11, R15 ;  /* 0x0000000f000b7213 */ /* 0x000fe20000000000 */
[----:B------:R-:W-:Y:S02]  /*8e30*/  IMAD.MOV R8, RZ, RZ, -R8 ;  /* 0x000000ffff087224 */ /* 0x000fe400078e0a08 */
[----:B------:R-:W-:Y:S01]  /*8e40*/  @!P4 IMAD.IADD R233, R233, 0x1, -R0 ;  /* 0x00000001e9e9c824 */ /* 0x000fe200078e0a00 */
[C---:B------:R-:W-:Y:S01]  /*8e50*/  ISETP.GT.U32.AND P4, PT, R0.reuse, R248, PT ;  /* 0x000000f80000720c */ /* 0x040fe20003f84070 */
[----:B------:R-:W-:Y:S02]  /*8e60*/  IMAD R160, R0, R8, R13 ;  /* 0x0000000800a07224 */ /* 0x000fe400078e020d */
[----:B------:R-:W-:-:S04]  /*8e70*/  IMAD.HI.U32 R7, R140, R11, RZ ;  /* 0x0000000b8c077227 */ /* 0x000fc800078e00ff */
[--C-:B------:R-:W-:Y:S01]  /*8e80*/  @!P5 IMAD.IADD R241, R241, 0x1, -R0.reuse ;  /* 0x00000001f1f1d824 */ /* 0x100fe200078e0a00 */
[C---:B------:R-:W-:Y:S01]  /*8e90*/  ISETP.GT.U32.AND P5, PT, R0.reuse, R160, PT ;  /* 0x000000a00000720c */ /* 0x040fe20003fa4070 */
[----:B------:R-:W-:Y:S02]  /*8ea0*/  IMAD.MOV R7, RZ, RZ, -R7 ;  /* 0x000000ffff077224 */ /* 0x000fe400078e0a07 */
[----:B------:R-:W-:Y:S02]  /*8eb0*/  @!P2 IMAD.IADD R237, R237, 0x1, -R0 ;  /* 0x00000001ededa824 */ /* 0x000fe400078e0a00 */
[C---:B------:R-:W-:Y:S02]  /*8ec0*/  IMAD R152, R0.reuse, R7, R11 ;  /* 0x0000000700987224 */ /* 0x040fe400078e020b */
[----:B------:R-:W-:Y:S01]  /*8ed0*/  IMAD.MOV.U32 R11, RZ, RZ, R10 ;  /* 0x000000ffff0b7224 */ /* 0x000fe200078e000a */
[----:B------:R-:W-:Y:S01]  /*8ee0*/  ISETP.GT.U32.AND P2, PT, R0, R237, PT ;  /* 0x000000ed0000720c */ /* 0x000fe20003f44070 */
[----:B------:R-:W-:Y:S01]  /*8ef0*/  @!P4 IMAD.IADD R248, R248, 0x1, -R0 ;  /* 0x00000001f8f8c824 */ /* 0x000fe200078e0a00 */
[----:B------:R-:W-:Y:S01]  /*8f00*/  LOP3.LUT R10, R132, 0x13c, RZ, 0xfc, !PT ;  /* 0x0000013c840a7812 */ /* 0x000fe200078efcff */
[----:B------:R-:W-:Y:S01]  /*8f10*/  IMAD.HI.U32 R7, R140, R11, RZ ;  /* 0x0000000b8c077227 */ /* 0x000fe200078e00ff */
[----:B------:R-:W-:-:S02]  /*8f20*/  ISETP.GE.AND P4, PT, R15, RZ, PT ;  /* 0x000000ff0f00720c */ /* 0x000fc40003f86270 */
[----:B------:R-:W-:Y:S01]  /*8f30*/  IABS R15, R10 ;  /* 0x0000000a000f7213 */ /* 0x000fe20000000000 */
[----:B------:R-:W-:Y:S01]  /*8f40*/  @!P0 IMAD.MOV R233, RZ, RZ, -R233 ;  /* 0x000000ffffe98224 */ /* 0x000fe200078e0ae9 */
[----:B------:R-:W-:Y:S01]  /*8f50*/  ISETP.GT.U32.AND P0, PT, R0, R248, PT ;  /* 0x000000f80000720c */ /* 0x000fe20003f04070 */
[----:B------:R-:W-:Y:S02]  /*8f60*/  @!P5 IMAD.IADD R160, R160, 0x1, -R0 ;  /* 0x00000001a0a0d824 */ /* 0x000fe400078e0a00 */
[----:B------:R-:W-:Y:S02]  /*8f70*/  IMAD.MOV R7, RZ, RZ, -R7 ;  /* 0x000000ffff077224 */ /* 0x000fe400078e0a07 */
[----:B------:R-:W-:Y:S01]  /*8f80*/  IMAD.MOV.U32 R13, RZ, RZ, R14 ;  /* 0x000000ffff0d7224 */ /* 0x000fe200078e000e */
[C---:B------:R-:W-:Y:S01]  /*8f90*/  ISETP.GT.U32.AND P5, PT, R0.reuse, R160, PT ;  /* 0x000000a00000720c */ /* 0x040fe20003fa4070 */
[----:B------:R-:W-:Y:S01]  /*8fa0*/  IMAD R168, R0, R7, R11 ;  /* 0x0000000700a87224 */ /* 0x000fe200078e020b */
[----:B------:R-:W-:Y:S01]  /*8fb0*/  LOP3.LUT R14, R132, 0x138, RZ, 0xfc, !PT ;  /* 0x00000138840e7812 */ /* 0x000fe200078efcff */
[----:B------:R-:W-:-:S04]  /*8fc0*/  IMAD.HI.U32 R8, R140, R13, RZ ;  /* 0x0000000d8c087227 */ /* 0x000fc800078e00ff */
[----:B------:R-:W-:-:S04]  /*8fd0*/  IMAD.HI.U32 R7, R140, R15, RZ ;  /* 0x0000000f8c077227 */ /* 0x000fc800078e00ff */
[----:B------:R-:W-:Y:S01]  /*8fe0*/  @!P2 IMAD.IADD R237, R237, 0x1, -R0 ;  /* 0x00000001ededa824 */ /* 0x000fe200078e0a00 */
[C---:B------:R-:W-:Y:S01]  /*8ff0*/  ISETP.GT.U32.AND P2, PT, R0.reuse, R152, PT ;  /* 0x000000980000720c */ /* 0x040fe20003f44070 */
[----:B------:R-:W-:Y:S02]  /*9000*/  IMAD.MOV R8, RZ, RZ, -R8 ;  /* 0x000000ffff087224 */ /* 0x000fe400078e0a08 */
[----:B------:R-:W-:Y:S02]  /*9010*/  IMAD.MOV R7, RZ, RZ, -R7 ;  /* 0x000000ffff077224 */ /* 0x000fe400078e0a07 */
[----:B------:R-:W-:Y:S01]  /*9020*/  IMAD R176, R0, R8, R13 ;  /* 0x0000000800b07224 */ /* 0x000fe200078e020d */
[----:B------:R-:W-:Y:S01]  /*9030*/  LOP3.LUT R8, R132, 0x13a, RZ, 0xfc, !PT ;  /* 0x0000013a84087812 */ /* 0x000fe200078efcff */
[----:B------:R-:W-:Y:S01]  /*9040*/  @!P0 IMAD.IADD R248, R248, 0x1, -R0 ;  /* 0x00000001f8f88824 */ /* 0x000fe200078e0a00 */
        /* <DEDUP_REMOVED lines=8> */
[----:B------:R-:W-:Y:S01]  /*90d0*/  IABS R13, R14 ;  /* 0x0000000e000d7213 */ /* 0x000fe20000000000 */
[----:B------:R-:W-:Y:S01]  /*90e0*/  @!P3 IMAD.MOV R237, RZ, RZ, -R237 ;  /* 0x000000ffffedb224 */ /* 0x000fe200078e0aed */
[----:B------:R-:W-:Y:S01]  /*90f0*/  LOP3.LUT R15, R132, 0x134, RZ, 0xfc, !PT ;  /* 0x00000134840f7812 */ /* 0x000fe200078efcff */
[----:B------:R-:W-:Y:S01]  /*9100*/  IMAD.HI.U32 R7, R140, R11, RZ ;  /* 0x0000000b8c077227 */ /* 0x000fe200078e00ff */
[----:B------:R-:W-:-:S02]  /*9110*/  ISETP.GT.U32.AND P3, PT, R0, R152, PT ;  /* 0x000000980000720c */ /* 0x000fc40003f64070 */
[----:B------:R-:W-:Y:S01]  /*9120*/  ISETP.GE.AND P2, PT, R16, RZ, PT ;  /* 0x000000ff1000720c */ /* 0x000fe20003f46270 */
[--C-:B------:R-:W-:Y:S01]  /*9130*/  @!P0 IMAD.IADD R168, R168, 0x1, -R0.reuse ;  /* 0x00000001a8a88824 */ /* 0x100fe200078e0a00 */
[----:B------:R-:W-:Y:S01]  /*9140*/  ISETP.GE.AND P0, PT, R10, RZ, PT ;  /* 0x000000ff0a00720c */ /* 0x000fe20003f06270 */
[--C-:B------:R-:W-:Y:S01]  /*9150*/  @!P6 IMAD.IADD R176, R176, 0x1, -R0.reuse ;  /* 0x00000001b0b0e824 */ /* 0x100fe200078e0a00 */
[----:B------:R-:W-:Y:S01]  /*9160*/  LOP3.LUT R10, R132, 0x136, RZ, 0xfc, !PT ;  /* 0x00000136840a7812 */ /* 0x000fe200078efcff */
[----:B------:R-:W-:Y:S01]  /*9170*/  @!P5 IMAD.IADD R184, R184, 0x1, -R0 ;  /* 0x00000001b8b8d824 */ /* 0x000fe200078e0a00 */
[----:B------:R-:W-:Y:S01]  /*9180*/  ISETP.GT.U32.AND P6, PT, R0, R168, PT ;  /* 0x000000a80000720c */ /* 0x000fe20003fc4070 */
[----:B------:R-:W-:Y:S01]  /*9190*/  IMAD.MOV R192, RZ, RZ, -R7 ;  /* 0x000000ffffc07224 */ /* 0x000fe200078e0a07 */
[----:B------:R-:W-:Y:S01]  /*91a0*/  IABS R215, R15 ;  /* 0x0000000f00d77213 */ /* 0x000fe20000000000 */
[----:B------:R-:W-:Y:S01]  /*91b0*/  IMAD.HI.U32 R7, R140, R13, RZ ;  /* 0x0000000d8c077227 */ /* 0x000fe200078e00ff */
[----:B------:R-:W-:-:S02]  /*91c0*/  ISETP.GT.U32.AND P5, PT, R0, R184, PT ;  /* 0x000000b80000720c */ /* 0x000fc40003fa4070 */
[----:B------:R-:W-:Y:S01]  /*91d0*/  LOP3.LUT R16, R132, 0x128, RZ, 0xfc, !PT ;  /* 0x0000012884107812 */ /* 0x000fe200078efcff */
[----:B------:R-:W-:Y:S01]  /*91e0*/  @!P3 IMAD.IADD R152, R152, 0x1, -R0 ;  /* 0x000000019898b824 */ /* 0x000fe200078e0a00 */
[----:B------:R-:W-:Y:S01]  /*91f0*/  ISETP.GE.AND P3, PT, R18, RZ, PT ;  /* 0x000000ff1200720c */ /* 0x000fe20003f66270 */
[----:B------:R-:W-:Y:S01]  /*9200*/  IMAD R192, R0, R192, R11 ;  /* 0x000000c000c07224 */ /* 0x000fe200078e020b */
[----:B------:R-:W-:Y:S01]  /*9210*/  IABS R11, R10 ;  /* 0x0000000a000b7213 */ /* 0x000fe20000000000 */
[----:B------:R-:W-:Y:S01]  /*9220*/  IMAD.MOV R7, RZ, RZ, -R7 ;  /* 0x000000ffff077224 */ /* 0x000fe200078e0a07 */
[----:B------:R-:W-:Y:S01]  /*9230*/  LOP3.LUT R18, R132, 0x124, RZ, 0xfc, !PT ;  /* 0x0000012484127812 */ /* 0x000fe200078efcff */
[----:B------:R-:W-:Y:S01]  /*9240*/  @!P4 IMAD.MOV R152, RZ, RZ, -R152 ;  /* 0x000000ffff98c224 */ /* 0x000fe200078e0a98 */
[----:B------:R-:W-:Y:S01]  /*9250*/  ISETP.GT.U32.AND P4, PT, R0, R176, PT ;  /* 0x000000b00000720c */ /* 0x000fe20003f84070 */
[--C-:B------:R-:W-:Y:S01]  /*9260*/  @!P6 IMAD.IADD R168, R168, 0x1, -R0.reuse ;  /* 0x00000001a8a8e824 */ /* 0x100fe200078e0a00 */
[C---:B------:R-:W-:Y:S01]  /*9270*/  ISETP.GT.U32.AND P6, PT, R0.reuse, R192, PT ;  /* 0x000000c00000720c */ /* 0x040fe20003fc4070 */
[----:B------:R-:W-:Y:S01]  /*9280*/  IMAD R200, R0, R7, R13 ;  /* 0x0000000700c87224 */ /* 0x000fe200078e020d */
[----:B------:R-:W-:Y:S01]  /*9290*/  LOP3.LUT R13, R132, 0x132, RZ, 0xfc, !PT ;  /* 0x00000132840d7812 */ /* 0x000fe200078efcff */
[----:B------:R-:W-:-:S02]  /*92a0*/  @!P5 IMAD.IADD R184, R184, 0x1, -R0 ;  /* 0x00000001b8b8d824 */ /* 0x000fc400078e0a00 */
[----:B------:R-:W-:Y:S01]  /*92b0*/  IMAD.HI.U32 R7, R140, R11, RZ ;  /* 0x0000000b8c077227 */ /* 0x000fe200078e00ff */
[----:B------:R-:W-:Y:S02]  /*92c0*/  ISETP.GT.U32.AND P5, PT, R0, R200, PT ;  /* 0x000000c80000720c */ /* 0x000fe40003fa4070 */
[----:B------:R-:W-:Y:S01]  /*92d0*/  IABS R223, R13 ;  /* 0x0000000d00df7213 */ /* 0x000fe20000000000 */
[----:B------:R-:W-:Y:S02]  /*92e0*/  IMAD.MOV R7, RZ, RZ, -R7 ;  /* 0x000000ffff077224 */ /* 0x000fe400078e0a07 */
[----:B------:R-:W-:Y:S01]  /*92f0*/  @!P4 IMAD.IADD R176, R176, 0x1, -R0 ;  /* 0x00000001b0b0c824 */ /* 0x000fe200078e0a00 */
[----:B------:R-:W-:Y:S01]  /*9300*/  ISETP.GE.AND P4, PT, R8, RZ, PT ;  /* 0x000000ff0800720c */ /* 0x000fe20003f86270 */
[----:B------:R-:W-:-:S04]  /*9310*/  IMAD.HI.U32 R8, R140, R215, RZ ;  /* 0x000000d78c087227 */ /* 0x000fc800078e00ff */
[----:B------:R-:W-:Y:S01]  /*9320*/  @!P6 IMAD.IADD R192, R192, 0x1, -R0 ;  /* 0x00000001c0c0e824 */ /* 0x000fe200078e0a00 */
[----:B------:R-:W-:Y:S01]  /*9330*/  ISETP.GE.AND P6, PT, R14, RZ, PT ;  /* 0x000000ff0e00720c */ /* 0x000fe20003fc6270 */
[----:B------:R-:W-:Y:S01]  /*9340*/  IMAD.MOV R8, RZ, RZ, -R8 ;  /* 0x000000ffff087224 */ /* 0x000fe200078e0a08 */
[----:B------:R-:W-:Y:S01]  /*9350*/  LOP3.LUT R14, R132, 0x130, RZ, 0xfc, !PT ;  /* 0x00000130840e7812 */ /* 0x000fe200078efcff */
[----:B------:R-:W-:Y:S01]  /*9360*/  @!P5 IMAD.IADD R200, R200, 0x1, -R0 ;  /* 0x00000001c8c8d824 */ /* 0x000fe200078e0a00 */
[C---:B------:R-:W-:Y:S01]  /*9370*/  ISETP.GT.U32.AND P5, PT, R0.reuse, R192, PT ;  /* 0x000000c00000720c */ /* 0x040fe20003fa4070 */
[----:B------:R-:W-:Y:S01]  /*9380*/  @!P1 IMAD.MOV R241, RZ, RZ, -R241 ;  /* 0x000000fffff19224 */ /* 0x000fe200078e0af1 */
[----:B------:R-:W-:Y:S01]  /*9390*/  ISETP.GE.AND P1, PT, R17, RZ, PT ;  /* 0x000000ff1100720c */ /* 0x000fe20003f26270 */
[C---:B------:R-:W-:Y:S01]  /*93a0*/  IMAD R215, R0.reuse, R8, R215 ;  /* 0x0000000800d77224 */ /* 0x040fe200078e02d7 */
[----:B------:R-:W-:Y:S01]  /*93b0*/  IABS R231, R14 ;  /* 0x0000000e00e77213 */ /* 0x000fe20000000000 */
[----:B------:R-:W-:Y:S01]  /*93c0*/  @!P2 IMAD.MOV R160, RZ, RZ, -R160 ;  /* 0x000000ffffa0a224 */ /* 0x000fe200078e0aa0 */
[C---:B------:R-:W-:Y:S01]  /*93d0*/  ISETP.GT.U32.AND P2, PT, R0.reuse, R200, PT ;  /* 0x000000c80000720c */ /* 0x040fe20003f44070 */
[----:B------:R-:W-:Y:S01]  /*93e0*/  IMAD R208, R0, R7, R11 ;  /* 0x0000000700d07224 */ /* 0x000fe200078e020b */
[----:B------:R-:W-:Y:S01]  /*93f0*/  LOP3.LUT R17, R132, 0x126, RZ, 0xfc, !PT ;  /* 0x0000012684117812 */ /* 0x000fe200078efcff */
[----:B------:R-:W-:-:S04]  /*9400*/  IMAD.HI.U32 R7, R140, R223, RZ ;  /* 0x000000df8c077227 */ /* 0x000fc800078e00ff */
[----:B------:R-:W-:Y:S01]  /*9410*/  @!P3 IMAD.MOV R176, RZ, RZ, -R176 ;  /* 0x000000ffffb0b224 */ /* 0x000fe200078e0ab0 */
[----:B------:R-:W-:Y:S01]  /*9420*/  ISETP.GT.U32.AND P3, PT, R0, R215, PT ;  /* 0x000000d70000720c */ /* 0x000fe20003f64070 */
[----:B------:R-:W-:-:S04]  /*9430*/  IMAD.HI.U32 R8, R140, R231, RZ ;  /* 0x000000e78c087227 */ /* 0x000fc800078e00ff */
[----:B------:R-:W-:Y:S02]  /*9440*/  IMAD.MOV R7, RZ, RZ, -R7 ;  /* 0x000000ffff077224 */ /* 0x000fe400078e0a07 */
[----:B------:R-:W-:Y:S01]  /*9450*/  @!P5 IMAD.IADD R192, R192, 0x1, -R0 ;  /* 0x00000001c0c0d824 */ /* 0x000fe200078e0a00 */
[----:B------:R-:W-:Y:S01]  /*9460*/  ISETP.GE.AND P5, PT, R15, RZ, PT ;  /* 0x000000ff0f00720c */ /* 0x000fe20003fa6270 */
[----:B------:R-:W-:Y:S01]  /*9470*/  IMAD.MOV R8, RZ, RZ, -R8 ;  /* 0x000000ffff087224 */ /* 0x000fe200078e0a08 */
[----:B------:R-:W-:Y:S01]  /*9480*/  IABS R15, R17 ;  /* 0x00000011000f7213 */ /* 0x000fe20000000000 */
[C---:B------:R-:W-:Y:S02]  /*9490*/  IMAD R223, R0.reuse, R7, R223 ;  /* 0x0000000700df7224 */ /* 0x040fe400078e02df */
[----:B------:R-:W-:Y:S01]  /*94a0*/  @!P1 IMAD.MOV R168, RZ, RZ, -R168 ;  /* 0x000000ffffa89224 */ /* 0x000fe200078e0aa8 */
[----:B------:R-:W-:Y:S01]  /*94b0*/  ISETP.GT.U32.AND P1, PT, R0, R208, PT ;  /* 0x000000d00000720c */ /* 0x000fe20003f24070 */
[----:B------:R-:W-:Y:S01]  /*94c0*/  @!P2 IMAD.IADD R200, R200, 0x1, -R0 ;  /* 0x00000001c8c8a824 */ /* 0x000fe200078e0a00 */
[----:B------:R-:W-:Y:S01]  /*94d0*/  ISETP.GE.AND P2, PT, R13, RZ, PT ;  /* 0x000000ff0d00720c */ /* 0x000fe20003f46270 */
[----:B------:R-:W-:Y:S01]  /*94e0*/  IMAD R231, R0, R8, R231 ;  /* 0x0000000800e77224 */ /* 0x000fe200078e02e7 */
[----:B------:R-:W-:Y:S01]  /*94f0*/  LOP3.LUT R8, R132, 0x12e, RZ, 0xfc, !PT ;  /* 0x0000012e84087812 */ /* 0x000fe200078efcff */
[----:B------:R-:W-:Y:S01]  /*9500*/  @!P4 IMAD.MOV R192, RZ, RZ, -R192 ;  /* 0x000000ffffc0c224 */ /* 0x000fe200078e0ac0 */
[C---:B------:R-:W-:Y:S01]  /*9510*/  ISETP.GT.U32.AND P4, PT, R0.reuse, R223, PT ;  /* 0x000000df0000720c */ /* 0x040fe20003f84070 */
[----:B------:R-:W-:Y:S01]  /*9520*/  @!P3 IMAD.IADD R215, R215, 0x1, -R0 ;  /* 0x00000001d7d7b824 */ /* 0x000fe200078e0a00 */
[----:B------:R-:W-:Y:S01]  /*9530*/  IABS R239, R8 ;  /* 0x0000000800ef7213 */ /* 0x000fe20000000000 */
[----:B------:R-:W-:Y:S01]  /*9540*/  @!P6 IMAD.MOV R200, RZ, RZ, -R200 ;  /* 0x000000ffffc8e224 */ /* 0x000fe200078e0ac8 */
[C---:B------:R-:W-:Y:S01]  /*9550*/  ISETP.GT.U32.AND P6, PT, R0.reuse, R231, PT ;  /* 0x000000e70000720c */ /* 0x040fe20003fc4070 */
[----:B------:R-:W-:Y:S01]  /*9560*/  @!P0 IMAD.MOV R184, RZ, RZ, -R184 ;  /* 0x000000ffffb88224 */ /* 0x000fe200078e0ab8 */
[----:B------:R-:W-:Y:S01]  /*9570*/  ISETP.GT.U32.AND P3, PT, R0, R215, PT ;  /* 0x000000d70000720c */ /* 0x000fe20003f64070 */
[----:B------:R-:W-:Y:S01]  /*9580*/  @!P1 IMAD.IADD R208, R208, 0x1, -R0 ;  /* 0x00000001d0d09824 */ /* 0x000fe200078e0a00 */
[----:B------:R-:W-:Y:S01]  /*9590*/  ISETP.GE.AND P0, PT, R10, RZ, PT ;  /* 0x000000ff0a00720c */ /* 0x000fe20003f06270 */
[----:B------:R-:W-:Y:S01]  /*95a0*/  IMAD.HI.U32 R7, R140, R239, RZ ;  /* 0x000000ef8c077227 */ /* 0x000fe200078e00ff */
[----:B------:R-:W-:-:S02]  /*95b0*/  LOP3.LUT R10, R132, 0x12c, RZ, 0xfc, !PT ;  /* 0x0000012c840a7812 */ /* 0x000fc400078efcff */
[C---:B------:R-:W-:Y:S01]  /*95c0*/  ISETP.GT.U32.AND P1, PT, R0.reuse, R208, PT ;  /* 0x000000d00000720c */ /* 0x040fe20003f24070 */
[--C-:B------:R-:W-:Y:S01]  /*95d0*/  @!P4 IMAD.IADD R223, R223, 0x1, -R0.reuse ;  /* 0x00000001dfdfc824 */ /* 0x100fe200078e0a00 */
[----:B------:R-:W-:Y:S01]  /*95e0*/  IABS R11, R10 ;  /* 0x0000000a000b7213 */ /* 0x000fe20000000000 */
[----:B------:R-:W-:Y:S02]  /*95f0*/  IMAD.MOV R7, RZ, RZ, -R7 ;  /* 0x000000ffff077224 */ /* 0x000fe400078e0a07 */
[--C-:B------:R-:W-:Y:S01]  /*9600*/  @!P6 IMAD.IADD R231, R231, 0x1, -R0.reuse ;  /* 0x00000001e7e7e824 */ /* 0x100fe200078e0a00 */
[----:B------:R-:W-:Y:S01]  /*9610*/  ISETP.GT.U32.AND P4, PT, R0, R223, PT ;  /* 0x000000df0000720c */ /* 0x000fe20003f84070 */
[----:B------:R-:W-:Y:S01]  /*9620*/  @!P3 IMAD.IADD R215, R215, 0x1, -R0 ;  /* 0x00000001d7d7b824 */ /* 0x000fe200078e0a00 */
[----:B------:R-:W-:Y:S01]  /*9630*/  ISETP.GE.AND P3, PT, R8, RZ, PT ;  /* 0x000000ff0800720c */ /* 0x000fe20003f66270 */
[----:B------:R-:W-:Y:S01]  /*9640*/  IMAD.HI.U32 R8, R140, R11, RZ ;  /* 0x0000000b8c087227 */ /* 0x000fe200078e00ff */
[----:B------:R-:W-:-:S03]  /*9650*/  ISETP.GT.U32.AND P6, PT, R0, R231, PT ;  /* 0x000000e70000720c */ /* 0x000fc60003fc4070 */
[----:B------:R-:W-:Y:S02]  /*9660*/  IMAD.MOV R8, RZ, RZ, -R8 ;  /* 0x000000ffff087224 */ /* 0x000fe400078e0a08 */
[----:B------:R-:W-:Y:S02]  /*9670*/  IMAD R239, R0, R7, R239 ;  /* 0x0000000700ef7224 */ /* 0x000fe400078e02ef */
[--C-:B------:R-:W-:Y:S01]  /*9680*/  @!P1 IMAD.IADD R208, R208, 0x1, -R0.reuse ;  /* 0x00000001d0d09824 */ /* 0x100fe200078e0a00 */
[----:B------:R-:W-:Y:S01]  /*9690*/  ISETP.GE.AND P1, PT, R14, RZ, PT ;  /* 0x000000ff0e00720c */ /* 0x000fe20003f26270 */
[----:B------:R-:W-:Y:S01]  /*96a0*/  IMAD R114, R0, R8, R11 ;  /* 0x0000000800727224 */ /* 0x000fe200078e020b */
[----:B------:R-:W-:Y:S01]  /*96b0*/  LOP3.LUT R14, R132, 0x12a, RZ, 0xfc, !PT ;  /* 0x0000012a840e7812 */ /* 0x000fe200078efcff */
[--C-:B------:R-:W-:Y:S01]  /*96c0*/  @!P4 IMAD.IADD R223, R223, 0x1, -R0.reuse ;  /* 0x00000001dfdfc824 */ /* 0x100fe200078e0a00 */
[C---:B------:R-:W-:Y:S01]  /*96d0*/  ISETP.GT.U32.AND P4, PT, R0.reuse, R239, PT ;  /* 0x000000ef0000720c */ /* 0x040fe20003f84070 */
[----:B------:R-:W-:Y:S01]  /*96e0*/  @!P6 IMAD.IADD R231, R231, 0x1, -R0 ;  /* 0x00000001e7e7e824 */ /* 0x000fe200078e0a00 */
[----:B------:R-:W-:Y:S01]  /*96f0*/  ISETP.GT.U32.AND P6, PT, R0, R114, PT ;  /* 0x000000720000720c */ /* 0x000fe20003fc4070 */
[----:B------:R-:W-:Y:S01]  /*9700*/  @!P0 IMAD.MOV R208, RZ, RZ, -R208 ;  /* 0x000000ffffd08224 */ /* 0x000fe200078e0ad0 */
[----:B------:R-:W-:Y:S01]  /*9710*/  IABS R13, R14 ;  /* 0x0000000e000d7213 */ /* 0x000fe20000000000 */
[----:B------:R-:W-:Y:S01]  /*9720*/  @!P2 IMAD.MOV R223, RZ, RZ, -R223 ;  /* 0x000000ffffdfa224 */ /* 0x000fe200078e0adf */
[----:B------:R-:W-:Y:S01]  /*9730*/  IABS R11, R16 ;  /* 0x00000010000b7213 */ /* 0x000fe20000000000 */
[----:B------:R-:W-:Y:S01]  /*9740*/  IMAD.HI.U32 R8, R140, R15, RZ ;  /* 0x0000000f8c087227 */ /* 0x000fe200078e00ff */
[----:B------:R-:W-:-:S02]  /*9750*/  ISETP.GE.AND P0, PT, R10, RZ, PT ;  /* 0x000000ff0a00720c */ /* 0x000fc40003f06270 */
[----:B------:R-:W-:Y:S01]  /*9760*/  IABS R10, R18 ;  /* 0x00000012000a7213 */ /* 0x000fe20000000000 */
[----:B------:R-:W-:-:S04]  /*9770*/  IMAD.HI.U32 R7, R140, R13, RZ ;  /* 0x0000000d8c077227 */ /* 0x000fc800078e00ff */
[--C-:B------:R-:W-:Y:S02]  /*9780*/  @!P4 IMAD.IADD R239, R239, 0x1, -R0.reuse ;  /* 0x00000001efefc824 */ /* 0x100fe400078e0a00 */
[----:B------:R-:W-:Y:S02]  /*9790*/  IMAD.MOV R7, RZ, RZ, -R7 ;  /* 0x000000ffff077224 */ /* 0x000fe400078e0a07 */
[----:B------:R-:W-:Y:S01]  /*97a0*/  @!P6 IMAD.IADD R114, R114, 0x1, -R0 ;  /* 0x000000017272e824 */ /* 0x000fe200078e0a00 */
[C---:B------:R-:W-:Y:S01]  /*97b0*/  ISETP.GT.U32.AND P6, PT, R0.reuse, R239, PT ;  /* 0x000000ef0000720c */ /* 0x040fe20003fc4070 */
[----:B------:R-:W-:Y:S02]  /*97c0*/  IMAD R164, R0, R7, R13 ;  /* 0x0000000700a47224 */ /* 0x000fe400078e020d */
[----:B------:R-:W-:Y:S01]  /*97d0*/  IMAD.HI.U32 R7, R140, R11, RZ ;  /* 0x0000000b8c077227 */ /* 0x000fe200078e00ff */
[C---:B------:R-:W-:Y:S02]  /*97e0*/  ISETP.GT.U32.AND P2, PT, R0.reuse, R114, PT ;  /* 0x000000720000720c */ /* 0x040fe40003f44070 */
[----:B------:R-:W-:Y:S01]  /*97f0*/  ISETP.GT.U32.AND P4, PT, R0, R164, PT ;  /* 0x000000a40000720c */ /* 0x000fe20003f84070 */
[----:B------:R-:W-:-:S02]  /*9800*/  IMAD.MOV R7, RZ, RZ, -R7 ;  /* 0x000000ffff077224 */ /* 0x000fc400078e0a07 */
[----:B------:R-:W-:Y:S01]  /*9810*/  @!P5 IMAD.MOV R215, RZ, RZ, -R215 ;  /* 0x000000ffffd7d224 */ /* 0x000fe200078e0ad7 */
[----:B------:R-:W-:Y:S01]  /*9820*/  ISETP.GE.AND P5, PT, R14, RZ, PT ;  /* 0x000000ff0e00720c */ /* 0x000fe20003fa6270 */
[----:B------:R-:W-:Y:S01]  /*9830*/  IMAD R180, R0, R7, R11 ;  /* 0x0000000700b47224 */ /* 0x000fe200078e020b */
[----:B------:R-:W-:Y:S01]  /*9840*/  LOP3.LUT R14, R132, 0x120, RZ, 0xfc, !PT ;  /* 0x00000120840e7812 */ /* 0x000fe200078efcff */
[----:B------:R-:W-:Y:S02]  /*9850*/  IMAD.MOV.U32 R11, RZ, RZ, R10 ;  /* 0x000000ffff0b7224 */ /* 0x000fe400078e000a */
[----:B------:R-:W-:Y:S01]  /*9860*/  @!P6 IMAD.IADD R239, R239, 0x1, -R0 ;  /* 0x00000001efefe824 */ /* 0x000fe200078e0a00 */
[----:B------:R-:W-:Y:S01]  /*9870*/  ISETP.GT.U32.AND P6, PT, R0, R180, PT ;  /* 0x000000b40000720c */ /* 0x000fe20003fc4070 */
[----:B------:R-:W-:-:S04]  /*9880*/  IMAD.HI.U32 R7, R140, R11, RZ ;  /* 0x0000000b8c077227 */ /* 0x000fc800078e00ff */
[----:B------:R-:W-:Y:S02]  /*9890*/  IMAD.MOV R7, RZ, RZ, -R7 ;  /* 0x000000ffff077224 */ /* 0x000fe400078e0a07 */
[----:B------:R-:W-:Y:S01]  /*98a0*/  @!P2 IMAD.IADD R114, R114, 0x1, -R0 ;  /* 0x000000017272a824 */ /* 0x000fe200078e0a00 */
[----:B------:R-:W-:Y:S01]  /*98b0*/  ISETP.GE.AND P2, PT, R17, RZ, PT ;  /* 0x000000ff1100720c */ /* 0x000fe20003f46270 */
[----:B------:R-:W-:Y:S01]  /*98c0*/  IMAD R212, R0, R7, R11 ;  /* 0x0000000700d47224 */ /* 0x000fe200078e020b */
[----:B------:R-:W-:Y:S01]  /*98d0*/  IABS R11, R14 ;  /* 0x0000000e000b7213 */ /* 0x000fe20000000000 */
[----:B------:R-:W-:Y:S01]  /*98e0*/  IMAD.MOV R8, RZ, RZ, -R8 ;  /* 0x000000ffff087224 */ /* 0x000fe200078e0a08 */
[----:B------:R-:W-:Y:S01]  /*98f0*/  LOP3.LUT R17, R132, 0x11c, RZ, 0xfc, !PT ;  /* 0x0000011c84117812 */ /* 0x000fe200078efcff */
[----:B------:R-:W-:Y:S01]  /*9900*/  @!P6 IMAD.IADD R180, R180, 0x1, -R0 ;  /* 0x00000001b4b4e824 */ /* 0x000fe200078e0a00 */
[----:B------:R-:W-:Y:S01]  /*9910*/  ISETP.GT.U32.AND P6, PT, R0, R212, PT ;  /* 0x000000d40000720c */ /* 0x000fe20003fc4070 */
[----:B------:R-:W-:-:S02]  /*9920*/  @!P0 IMAD.MOV R114, RZ, RZ, -R114 ;  /* 0x000000ffff728224 */ /* 0x000fc400078e0a72 */
[C---:B------:R-:W-:Y:S01]  /*9930*/  IMAD R196, R0.reuse, R8, R15 ;  /* 0x0000000800c47224 */ /* 0x040fe200078e020f */
[----:B------:R-:W-:Y:S01]  /*9940*/  ISETP.GT.U32.AND P0, PT, R0, R180, PT ;  /* 0x000000b40000720c */ /* 0x000fe20003f04070 */
[----:B------:R-:W-:Y:S01]  /*9950*/  IMAD.HI.U32 R8, R140, R227, RZ ;  /* 0x000000e38c087227 */ /* 0x000fe200078e00ff */
[----:B------:R-:W-:-:S03]  /*9960*/  IABS R15, R17 ;  /* 0x00000011000f7213 */ /* 0x000fc60000000000 */
[----:B------:R-:W-:Y:S02]  /*9970*/  @!P4 IMAD.IADD R164, R164, 0x1, -R0 ;  /* 0x00000001a4a4c824 */ /* 0x000fe400078e0a00 */
[----:B------:R-:W-:Y:S02]  /*9980*/  IMAD.MOV R8, RZ, RZ, -R8 ;  /* 0x000000ffff087224 */ /* 0x000fe400078e0a08 */
[----:B------:R-:W-:Y:S01]  /*9990*/  @!P6 IMAD.IADD R212, R212, 0x1, -R0 ;  /* 0x00000001d4d4e824 */ /* 0x000fe200078e0a00 */
[----:B------:R-:W-:Y:S01]  /*99a0*/  ISETP.GT.U32.AND P4, PT, R0, R164, PT ;  /* 0x000000a40000720c */ /* 0x000fe20003f84070 */
[----:B------:R-:W-:-:S03]  /*99b0*/  IMAD.HI.U32 R7, R140, R11, RZ ;  /* 0x0000000b8c077227 */ /* 0x000fc600078e00ff */
[C---:B------:R-:W-:Y:S01]  /*99c0*/  ISETP.GT.U32.AND P6, PT, R0.reuse, R212, PT ;  /* 0x000000d40000720c */ /* 0x040fe20003fc4070 */
[----:B------:R-:W-:Y:S02]  /*99d0*/  IMAD R227, R0, R8, R227 ;  /* 0x0000000800e37224 */ /* 0x000fe400078e02e3 */
[----:B------:R-:W-:Y:S02]  /*99e0*/  IMAD.MOV R7, RZ, RZ, -R7 ;  /* 0x000000ffff077224 */ /* 0x000fe400078e0a07 */
[--C-:B------:R-:W-:Y:S01]  /*99f0*/  @!P0 IMAD.IADD R180, R180, 0x1, -R0.reuse ;  /* 0x00000001b4b48824 */ /* 0x100fe200078e0a00 */
[C---:B------:R-:W-:Y:S01]  /*9a00*/  ISETP.GT.U32.AND P0, PT, R0.reuse, R227, PT ;  /* 0x000000e30000720c */ /* 0x040fe20003f04070 */
[C---:B------:R-:W-:Y:S02]  /*9a10*/  IMAD R244, R0.reuse, R7, R11 ;  /* 0x0000000700f47224 */ /* 0x040fe400078e020b */
[----:B------:R-:W-:Y:S01]  /*9a20*/  @!P3 IMAD.MOV R239, RZ, RZ, -R239 ;  /* 0x000000ffffefb224 */ /* 0x000fe200078e0aef */
[----:B------:R-:W-:Y:S01]  /*9a30*/  ISETP.GT.U32.AND P3, PT, R0, R196, PT ;  /* 0x000000c40000720c */ /* 0x000fe20003f64070 */
[--C-:B------:R-:W-:Y:S01]  /*9a40*/  @!P4 IMAD.IADD R164, R164, 0x1, -R0.reuse ;  /* 0x00000001a4a4c824 */ /* 0x100fe200078e0a00 */
[----:B------:R-:W-:Y:S01]  /*9a50*/  ISETP.GE.AND P4, PT, R18, RZ, PT ;  /* 0x000000ff1200720c */ /* 0x000fe20003f86270 */
[----:B------:R-:W-:Y:S01]  /*9a60*/  @!P6 IMAD.IADD R212, R212, 0x1, -R0 ;  /* 0x00000001d4d4e824 */ /* 0x000fe200078e0a00 */
[----:B------:R-:W-:Y:S01]  /*9a70*/  ISETP.GT.U32.AND P6, PT, R0, R244, PT ;  /* 0x000000f40000720c */ /* 0x000fe20003fc4070 */
[----:B------:R-:W-:Y:S01]  /*9a80*/  @!P1 IMAD.MOV R231, RZ, RZ, -R231 ;  /* 0x000000ffffe79224 */ /* 0x000fe200078e0ae7 */
[----:B------:R-:W-:Y:S01]  /*9a90*/  ISETP.GE.AND P1, PT, R16, RZ, PT ;  /* 0x000000ff1000720c */ /* 0x000fe20003f26270 */
[----:B------:R-:W-:Y:S01]  /*9aa0*/  IMAD.HI.U32 R8, R140, R15, RZ ;  /* 0x0000000f8c087227 */ /* 0x000fe200078e00ff */
[----:B------:R-:W-:-:S02]  /*9ab0*/  LOP3.LUT R18, R132, 0x11a, RZ, 0xfc, !PT ;  /* 0x0000011a84127812 */ /* 0x000fc400078efcff */
[----:B------:R-:W-:Y:S01]  /*9ac0*/  LOP3.LUT R16, R132, 0x11e, RZ, 0xfc, !PT ;  /* 0x0000011e84107812 */ /* 0x000fe200078efcff */
[--C-:B------:R-:W-:Y:S01]  /*9ad0*/  @!P0 IMAD.IADD R227, R227, 0x1, -R0.reuse ;  /* 0x00000001e3e38824 */ /* 0x100fe200078e0a00 */
[----:B------:R-:W-:Y:S01]  /*9ae0*/  IABS R235, R18 ;  /* 0x0000001200eb7213 */ /* 0x000fe20000000000 */
[----:B------:R-:W-:Y:S01]  /*9af0*/  @!P3 IMAD.IADD R196, R196, 0x1, -R0 ;  /* 0x00000001c4c4b824 */ /* 0x000fe200078e0a00 */
[----:B------:R-:W-:Y:S01]  /*9b00*/  IABS R13, R16 ;  /* 0x00000010000d7213 */ /* 0x000fe20000000000 */
[----:B------:R-:W-:Y:S01]  /*9b10*/  IMAD.MOV R8, RZ, RZ, -R8 ;  /* 0x000000ffff087224 */ /* 0x000fe200078e0a08 */
[----:B------:R-:W-:Y:S01]  /*9b20*/  ISETP.GE.AND P0, PT, R14, RZ, PT ;  /* 0x000000ff0e00720c */ /* 0x000fe20003f06270 */
[----:B------:R-:W-:Y:S01]  /*9b30*/  @!P6 IMAD.IADD R244, R244, 0x1, -R0 ;  /* 0x00000001f4f4e824 */ /* 0x000fe200078e0a00 */
[----:B------:R-:W-:Y:S01]  /*9b40*/  ISETP.GT.U32.AND P6, PT, R0, R227, PT ;  /* 0x000000e30000720c */ /* 0x000fe20003fc4070 */
[----:B------:R-:W-:Y:S01]  /*9b50*/  IMAD.HI.U32 R10, R140, R235, RZ ;  /* 0x000000eb8c0a7227 */ /* 0x000fe200078e00ff */
[----:B------:R-:W-:-:S02]  /*9b60*/  ISETP.GT.U32.AND P3, PT, R0, R196, PT ;  /* 0x000000c40000720c */ /* 0x000fc40003f64070 */
[----:B------:R-:W-:Y:S01]  /*9b70*/  LOP3.LUT R14, R132, 0x106, RZ, 0xfc, !PT ;  /* 0x00000106840e7812 */ /* 0x000fe200078efcff */
[----:B------:R-:W-:-:S03]  /*9b80*/  IMAD.HI.U32 R7, R140, R13, RZ ;  /* 0x0000000d8c077227 */ /* 0x000fc600078e00ff */
[----:B------:R-:W-:Y:S01]  /*9b90*/  IABS R79, R14 ;  /* 0x0000000e004f7213 */ /* 0x000fe20000000000 */
[----:B------:R-:W-:Y:S02]  /*9ba0*/  IMAD.MOV R10, RZ, RZ, -R10 ;  /* 0x000000ffff0a7224 */ /* 0x000fe400078e0a0a */
[----:B------:R-:W-:Y:S02]  /*9bb0*/  IMAD.MOV R7, RZ, RZ, -R7 ;  /* 0x000000ffff077224 */ /* 0x000fe400078e0a07 */
[----:B------:R-:W-:Y:S01]  /*9bc0*/  IMAD R235, R0, R10, R235 ;  /* 0x0000000a00eb7224 */ /* 0x000fe200078e02eb */
[----:B------:R-:W-:Y:S01]  /*9bd0*/  LOP3.LUT R10, R132, 0x116, RZ, 0xfc, !PT ;  /* 0x00000116840a7812 */ /* 0x000fe200078efcff */
[C---:B------:R-:W-:Y:S02]  /*9be0*/  IMAD R172, R0.reuse, R7, R13 ;  /* 0x0000000700ac7224 */ /* 0x040fe400078e020d */
[----:B------:R-:W-:Y:S01]  /*9bf0*/  IMAD R204, R0, R8, R15 ;  /* 0x0000000800cc7224 */ /* 0x000fe200078e020f */
[----:B------:R-:W-:Y:S01]  /*9c00*/  LOP3.LUT R8, R132, 0x118, RZ, 0xfc, !PT ;  /* 0x0000011884087812 */ /* 0x000fe200078efcff */
[--C-:B------:R-:W-:Y:S01]  /*9c10*/  @!P6 IMAD.IADD R227, R227, 0x1, -R0.reuse ;  /* 0x00000001e3e3e824 */ /* 0x100fe200078e0a00 */
[----:B------:R-:W-:Y:S01]  /*9c20*/  ISETP.GT.U32.AND P6, PT, R0, R235, PT ;  /* 0x000000eb0000720c */ /* 0x000fe20003fc4070 */
[----:B------:R-:W-:Y:S01]  /*9c30*/  @!P3 IMAD.IADD R196, R196, 0x1, -R0 ;  /* 0x00000001c4c4b824 */ /* 0x000fe200078e0a00 */
[----:B------:R-:W-:Y:S01]  /*9c40*/  IABS R11, R8 ;  /* 0x00000008000b7213 */ /* 0x000fe20000000000 */
[----:B------:R-:W-:Y:S01]  /*9c50*/  @!P5 IMAD.MOV R164, RZ, RZ, -R164 ;  /* 0x000000ffffa4d224 */ /* 0x000fe200078e0aa4 */
[C---:B------:R-:W-:Y:S01]  /*9c60*/  ISETP.GT.U32.AND P5, PT, R0.reuse, R172, PT ;  /* 0x000000ac0000720c */ /* 0x040fe20003fa4070 */
[----:B------:R-:W-:Y:S01]  /*9c70*/  @!P1 IMAD.MOV R180, RZ, RZ, -R180 ;  /* 0x000000ffffb49224 */ /* 0x000fe200078e0ab4 */
[----:B------:R-:W-:Y:S01]  /*9c80*/  ISETP.GT.U32.AND P1, PT, R0, R244, PT ;  /* 0x000000f40000720c */ /* 0x000fe20003f24070 */
[----:B------:R-:W-:Y:S01]  /*9c90*/  @!P2 IMAD.MOV R196, RZ, RZ, -R196 ;  /* 0x000000ffffc4a224 */ /* 0x000fe200078e0ac4 */
[----:B------:R-:W-:Y:S01]  /*9ca0*/  ISETP.GE.AND P3, PT, R19, RZ, PT ;  /* 0x000000ff1300720c */ /* 0x000fe20003f66270 */
[----:B------:R-:W-:Y:S01]  /*9cb0*/  IMAD.HI.U32 R7, R140, R11, RZ ;  /* 0x0000000b8c077227 */ /* 0x000fe200078e00ff */
[----:B------:R-:W-:-:S02]  /*9cc0*/  ISETP.GT.U32.AND P2, PT, R0, R204, PT ;  /* 0x000000cc0000720c */ /* 0x000fc40003f44070 */
[----:B------:R-:W-:Y:S01]  /*9cd0*/  IABS R13, R10 ;  /* 0x0000000a000d7213 */ /* 0x000fe20000000000 */
[----:B------:R-:W-:Y:S02]  /*9ce0*/  IMAD.MOV R188, RZ, RZ, -R7 ;  /* 0x000000ffffbc7224 */ /* 0x000fe400078e0a07 */
[--C-:B------:R-:W-:Y:S02]  /*9cf0*/  @!P6 IMAD.IADD R235, R235, 0x1, -R0.reuse ;  /* 0x00000001ebebe824 */ /* 0x100fe400078e0a00 */
[--C-:B------:R-:W-:Y:S01]  /*9d00*/  @!P5 IMAD.IADD R172, R172, 0x1, -R0.reuse ;  /* 0x00000001acacd824 */ /* 0x100fe200078e0a00 */
[----:B------:R-:W-:Y:S01]  /*9d10*/  ISETP.GE.AND P5, PT, R18, RZ, PT ;  /* 0x000000ff1200720c */ /* 0x000fe20003fa6270 */
[--C-:B------:R-:W-:Y:S01]  /*9d20*/  @!P1 IMAD.IADD R244, R244, 0x1, -R0.reuse ;  /* 0x00000001f4f49824 */ /* 0x100fe200078e0a00 */
[----:B------:R-:W-:Y:S01]  /*9d30*/  ISETP.GE.AND P1, PT, R17, RZ, PT ;  /* 0x000000ff1100720c */ /* 0x000fe20003f26270 */
[----:B------:R-:W-:Y:S01]  /*9d40*/  IMAD R188, R0, R188, R11 ;  /* 0x000000bc00bc7224 */ /* 0x000fe200078e020b */
[----:B------:R-:W-:Y:S01]  /*9d50*/  LOP3.LUT R11, R132, 0x114, RZ, 0xfc, !PT ;  /* 0x00000114840b7812 */ /* 0x000fe200078efcff */
[----:B------:R-:W-:Y:S01]  /*9d60*/  @!P3 IMAD.MOV R227, RZ, RZ, -R227 ;  /* 0x000000ffffe3b224 */ /* 0x000fe200078e0ae3 */
[----:B------:R-:W-:Y:S01]  /*9d70*/  ISETP.GT.U32.AND P3, PT, R0, R235, PT ;  /* 0x000000eb0000720c */ /* 0x000fe20003f64070 */
[----:B------:R-:W-:Y:S01]  /*9d80*/  @!P2 IMAD.IADD R204, R204, 0x1, -R0 ;  /* 0x00000001cccca824 */ /* 0x000fe200078e0a00 */
        /* <DEDUP_REMOVED lines=8> */
[----:B------:R-:W-:Y:S01]  /*9e10*/  IMAD.MOV R7, RZ, RZ, -R7 ;  /* 0x000000ffff077224 */ /* 0x000fe200078e0a07 */
[----:B------:R-:W-:Y:S01]  /*9e20*/  LOP3.LUT R17, R132, 0x102, RZ, 0xfc, !PT ;  /* 0x0000010284117812 */ /* 0x000fe200078efcff */
[--C-:B------:R-:W-:Y:S01]  /*9e30*/  @!P3 IMAD.IADD R235, R235, 0x1, -R0.reuse ;  /* 0x00000001ebebb824 */ /* 0x100fe200078e0a00 */
[----:B------:R-:W-:Y:S01]  /*9e40*/  ISETP.GE.AND P3, PT, R10, RZ, PT ;  /* 0x000000ff0a00720c */ /* 0x000fe20003f66270 */
[----:B------:R-:W-:Y:S01]  /*9e50*/  IMAD R156, R0, R7, R13 ;  /* 0x00000007009c7224 */ /* 0x000fe200078e020d */
[----:B------:R-:W-:Y:S01]  /*9e60*/  LOP3.LUT R10, R132, 0x110, RZ, 0xfc, !PT ;  /* 0x00000110840a7812 */ /* 0x000fe200078efcff */
[--C-:B------:R-:W-:Y:S01]  /*9e70*/  @!P2 IMAD.IADD R172, R172, 0x1, -R0.reuse ;  /* 0x00000001acaca824 */ /* 0x100fe200078e0a00 */
[----:B------:R-:W-:Y:S01]  /*9e80*/  ISETP.GE.AND P2, PT, R8, RZ, PT ;  /* 0x000000ff0800720c */ /* 0x000fe20003f46270 */
[----:B------:R-:W-:Y:S01]  /*9e90*/  @!P0 IMAD.IADD R188, R188, 0x1, -R0 ;  /* 0x00000001bcbc8824 */ /* 0x000fe200078e0a00 */
[----:B------:R-:W-:Y:S01]  /*9ea0*/  IABS R63, R10 ;  /* 0x0000000a003f7213 */ /* 0x000fe20000000000 */
[----:B------:R-:W-:Y:S01]  /*9eb0*/  IMAD.HI.U32 R7, R140, R219, RZ ;  /* 0x000000db8c077227 */ /* 0x000fe200078e00ff */
[----:B------:R-:W-:-:S02]  /*9ec0*/  LOP3.LUT R13, R132, 0x112, RZ, 0xfc, !PT ;  /* 0x00000112840d7812 */ /* 0x000fc400078efcff */
[----:B------:R-:W-:Y:S01]  /*9ed0*/  ISETP.GE.AND P0, PT, R11, RZ, PT ;  /* 0x000000ff0b00720c */ /* 0x000fe20003f06270 */
[----:B------:R-:W-:Y:S01]  /*9ee0*/  @!P6 IMAD.IADD R204, R204, 0x1, -R0 ;  /* 0x00000001cccce824 */ /* 0x000fe200078e0a00 */
[C---:B------:R-:W-:Y:S01]  /*9ef0*/  ISETP.GT.U32.AND P6, PT, R0.reuse, R156, PT ;  /* 0x0000009c0000720c */ /* 0x040fe20003fc4070 */
[----:B------:R-:W-:Y:S01]  /*9f00*/  @!P4 IMAD.MOV R172, RZ, RZ, -R172 ;  /* 0x000000ffffacc224 */ /* 0x000fe200078e0aac */
[----:B------:R-:W-:Y:S01]  /*9f10*/  ISETP.GT.U32.AND P4, PT, R0, R188, PT ;  /* 0x000000bc0000720c */ /* 0x000fe20003f84070 */
[----:B------:R-:W-:Y:S01]  /*9f20*/  IMAD.MOV R7, RZ, RZ, -R7 ;  /* 0x000000ffff077224 */ /* 0x000fe200078e0a07 */
[----:B------:R-:W-:Y:S01]  /*9f30*/  IABS R127, R13 ;  /* 0x0000000d007f7213 */ /* 0x000fe20000000000 */
[----:B------:R-:W-:Y:S01]  /*9f40*/  @!P1 IMAD.MOV R204, RZ, RZ, -R204 ;  /* 0x000000ffffcc9224 */ /* 0x000fe200078e0acc */
[----:B------:R-:W-:Y:S01]  /*9f50*/  LOP3.LUT R11, R132, 0x10c, RZ, 0xfc, !PT ;  /* 0x0000010c840b7812 */ /* 0x000fe200078efcff */
[----:B------:R-:W-:Y:S01]  /*9f60*/  IMAD R219, R0, R7, R219 ;  /* 0x0000000700db7224 */ /* 0x000fe200078e02db */
[----:B------:R-:W-:Y:S01]  /*9f70*/  LOP3.LUT R16, R132, 0x104, RZ, 0xfc, !PT ;  /* 0x0000010484107812 */ /* 0x000fe200078efcff */
[----:B------:R-:W-:Y:S01]  /*9f80*/  IMAD.HI.U32 R7, R140, R63, RZ ;  /* 0x0000003f8c077227 */ /* 0x000fe200078e00ff */
[----:B------:R-:W-:-:S02]  /*9f90*/  IABS R95, R11 ;  /* 0x0000000b005f7213 */ /* 0x000fc40000000000 */
[----:B------:R-:W-:Y:S01]  /*9fa0*/  ISETP.GT.U32.AND P1, PT, R0, R219, PT ;  /* 0x000000db0000720c */ /* 0x000fe20003f24070 */
[----:B------:R-:W-:Y:S01]  /*9fb0*/  IMAD.MOV R7, RZ, RZ, -R7 ;  /* 0x000000ffff077224 */ /* 0x000fe200078e0a07 */
[----:B------:R-:W-:Y:S01]  /*9fc0*/  IABS R111, R16 ;  /* 0x00000010006f7213 */ /* 0x000fe20000000000 */
[--C-:B------:R-:W-:Y:S01]  /*9fd0*/  @!P6 IMAD.IADD R156, R156, 0x1, -R0.reuse ;  /* 0x000000019c9ce824 */ /* 0x100fe200078e0a00 */
[----:B------:R-:W-:Y:S01]  /*9fe0*/  LOP3.LUT R18, R132, 0xfa, RZ, 0xfc, !PT ;  /* 0x000000fa84127812 */ /* 0x000fe200078efcff */
[----:B------:R-:W-:Y:S02]  /*9ff0*/  @!P4 IMAD.IADD R188, R188, 0x1, -R0 ;  /* 0x00000001bcbcc824 */ /* 0x000fe400078e0a00 */
[C---:B------:R-:W-:Y:S01]  /*a000*/  IMAD R63, R0.reuse, R7, R63 ;  /* 0x00000007003f7224 */ /* 0x040fe200078e023f */
[----:B------:R-:W-:Y:S01]  /*a010*/  ISETP.GT.U32.AND P6, PT, R0, R156, PT ;  /* 0x0000009c0000720c */ /* 0x000fe20003fc4070 */
[----:B------:R-:W-:Y:S01]  /*a020*/  @!P2 IMAD.MOV R188, RZ, RZ, -R188 ;  /* 0x000000ffffbca224 */ /* 0x000fe200078e0abc */
[----:B------:R-:W-:Y:S01]  /*a030*/  IABS R71, R18 ;  /* 0x0000001200477213 */ /* 0x000fe20000000000 */
[----:B------:R-:W-:Y:S01]  /*a040*/  IMAD.HI.U32 R8, R140, R127, RZ ;  /* 0x0000007f8c087227 */ /* 0x000fe200078e00ff */
[----:B------:R-:W-:-:S03]  /*a050*/  ISETP.GT.U32.AND P2, PT, R0, R63, PT ;  /* 0x0000003f0000720c */ /* 0x000fc60003f44070 */
[----:B------:R-:W-:Y:S02]  /*a060*/  IMAD.MOV R8, RZ, RZ, -R8 ;  /* 0x000000ffff087224 */ /* 0x000fe400078e0a08 */
[--C-:B------:R-:W-:Y:S02]  /*a070*/  @!P1 IMAD.IADD R219, R219, 0x1, -R0.reuse ;  /* 0x00000001dbdb9824 */ /* 0x100fe400078e0a00 */
[----:B------:R-:W-:Y:S01]  /*a080*/  IMAD R127, R0, R8, R127 ;  /* 0x00000008007f7224 */ /* 0x000fe200078e027f */
[----:B------:R-:W-:Y:S01]  /*a090*/  LOP3.LUT R8, R132, 0x10e, RZ, 0xfc, !PT ;  /* 0x0000010e84087812 */ /* 0x000fe200078efcff */
[--C-:B------:R-:W-:Y:S01]  /*a0a0*/  @!P6 IMAD.IADD R156, R156, 0x1, -R0.reuse ;  /* 0x000000019c9ce824 */ /* 0x100fe200078e0a00 */
[C---:B------:R-:W-:Y:S01]  /*a0b0*/  ISETP.GT.U32.AND P1, PT, R0.reuse, R219, PT ;  /* 0x000000db0000720c */ /* 0x040fe20003f24070 */
[----:B------:R-:W-:Y:S01]  /*a0c0*/  @!P5 IMAD.MOV R235, RZ, RZ, -R235 ;  /* 0x000000ffffebd224 */ /* 0x000fe200078e0aeb */
[----:B------:R-:W-:Y:S01]  /*a0d0*/  ISETP.GT.U32.AND P4, PT, R0, R127, PT ;  /* 0x0000007f0000720c */ /* 0x000fe20003f84070 */
[----:B------:R-:W-:Y:S01]  /*a0e0*/  @!P2 IMAD.IADD R63, R63, 0x1, -R0 ;  /* 0x000000013f3fa824 */ /* 0x000fe200078e0a00 */
[----:B------:R-:W-:Y:S01]  /*a0f0*/  IABS R31, R8 ;  /* 0x00000008001f7213 */ /* 0x000fe20000000000 */
[----:B------:R-:W-:Y:S01]  /*a100*/  @!P3 IMAD.MOV R156, RZ, RZ, -R156 ;  /* 0x000000ffff9cb224 */ /* 0x000fe200078e0a9c */
[----:B------:R-:W-:Y:S01]  /*a110*/  ISETP.GE.AND P3, PT, R8, RZ, PT ;  /* 0x000000ff0800720c */ /* 0x000fe20003f66270 */
[----:B------:R-:W-:Y:S01]  /*a120*/  IMAD.HI.U32 R8, R140, R95, RZ ;  /* 0x0000005f8c087227 */ /* 0x000fe200078e00ff */
[----:B------:R-:W-:-:S02]  /*a130*/  ISETP.GT.U32.AND P2, PT, R0, R63, PT ;  /* 0x0000003f0000720c */ /* 0x000fc40003f44070 */
[----:B------:R-:W-:Y:S01]  /*a140*/  ISETP.GE.AND P5, PT, R13, RZ, PT ;  /* 0x000000ff0d00720c */ /* 0x000fe20003fa6270 */
[----:B------:R-:W-:Y:S01]  /*a150*/  IMAD.MOV R8, RZ, RZ, -R8 ;  /* 0x000000ffff087224 */ /* 0x000fe200078e0a08 */
[----:B------:R-:W-:Y:S01]  /*a160*/  LOP3.LUT R13, R132, 0x10a, RZ, 0xfc, !PT ;  /* 0x0000010a840d7812 */ /* 0x000fe200078efcff */
[----:B------:R-:W-:Y:S01]  /*a170*/  IMAD.HI.U32 R7, R140, R31, RZ ;  /* 0x0000001f8c077227 */ /* 0x000fe200078e00ff */
[----:B------:R-:W-:Y:S02]  /*a180*/  ISETP.GE.AND P6, PT, R10, RZ, PT ;  /* 0x000000ff0a00720c */ /* 0x000fe40003fc6270 */
[----:B------:R-:W-:Y:S01]  /*a190*/  IABS R15, R13 ;  /* 0x0000000d000f7213 */ /* 0x000fe20000000000 */
[--C-:B------:R-:W-:Y:S02]  /*a1a0*/  @!P4 IMAD.IADD R127, R127, 0x1, -R0.reuse ;  /* 0x000000017f7fc824 */ /* 0x100fe400078e0a00 */
[C---:B------:R-:W-:Y:S02]  /*a1b0*/  IMAD R95, R0.reuse, R8, R95 ;  /* 0x00000008005f7224 */ /* 0x040fe400078e025f */
[----:B------:R-:W-:Y:S01]  /*a1c0*/  @!P2 IMAD.IADD R63, R63, 0x1, -R0 ;  /* 0x000000013f3fa824 */ /* 0x000fe200078e0a00 */
[C---:B------:R-:W-:Y:S01]  /*a1d0*/  ISETP.GT.U32.AND P4, PT, R0.reuse, R127, PT ;  /* 0x0000007f0000720c */ /* 0x040fe20003f84070 */
[----:B------:R-:W-:Y:S01]  /*a1e0*/  IMAD.MOV R7, RZ, RZ, -R7 ;  /* 0x000000ffff077224 */ /* 0x000fe200078e0a07 */
[----:B------:R-:W-:Y:S01]  /*a1f0*/  ISETP.GT.U32.AND P2, PT, R0, R95, PT ;  /* 0x0000005f0000720c */ /* 0x000fe20003f44070 */
[----:B------:R-:W-:-:S04]  /*a200*/  IMAD.HI.U32 R10, R140, R15, RZ ;  /* 0x0000000f8c0a7227 */ /* 0x000fc800078e00ff */
[----:B------:R-:W-:Y:S01]  /*a210*/  @!P1 IMAD.IADD R219, R219, 0x1, -R0 ;  /* 0x00000001dbdb9824 */ /* 0x000fe200078e0a00 */
[----:B------:R-:W-:Y:S01]  /*a220*/  ISETP.GE.AND P1, PT, R11, RZ, PT ;  /* 0x000000ff0b00720c */ /* 0x000fe20003f26270 */
[----:B------:R-:W-:Y:S01]  /*a230*/  IMAD R31, R0, R7, R31 ;  /* 0x00000007001f7224 */ /* 0x000fe200078e021f */
[----:B------:R-:W-:Y:S01]  /*a240*/  LOP3.LUT R7, R132, 0x108, RZ, 0xfc, !PT ;  /* 0x0000010884077812 */ /* 0x000fe200078efcff */
[----:B------:R-:W-:Y:S02]  /*a250*/  IMAD.MOV R10, RZ, RZ, -R10 ;  /* 0x000000ffff0a7224 */ /* 0x000fe400078e0a0a */
[--C-:B------:R-:W-:Y:S01]  /*a260*/  @!P4 IMAD.IADD R127, R127, 0x1, -R0.reuse ;  /* 0x000000017f7fc824 */ /* 0x100fe200078e0a00 */
[----:B------:R-:W-:Y:S01]  /*a270*/  IABS R47, R7 ;  /* 0x00000007002f7213 */ /* 0x000fe20000000000 */
[----:B------:R-:W-:Y:S01]  /*a280*/  @!P0 IMAD.MOV R219, RZ, RZ, -R219 ;  /* 0x000000ffffdb8224 */ /* 0x000fe200078e0adb */
[C---:B------:R-:W-:Y:S01]  /*a290*/  ISETP.GT.U32.AND P0, PT, R0.reuse, R31, PT ;  /* 0x0000001f0000720c */ /* 0x040fe20003f04070 */
[----:B------:R-:W-:Y:S01]  /*a2a0*/  @!P2 IMAD.IADD R95, R95, 0x1, -R0 ;  /* 0x000000015f5fa824 */ /* 0x000fe200078e0a00 */
[----:B------:R-:W-:Y:S01]  /*a2b0*/  ISETP.GE.AND P4, PT, R13, RZ, PT ;  /* 0x000000ff0d00720c */ /* 0x000fe20003f86270 */
[----:B------:R-:W-:Y:S01]  /*a2c0*/  IMAD R15, R0, R10, R15 ;  /* 0x0000000a000f7224 */ /* 0x000fe200078e020f */
[----:B------:R-:W-:Y:S01]  /*a2d0*/  IABS R13, R17 ;  /* 0x00000011000d7213 */ /* 0x000fe20000000000 */
[----:B------:R-:W-:Y:S01]  /*a2e0*/  @!P5 IMAD.MOV R127, RZ, RZ, -R127 ;  /* 0x000000ffff7fd224 */ /* 0x000fe200078e0a7f */
[----:B------:R-:W-:Y:S01]  /*a2f0*/  ISETP.GE.AND P5, PT, R7, RZ, PT ;  /* 0x000000ff0700720c */ /* 0x000fe20003fa6270 */
[----:B------:R-:W-:Y:S01]  /*a300*/  IMAD.HI.U32 R7, R140, R47, RZ ;  /* 0x0000002f8c077227 */ /* 0x000fe200078e00ff */
[----:B------:R-:W-:-:S03]  /*a310*/  ISETP.GT.U32.AND P2, PT, R0, R95, PT ;  /* 0x0000005f0000720c */ /* 0x000fc60003f44070 */
[----:B------:R-:W-:Y:S01]  /*a320*/  @!P6 IMAD.MOV R63, RZ, RZ, -R63 ;  /* 0x000000ffff3fe224 */ /* 0x000fe200078e0a3f */
[----:B------:R-:W-:Y:S01]  /*a330*/  ISETP.GT.U32.AND P6, PT, R0, R15, PT ;  /* 0x0000000f0000720c */ /* 0x000fe20003fc4070 */
[----:B------:R-:W-:-:S04]  /*a340*/  IMAD.HI.U32 R8, R140, R79, RZ ;  /* 0x0000004f8c087227 */ /* 0x000fc800078e00ff */
[----:B------:R-:W-:Y:S02]  /*a350*/  IMAD.MOV R7, RZ, RZ, -R7 ;  /* 0x000000ffff077224 */ /* 0x000fe400078e0a07 */
[----:B------:R-:W-:Y:S02]  /*a360*/  @!P0 IMAD.IADD R31, R31, 0x1, -R0 ;  /* 0x000000011f1f8824 */ /* 0x000fe400078e0a00 */
[----:B------:R-:W-:Y:S02]  /*a370*/  IMAD.MOV R8, RZ, RZ, -R8 ;  /* 0x000000ffff087224 */ /* 0x000fe400078e0a08 */
[C---:B------:R-:W-:Y:S01]  /*a380*/  IMAD R47, R0.reuse, R7, R47 ;  /* 0x00000007002f7224 */ /* 0x040fe200078e022f */
[C---:B------:R-:W-:Y:S01]  /*a390*/  ISETP.GT.U32.AND P0, PT, R0.reuse, R31, PT ;  /* 0x0000001f0000720c */ /* 0x040fe20003f04070 */
[C---:B------:R-:W-:Y:S02]  /*a3a0*/  IMAD R79, R0.reuse, R8, R79 ;  /* 0x00000008004f7224 */ /* 0x040fe400078e024f */
[----:B------:R-:W-:Y:S01]  /*a3b0*/  @!P2 IMAD.IADD R95, R95, 0x1, -R0 ;  /* 0x000000015f5fa824 */ /* 0x000fe200078e0a00 */
[----:B------:R-:W-:Y:S01]  /*a3c0*/  ISETP.GT.U32.AND P2, PT, R0, R47, PT ;  /* 0x0000002f0000720c */ /* 0x000fe20003f44070 */
[----:B------:R-:W-:-:S04]  /*a3d0*/  IMAD.HI.U32 R11, R140, R13, RZ ;  /* 0x0000000d8c0b7227 */ /* 0x000fc800078e00ff */
[--C-:B------:R-:W-:Y:S01]  /*a3e0*/  @!P6 IMAD.IADD R15, R15, 0x1, -R0.reuse ;  /* 0x000000010f0fe824 */ /* 0x100fe200078e0a00 */
[----:B------:R-:W-:Y:S01]  /*a3f0*/  ISETP.GT.U32.AND P6, PT, R0, R79, PT ;  /* 0x0000004f0000720c */ /* 0x000fe20003fc4070 */
[----:B------:R-:W-:Y:S02]  /*a400*/  IMAD.MOV R11, RZ, RZ, -R11 ;  /* 0x000000ffff0b7224 */ /* 0x000fe400078e0a0b */
[--C-:B------:R-:W-:Y:S01]  /*a410*/  @!P0 IMAD.IADD R31, R31, 0x1, -R0.reuse ;  /* 0x000000011f1f8824 */ /* 0x100fe200078e0a00 */
[----:B------:R-:W-:Y:S01]  /*a420*/  ISETP.GE.AND P0, PT, R14, RZ, PT ;  /* 0x000000ff0e00720c */ /* 0x000fe20003f06270 */
[----:B------:R-:W-:Y:S01]  /*a430*/  IMAD R144, R0, R11, R13 ;  /* 0x0000000b00907224 */ /* 0x000fe200078e020d */
[C---:B------:R-:W-:Y:S01]  /*a440*/  LOP3.LUT R11, R132.reuse, 0x100, RZ, 0xfc, !PT ;  /* 0x00000100840b7812 */ /* 0x040fe200078efcff */
[----:B------:R-:W-:Y:S01]  /*a450*/  @!P2 IMAD.IADD R47, R47, 0x1, -R0 ;  /* 0x000000012f2fa824 */ /* 0x000fe200078e0a00 */
[----:B------:R-:W-:Y:S01]  /*a460*/  LOP3.LUT R13, R132, 0xfe, RZ, 0xfc, !PT ;  /* 0x000000fe840d7812 */ /* 0x000fe200078efcff */
[----:B------:R-:W-:Y:S01]  /*a470*/  IMAD.HI.U32 R10, R140, R111, RZ ;  /* 0x0000006f8c0a7227 */ /* 0x000fe200078e00ff */
[----:B------:R-:W-:-:S02]  /*a480*/  IABS R23, R11 ;  /* 0x0000000b00177213 */ /* 0x000fc40000000000 */
[C---:B------:R-:W-:Y:S01]  /*a490*/  ISETP.GT.U32.AND P2, PT, R0.reuse, R15, PT ;  /* 0x0000000f0000720c */ /* 0x040fe20003f44070 */
[----:B------:R-:W-:Y:S01]  /*a4a0*/  @!P6 IMAD.IADD R79, R79, 0x1, -R0 ;  /* 0x000000014f4fe824 */ /* 0x000fe200078e0a00 */
[----:B------:R-:W-:Y:S01]  /*a4b0*/  IABS R39, R13 ;  /* 0x0000000d00277213 */ /* 0x000fe20000000000 */
[----:B------:R-:W-:Y:S01]  /*a4c0*/  @!P3 IMAD.MOV R31, RZ, RZ, -R31 ;  /* 0x000000ffff1fb224 */ /* 0x000fe200078e0a1f */
[C---:B------:R-:W-:Y:S01]  /*a4d0*/  ISETP.GT.U32.AND P3, PT, R0.reuse, R47, PT ;  /* 0x0000002f0000720c */ /* 0x040fe20003f64070 */
[----:B------:R-:W-:Y:S01]  /*a4e0*/  IMAD.MOV R10, RZ, RZ, -R10 ;  /* 0x000000ffff0a7224 */ /* 0x000fe200078e0a0a */
[----:B------:R-:W-:Y:S01]  /*a4f0*/  ISETP.GT.U32.AND P6, PT, R0, R79, PT ;  /* 0x0000004f0000720c */ /* 0x000fe20003fc4070 */
[----:B------:R-:W-:Y:S01]  /*a500*/  IMAD.HI.U32 R7, R140, R23, RZ ;  /* 0x000000178c077227 */ /* 0x000fe200078e00ff */
[----:B------:R-:W-:-:S03]  /*a510*/  LOP3.LUT R14, R132, 0xfc, RZ, 0xfc, !PT ;  /* 0x000000fc840e7812 */ /* 0x000fc600078efcff */
[----:B------:R-:W-:Y:S01]  /*a520*/  IMAD R111, R0, R10, R111 ;  /* 0x0000000a006f7224 */ /* 0x000fe200078e026f */
[----:B------:R-:W-:Y:S01]  /*a530*/  IABS R55, R14 ;  /* 0x0000000e00377213 */ /* 0x000fe20000000000 */
[----:B------:R-:W-:-:S04]  /*a540*/  IMAD.HI.U32 R8, R140, R39, RZ ;  /* 0x000000278c087227 */ /* 0x000fc800078e00ff */
[----:B------:R-:W-:Y:S02]  /*a550*/  IMAD.MOV R7, RZ, RZ, -R7 ;  /* 0x000000ffff077224 */ /* 0x000fe400078e0a07 */
[----:B------:R-:W-:Y:S02]  /*a560*/  IMAD.MOV R10, RZ, RZ, -R8 ;  /* 0x000000ffff0a7224 */ /* 0x000fe400078e0a08 */
[----:B------:R-:W-:Y:S01]  /*a570*/  @!P1 IMAD.MOV R95, RZ, RZ, -R95 ;  /* 0x000000ffff5f9224 */ /* 0x000fe200078e0a5f */
[C---:B------:R-:W-:Y:S01]  /*a580*/  ISETP.GT.U32.AND P1, PT, R0.reuse, R111, PT ;  /* 0x0000006f0000720c */ /* 0x040fe20003f24070 */
[--C-:B------:R-:W-:Y:S01]  /*a590*/  @!P2 IMAD.IADD R15, R15, 0x1, -R0.reuse ;  /* 0x000000010f0fa824 */ /* 0x100fe200078e0a00 */
[C---:B------:R-:W-:Y:S01]  /*a5a0*/  ISETP.GT.U32.AND P2, PT, R0.reuse, R144, PT ;  /* 0x000000900000720c */ /* 0x040fe20003f44070 */
[C---:B------:R-:W-:Y:S02]  /*a5b0*/  IMAD R23, R0.reuse, R7, R23 ;  /* 0x0000000700177224 */ /* 0x040fe400078e0217 */
[----:B------:R-:W-:Y:S01]  /*a5c0*/  IMAD R39, R0, R10, R39 ;  /* 0x0000000a00277224 */ /* 0x000fe200078e0227 */
[----:B------:R-:W-:Y:S01]  /*a5d0*/  LOP3.LUT R10, R132, 0xf8, RZ, 0xfc, !PT ;  /* 0x000000f8840a7812 */ /* 0x000fe200078efcff */
[--C-:B------:R-:W-:Y:S01]  /*a5e0*/  @!P3 IMAD.IADD R47, R47, 0x1, -R0.reuse ;  /* 0x000000012f2fb824 */ /* 0x100fe200078e0a00 */
[C---:B------:R-:W-:Y:S01]  /*a5f0*/  ISETP.GT.U32.AND P3, PT, R0.reuse, R23, PT ;  /* 0x000000170000720c */ /* 0x040fe20003f64070 */
[--C-:B------:R-:W-:Y:S01]  /*a600*/  @!P6 IMAD.IADD R79, R79, 0x1, -R0.reuse ;  /* 0x000000014f4fe824 */ /* 0x100fe200078e0a00 */
[----:B------:R-:W-:Y:S01]  /*a610*/  ISETP.GT.U32.AND P6, PT, R0, R39, PT ;  /* 0x000000270000720c */ /* 0x000fe20003fc4070 */
[----:B------:R-:W-:Y:S01]  /*a620*/  @!P4 IMAD.MOV R15, RZ, RZ, -R15 ;  /* 0x000000ffff0fc224 */ /* 0x000fe200078e0a0f */
[----:B------:R-:W-:Y:S01]  /*a630*/  IABS R87, R10 ;  /* 0x0000000a00577213 */ /* 0x000fe20000000000 */
[--C-:B------:R-:W-:Y:S01]  /*a640*/  @!P1 IMAD.IADD R111, R111, 0x1, -R0.reuse ;  /* 0x000000016f6f9824 */ /* 0x100fe200078e0a00 */
[----:B------:R-:W-:Y:S01]  /*a650*/  ISETP.GE.AND P1, PT, R16, RZ, PT ;  /* 0x000000ff1000720c */ /* 0x000fe20003f26270 */
[----:B------:R-:W-:Y:S01]  /*a660*/  @!P2 IMAD.IADD R144, R144, 0x1, -R0 ;  /* 0x000000019090a824 */ /* 0x000fe200078e0a00 */
[----:B------:R-:W-:Y:S01]  /*a670*/  LOP3.LUT R16, R132, 0xf6, RZ, 0xfc, !PT ;  /* 0x000000f684107812 */ /* 0x000fe200078efcff */
[----:B------:R-:W-:Y:S01]  /*a680*/  IMAD.HI.U32 R8, R140, R71, RZ ;  /* 0x000000478c087227 */ /* 0x000fe200078e00ff */
[----:B------:R-:W-:-:S02]  /*a690*/  ISETP.GE.AND P2, PT, R17, RZ, PT ;  /* 0x000000ff1100720c */ /* 0x000fc40003f46270 */
[C---:B------:R-:W-:Y:S01]  /*a6a0*/  ISETP.GT.U32.AND P4, PT, R0.reuse, R144, PT ;  /* 0x000000900000720c */ /* 0x040fe20003f84070 */
[--C-:B------:R-:W-:Y:S01]  /*a6b0*/  @!P3 IMAD.IADD R23, R23, 0x1, -R0.reuse ;  /* 0x000000011717b824 */ /* 0x100fe200078e0a00 */
[C---:B------:R-:W-:Y:S01]  /*a6c0*/  ISETP.GT.U32.AND P3, PT, R0.reuse, R111, PT ;  /* 0x0000006f0000720c */ /* 0x040fe20003f64070 */
[----:B------:R-:W-:Y:S01]  /*a6d0*/  @!P6 IMAD.IADD R39, R39, 0x1, -R0 ;  /* 0x000000012727e824 */ /* 0x000fe200078e0a00 */
[----:B------:R-:W-:Y:S01]  /*a6e0*/  IABS R103, R16 ;  /* 0x0000001000677213 */ /* 0x000fe20000000000 */
[----:B------:R-:W-:Y:S01]  /*a6f0*/  IMAD.MOV R8, RZ, RZ, -R8 ;  /* 0x000000ffff087224 */ /* 0x000fe200078e0a08 */
[----:B------:R-:W-:Y:S01]  /*a700*/  ISETP.GT.U32.AND P6, PT, R0, R23, PT ;  /* 0x000000170000720c */ /* 0x000fe20003fc4070 */
[----:B------:R-:W-:Y:S01]  /*a710*/  IMAD.HI.U32 R7, R140, R55, RZ ;  /* 0x000000378c077227 */ /* 0x000fe200078e00ff */
[----:B------:R-:W-:-:S03]  /*a720*/  LOP3.LUT R17, R132, 0xe2, RZ, 0xfc, !PT ;  /* 0x000000e284117812 */ /* 0x000fc600078efcff */
[C---:B------:R-:W-:Y:S01]  /*a730*/  IMAD R71, R0.reuse, R8, R71 ;  /* 0x0000000800477224 */ /* 0x040fe200078e0247 */
[----:B------:R-:W-:Y:S01]  /*a740*/  IABS R67, R17 ;  /* 0x0000001100437213 */ /* 0x000fe20000000000 */
[----:B------:R-:W-:Y:S02]  /*a750*/  IMAD.MOV R7, RZ, RZ, -R7 ;  /* 0x000000ffff077224 */ /* 0x000fe400078e0a07 */
[----:B------:R-:W-:Y:S01]  /*a760*/  @!P5 IMAD.MOV R47, RZ, RZ, -R47 ;  /* 0x000000ffff2fd224 */ /* 0x000fe200078e0a2f */
[----:B------:R-:W-:Y:S01]  /*a770*/  ISETP.GT.U32.AND P5, PT, R0, R39, PT ;  /* 0x000000270000720c */ /* 0x000fe20003fa4070 */
[--C-:B------:R-:W-:Y:S01]  /*a780*/  @!P3 IMAD.IADD R111, R111, 0x1, -R0.reuse ;  /* 0x000000016f6fb824 */ /* 0x100fe200078e0a00 */
[----:B------:R-:W-:Y:S01]  /*a790*/  ISETP.GE.AND P3, PT, R11, RZ, PT ;  /* 0x000000ff0b00720c */ /* 0x000fe20003f66270 */
[----:B------:R-:W-:Y:S01]  /*a7a0*/  @!P4 IMAD.IADD R144, R144, 0x1, -R0 ;  /* 0x000000019090c824 */ /* 0x000fe200078e0a00 */
[C---:B------:R-:W-:Y:S01]  /*a7b0*/  ISETP.GT.U32.AND P4, PT, R0.reuse, R71, PT ;  /* 0x000000470000720c */ /* 0x040fe20003f84070 */
[----:B------:R-:W-:-:S02]  /*a7c0*/  IMAD R55, R0, R7, R55 ;  /* 0x0000000700377224 */ /* 0x000fc400078e0237 */
[----:B------:R-:W-:-:S04]  /*a7d0*/  IMAD.HI.U32 R7, R140, R87, RZ ;  /* 0x000000578c077227 */ /* 0x000fc800078e00ff */
[----:B------:R-:W-:Y:S01]  /*a7e0*/  @!P6 IMAD.IADD R23, R23, 0x1, -R0 ;  /* 0x000000011717e824 */ /* 0x000fe200078e0a00 */
[----:B------:R-:W-:Y:S01]  /*a7f0*/  ISETP.GE.AND P6, PT, R13, RZ, PT ;  /* 0x000000ff0d00720c */ /* 0x000fe20003fc6270 */
[----:B------:R-:W-:Y:S01]  /*a800*/  IMAD.HI.U32 R8, R140, R103, RZ ;  /* 0x000000678c087227 */ /* 0x000fe200078e00ff */
[----:B------:R-:W-:-:S03]  /*a810*/  LOP3.LUT R13, R132, 0xea, RZ, 0xfc, !PT ;  /* 0x000000ea840d7812 */ /* 0x000fc600078efcff */
[----:B------:R-:W-:Y:S01]  /*a820*/  IMAD.MOV R7, RZ, RZ, -R7 ;  /* 0x000000ffff077224 */ /* 0x000fe200078e0a07 */
[----:B------:R-:W-:Y:S01]  /*a830*/  IABS R35, R13 ;  /* 0x0000000d00237213 */ /* 0x000fe20000000000 */
[----:B------:R-:W-:Y:S01]  /*a840*/  @!P0 IMAD.MOV R79, RZ, RZ, -R79 ;  /* 0x000000ffff4f8224 */ /* 0x000fe200078e0a4f */
[C---:B------:R-:W-:Y:S01]  /*a850*/  ISETP.GT.U32.AND P0, PT, R0.reuse, R55, PT ;  /* 0x000000370000720c */ /* 0x040fe20003f04070 */
[----:B------:R-:W-:Y:S02]  /*a860*/  IMAD.MOV R8, RZ, RZ, -R8 ;  /* 0x000000ffff087224 */ /* 0x000fe400078e0a08 */
[----:B------:R-:W-:Y:S01]  /*a870*/  IMAD R87, R0, R7, R87 ;  /* 0x0000000700577224 */ /* 0x000fe200078e0257 */
[----:B------:R-:W-:Y:S01]  /*a880*/  LOP3.LUT R7, R132, 0xf4, RZ, 0xfc, !PT ;  /* 0x000000f484077812 */ /* 0x000fe200078efcff */
[--C-:B------:R-:W-:Y:S01]  /*a890*/  @!P5 IMAD.IADD R39, R39, 0x1, -R0.reuse ;  /* 0x000000012727d824 */ /* 0x100fe200078e0a00 */
[----:B------:R-:W-:Y:S01]  /*a8a0*/  ISETP.GE.AND P5, PT, R14, RZ, PT ;  /* 0x000000ff0e00720c */ /* 0x000fe20003fa6270 */
[--C-:B------:R-:W-:Y:S01]  /*a8b0*/  @!P4 IMAD.IADD R71, R71, 0x1, -R0.reuse ;  /* 0x000000014747c824 */ /* 0x100fe200078e0a00 */
[----:B------:R-:W-:Y:S01]  /*a8c0*/  IABS R119, R7 ;  /* 0x0000000700777213 */ /* 0x000fe20000000000 */
[----:B------:R-:W-:Y:S01]  /*a8d0*/  IMAD R103, R0, R8, R103 ;  /* 0x0000000800677224 */ /* 0x000fe200078e0267 */
[----:B------:R-:W-:Y:S01]  /*a8e0*/  LOP3.LUT R8, R132, 0xf2, RZ, 0xfc, !PT ;  /* 0x000000f284087812 */ /* 0x000fe200078efcff */
[----:B------:R-:W-:Y:S01]  /*a8f0*/  @!P3 IMAD.MOV R23, RZ, RZ, -R23 ;  /* 0x000000ffff17b224 */ /* 0x000fe200078e0a17 */
[C---:B------:R-:W-:Y:S01]  /*a900*/  ISETP.GT.U32.AND P3, PT, R0.reuse, R87, PT ;  /* 0x000000570000720c */ /* 0x040fe20003f64070 */
[----:B------:R-:W-:Y:S01]  /*a910*/  @!P6 IMAD.MOV R39, RZ, RZ, -R39 ;  /* 0x000000ffff27e224 */ /* 0x000fe200078e0a27 */
[C---:B------:R-:W-:Y:S01]  /*a920*/  ISETP.GT.U32.AND P4, PT, R0.reuse, R71, PT ;  /* 0x000000470000720c */ /* 0x040fe20003f84070 */
[----:B------:R-:W-:Y:S01]  /*a930*/  @!P0 IMAD.IADD R55, R55, 0x1, -R0 ;  /* 0x0000000137378824 */ /* 0x000fe200078e0a00 */
[C---:B------:R-:W-:Y:S01]  /*a940*/  ISETP.GT.U32.AND P6, PT, R0.reuse, R103, PT ;  /* 0x000000670000720c */ /* 0x040fe20003fc4070 */
[----:B------:R-:W-:Y:S01]  /*a950*/  @!P1 IMAD.MOV R111, RZ, RZ, -R111 ;  /* 0x000000ffff6f9224 */ /* 0x000fe200078e0a6f */
[----:B------:R-:W-:Y:S01]  /*a960*/  IABS R131, R8 ;  /* 0x0000000800837213 */ /* 0x000fe20000000000 */
[----:B------:R-:W-:Y:S01]  /*a970*/  @!P2 IMAD.MOV R144, RZ, RZ, -R144 ;  /* 0x000000ffff90a224 */ /* 0x000fe200078e0a90 */
[----:B------:R-:W-:Y:S01]  /*a980*/  ISETP.GT.U32.AND P1, PT, R0, R55, PT ;  /* 0x000000370000720c */ /* 0x000fe20003f24070 */
[----:B------:R-:W-:Y:S01]  /*a990*/  IMAD.HI.U32 R128, R140, R122, RZ ;  /* 0x0000007a8c807227 */ /* 0x000fe200078e00ff */
[----:B------:R-:W-:-:S02]  /*a9a0*/  ISETP.GE.AND P2, PT, R10, RZ, PT ;  /* 0x000000ff0a00720c */ /* 0x000fc40003f46270 */
[----:B------:R-:W-:Y:S01]  /*a9b0*/  ISETP.GE.AND P0, PT, R18, RZ, PT ;  /* 0x000000ff1200720c */ /* 0x000fe20003f06270 */
[--C-:B------:R-:W-:Y:S01]  /*a9c0*/  @!P3 IMAD.IADD R87, R87, 0x1, -R0.reuse ;  /* 0x000000015757b824 */ /* 0x100fe200078e0a00 */
[----:B------:R-:W-:Y:S01]  /*a9d0*/  ISETP.GE.AND P3, PT, R8, RZ, PT ;  /* 0x000000ff0800720c */ /* 0x000fe20003f66270 */
[--C-:B------:R-:W-:Y:S01]  /*a9e0*/  @!P4 IMAD.IADD R71, R71, 0x1, -R0.reuse ;  /* 0x000000014747c824 */ /* 0x100fe200078e0a00 */
[----:B------:R-:W-:Y:S01]  /*a9f0*/  ISETP.GE.AND P4, PT, R7, RZ, PT ;  /* 0x000000ff0700720c */ /* 0x000fe20003f86270 */
[--C-:B------:R-:W-:Y:S01]  /*aa00*/  @!P6 IMAD.IADD R103, R103, 0x1, -R0.reuse ;  /* 0x000000016767e824 */ /* 0x100fe200078e0a00 */
[----:B------:R-:W-:Y:S01]  /*aa10*/  ISETP.GT.U32.AND P6, PT, R0, R87, PT ;  /* 0x000000570000720c */ /* 0x000fe20003fc4070 */
[----:B------:R-:W-:Y:S01]  /*aa20*/  IMAD.HI.U32 R7, R140, R119, RZ ;  /* 0x000000778c077227 */ /* 0x000fe200078e00ff */
[C---:B------:R-:W-:Y:S02]  /*aa30*/  LOP3.LUT R10, R132.reuse, 0xf0, RZ, 0xfc, !PT ;  /* 0x000000f0840a7812 */ /* 0x040fe400078efcff */
[----:B------:R-:W-:Y:S01]  /*aa40*/  LOP3.LUT R14, R132, 0xe6, RZ, 0xfc, !PT ;  /* 0x000000e6840e7812 */ /* 0x000fe200078efcff */
[----:B------:R-:W-:Y:S01]  /*aa50*/  IMAD.MOV R7, RZ, RZ, -R7 ;  /* 0x000000ffff077224 */ /* 0x000fe200078e0a07 */
[----:B------:R-:W-:Y:S01]  /*aa60*/  IABS R11, R10 ;  /* 0x0000000a000b7213 */ /* 0x000fe20000000000 */
[----:B------:R-:W-:Y:S01]  /*aa70*/  @!P1 IMAD.IADD R55, R55, 0x1, -R0 ;  /* 0x0000000137379824 */ /* 0x000fe200078e0a00 */
[----:B------:R-:W-:Y:S01]  /*aa80*/  ISETP.GE.AND P1, PT, R16, RZ, PT ;  /* 0x000000ff1000720c */ /* 0x000fe20003f26270 */
[----:B------:R-:W-:Y:S01]  /*aa90*/  IMAD R119, R0, R7, R119 ;  /* 0x0000000700777224 */ /* 0x000fe200078e0277 */
[----:B------:R-:W-:Y:S01]  /*aaa0*/  LOP3.LUT R7, R132, 0xee, RZ, 0xfc, !PT ;  /* 0x000000ee84077812 */ /* 0x000fe200078efcff */
[----:B------:R-:W-:Y:S01]  /*aab0*/  IMAD.HI.U32 R8, R140, R131, RZ ;  /* 0x000000838c087227 */ /* 0x000fe200078e00ff */
[----:B------:R-:W-:-:S02]  /*aac0*/  IABS R51, R14 ;  /* 0x0000000e00337213 */ /* 0x000fc40000000000 */
[----:B------:R-:W-:Y:S01]  /*aad0*/  IABS R19, R7 ;  /* 0x0000000700137213 */ /* 0x000fe20000000000 */
[----:B------:R-:W-:Y:S01]  /*aae0*/  @!P5 IMAD.MOV R55, RZ, RZ, -R55 ;  /* 0x000000ffff37d224 */ /* 0x000fe200078e0a37 */
[C---:B------:R-:W-:Y:S01]  /*aaf0*/  ISETP.GT.U32.AND P5, PT, R0.reuse, R103, PT ;  /* 0x000000670000720c */ /* 0x040fe20003fa4070 */
[----:B------:R-:W-:Y:S01]  /*ab00*/  @!P6 IMAD.IADD R87, R87, 0x1, -R0 ;  /* 0x000000015757e824 */ /* 0x000fe200078e0a00 */
[----:B------:R-:W-:Y:S01]  /*ab10*/  ISETP.GT.U32.AND P6, PT, R0, R119, PT ;  /* 0x000000770000720c */ /* 0x000fe20003fc4070 */
[----:B------:R-:W-:Y:S01]  /*ab20*/  IMAD.MOV R8, RZ, RZ, -R8 ;  /* 0x000000ffff087224 */ /* 0x000fe200078e0a08 */
[C---:B------:R-:W-:Y:S01]  /*ab30*/  LOP3.LUT R16, R132.reuse, 0xe4, RZ, 0xfc, !PT ;  /* 0x000000e484107812 */ /* 0x040fe200078efcff */
[----:B------:R-:W-:Y:S01]  /*ab40*/  @!P2 IMAD.MOV R87, RZ, RZ, -R87 ;  /* 0x000000ffff57a224 */ /* 0x000fe200078e0a57 */
[----:B------:R-:W-:Y:S01]  /*ab50*/  LOP3.LUT R18, R132, 0xbe, RZ, 0xfc, !PT ;  /* 0x000000be84127812 */ /* 0x000fe200078efcff */
[----:B------:R-:W-:Y:S01]  /*ab60*/  IMAD R131, R0, R8, R131 ;  /* 0x0000000800837224 */ /* 0x000fe200078e0283 */
[----:B------:R-:W-:Y:S01]  /*ab70*/  LOP3.LUT R8, R132, 0xec, RZ, 0xfc, !PT ;  /* 0x000000ec84087812 */ /* 0x000fe200078efcff */
[----:B------:R-:W-:Y:S01]  /*ab80*/  @!P0 IMAD.MOV R71, RZ, RZ, -R71 ;  /* 0x000000ffff478224 */ /* 0x000fe200078e0a47 */
[----:B------:R-:W-:Y:S01]  /*ab90*/  ISETP.GE.AND P0, PT, R10, RZ, PT ;  /* 0x000000ff0a00720c */ /* 0x000fe20003f06270 */
[----:B------:R-:W-:Y:S01]  /*aba0*/  IMAD.MOV R124, RZ, RZ, -R124 ;  /* 0x000000ffff7c7224 */ /* 0x000fe200078e0a7c */
[----:B------:R-:W-:Y:S01]  /*abb0*/  ISETP.GT.U32.AND P2, PT, R0, R131, PT ;  /* 0x000000830000720c */ /* 0x000fe20003f44070 */
[--C-:B------:R-:W-:Y:S01]  /*abc0*/  @!P5 IMAD.IADD R103, R103, 0x1, -R0.reuse ;  /* 0x000000016767d824 */ /* 0x100fe200078e0a00 */
[----:B------:R-:W-:Y:S01]  /*abd0*/  ISETP.GE.AND P5, PT, R7, RZ, PT ;  /* 0x000000ff0700720c */ /* 0x000fe20003fa6270 */
[----:B------:R-:W-:Y:S01]  /*abe0*/  @!P6 IMAD.IADD R119, R119, 0x1, -R0 ;  /* 0x000000017777e824 */ /* 0x000fe200078e0a00 */
[----:B------:R-:W-:Y:S01]  /*abf0*/  IABS R27, R8 ;  /* 0x00000008001b7213 */ /* 0x000fe20000000000 */
[----:B------:R-:W-:Y:S01]  /*ac00*/  IMAD.HI.U32 R7, R140, R11, RZ ;  /* 0x0000000b8c077227 */ /* 0x000fe200078e00ff */
[----:B------:R-:W-:-:S02]  /*ac10*/  IABS R59, R16 ;  /* 0x00000010003b7213 */ /* 0x000fc40000000000 */
[----:B------:R-:W-:Y:S01]  /*ac20*/  ISETP.GT.U32.AND P6, PT, R0, R119, PT ;  /* 0x000000770000720c */ /* 0x000fe20003fc4070 */
[----:B------:R-:W-:Y:S01]  /*ac30*/  IMAD.MOV R10, RZ, RZ, -R7 ;  /* 0x000000ffff0a7224 */ /* 0x000fe200078e0a07 */
[----:B------:R-:W-:Y:S01]  /*ac40*/  IABS R41, R18 ;  /* 0x0000001200297213 */ /* 0x000fe20000000000 */
[----:B------:R-:W-:-:S04]  /*ac50*/  IMAD.HI.U32 R7, R140, R19, RZ ;  /* 0x000000138c077227 */ /* 0x000fc800078e00ff */
[----:B------:R-:W-:Y:S02]  /*ac60*/  @!P2 IMAD.IADD R131, R131, 0x1, -R0 ;  /* 0x000000018383a824 */ /* 0x000fe400078e0a00 */
[----:B------:R-:W-:Y:S02]  /*ac70*/  IMAD.MOV R7, RZ, RZ, -R7 ;  /* 0x000000ffff077224 */ /* 0x000fe400078e0a07 */
[----:B------:R-:W-:Y:S01]  /*ac80*/  @!P1 IMAD.MOV R103, RZ, RZ, -R103 ;  /* 0x000000ffff679224 */ /* 0x000fe200078e0a67 */
[----:B------:R-:W-:Y:S01]  /*ac90*/  ISETP.GE.AND P1, PT, R8, RZ, PT ;  /* 0x000000ff0800720c */ /* 0x000fe20003f26270 */
[C---:B------:R-:W-:Y:S01]  /*aca0*/  IMAD R8, R0.reuse, R10, R11 ;  /* 0x0000000a00087224 */ /* 0x040fe200078e020b */
[C---:B------:R-:W-:Y:S01]  /*acb0*/  ISETP.GT.U32.AND P2, PT, R0.reuse, R131, PT ;  /* 0x000000830000720c */ /* 0x040fe20003f44070 */
[----:B------:R-:W-:Y:S01]  /*acc0*/  IMAD R19, R0, R7, R19 ;  /* 0x0000000700137224 */ /* 0x000fe200078e0213 */
[----:B------:R-:W-:Y:S01]  /*acd0*/  LOP3.LUT R11, R132, 0xe8, RZ, 0xfc, !PT ;  /* 0x000000e8840b7812 */ /* 0x000fe200078efcff */
[----:B------:R-:W-:-:S03]  /*ace0*/  IMAD.HI.U32 R7, R140, R27, RZ ;  /* 0x0000001b8c077227 */ /* 0x000fc600078e00ff */
[----:B------:R-:W-:Y:S01]  /*acf0*/  IABS R43, R11 ;  /* 0x0000000b002b7213 */ /* 0x000fe20000000000 */
[----:B------:R-:W-:Y:S01]  /*ad00*/  @!P6 IMAD.IADD R119, R119, 0x1, -R0 ;  /* 0x000000017777e824 */ /* 0x000fe200078e0a00 */
[----:B------:R-:W-:Y:S01]  /*ad10*/  ISETP.GT.U32.AND P6, PT, R0, R8, PT ;  /* 0x000000080000720c */ /* 0x000fe20003fc4070 */
[----:B------:R-:W-:-:S04]  /*ad20*/  IMAD.HI.U32 R10, R140, R35, RZ ;  /* 0x000000238c0a7227 */ /* 0x000fc800078e00ff */
[----:B------:R-:W-:Y:S02]  /*ad30*/  IMAD.MOV R7, RZ, RZ, -R7 ;  /* 0x000000ffff077224 */ /* 0x000fe400078e0a07 */
[----:B------:R-:W-:Y:S02]  /*ad40*/  IMAD.MOV R10, RZ, RZ, -R10 ;  /* 0x000000ffff0a7224 */ /* 0x000fe400078e0a0a */
[C---:B------:R-:W-:Y:S02]  /*ad50*/  IMAD R27, R0.reuse, R7, R27 ;  /* 0x00000007001b7224 */ /* 0x040fe400078e021b */
[C---:B------:R-:W-:Y:S02]  /*ad60*/  IMAD R35, R0.reuse, R10, R35 ;  /* 0x0000000a00237224 */ /* 0x040fe400078e0223 */
[--C-:B------:R-:W-:Y:S01]  /*ad70*/  @!P2 IMAD.IADD R131, R131, 0x1, -R0.reuse ;  /* 0x000000018383a824 */ /* 0x100fe200078e0a00 */
[----:B------:R-:W-:Y:S01]  /*ad80*/  ISETP.GT.U32.AND P2, PT, R0, R27, PT ;  /* 0x0000001b0000720c */ /* 0x000fe20003f44070 */
[----:B------:R-:W-:Y:S01]  /*ad90*/  @!P6 IMAD.IADD R8, R8, 0x1, -R0 ;  /* 0x000000010808e824 */ /* 0x000fe200078e0a00 */
[C---:B------:R-:W-:Y:S01]  /*ada0*/  ISETP.GT.U32.AND P6, PT, R0.reuse, R35, PT ;  /* 0x000000230000720c */ /* 0x040fe20003fc4070 */
[----:B------:R-:W-:Y:S01]  /*adb0*/  @!P4 IMAD.MOV R119, RZ, RZ, -R119 ;  /* 0x000000ffff77c224 */ /* 0x000fe200078e0a77 */
[----:B------:R-:W-:Y:S01]  /*adc0*/  ISETP.GT.U32.AND P4, PT, R0, R19, PT ;  /* 0x000000130000720c */ /* 0x000fe20003f84070 */
[----:B------:R-:W-:-:S04]  /*add0*/  IMAD.HI.U32 R7, R140, R43, RZ ;  /* 0x0000002b8c077227 */ /* 0x000fc800078e00ff */
[----:B------:R-:W-:Y:S02]  /*ade0*/  IMAD.MOV R7, RZ, RZ, -R7 ;  /* 0x000000ffff077224 */ /* 0x000fe400078e0a07 */
[----:B------:R-:W-:Y:S02]  /*adf0*/  @!P3 IMAD.MOV R131, RZ, RZ, -R131 ;  /* 0x000000ffff83b224 */ /* 0x000fe400078e0a83 */
[--C-:B------:R-:W-:Y:S02]  /*ae00*/  @!P2 IMAD.IADD R27, R27, 0x1, -R0.reuse ;  /* 0x000000011b1ba824 */ /* 0x100fe400078e0a00 */
[----:B------:R-:W-:Y:S02]  /*ae10*/  @!P6 IMAD.IADD R35, R35, 0x1, -R0 ;  /* 0x000000012323e824 */ /* 0x000fe400078e0a00 */
[C---:B------:R-:W-:Y:S01]  /*ae20*/  IMAD R43, R0.reuse, R7, R43 ;  /* 0x00000007002b7224 */ /* 0x040fe200078e022b */
[----:B------:R-:W-:Y:S01]  /*ae30*/  ISETP.GT.U32.AND P6, PT, R0, R27, PT ;  /* 0x0000001b0000720c */ /* 0x000fe20003fc4070 */
[----:B------:R-:W-:Y:S01]  /*ae40*/  IMAD.HI.U32 R7, R140, R51, RZ ;  /* 0x000000338c077227 */ /* 0x000fe200078e00ff */
[----:B------:R-:W-:-:S03]  /*ae50*/  ISETP.GT.U32.AND P3, PT, R0, R35, PT ;  /* 0x000000230000720c */ /* 0x000fc60003f64070 */
[----:B------:R-:W-:Y:S01]  /*ae60*/  @!P4 IMAD.IADD R19, R19, 0x1, -R0 ;  /* 0x000000011313c824 */ /* 0x000fe200078e0a00 */
[----:B------:R-:W-:Y:S01]  /*ae70*/  ISETP.GT.U32.AND P4, PT, R0, R8, PT ;  /* 0x000000080000720c */ /* 0x000fe20003f84070 */
[----:B------:R-:W-:Y:S02]  /*ae80*/  IMAD.MOV R7, RZ, RZ, -R7 ;  /* 0x000000ffff077224 */ /* 0x000fe400078e0a07 */
[----:B------:R-:W-:Y:S01]  /*ae90*/  IMAD.HI.U32 R10, R140, R67, RZ ;  /* 0x000000438c0a7227 */ /* 0x000fe200078e00ff */
[----:B------:R-:W-:-:S03]  /*aea0*/  ISETP.GT.U32.AND P2, PT, R0, R19, PT ;  /* 0x000000130000720c */ /* 0x000fc60003f44070 */
[----:B------:R-:W-:Y:S02]  /*aeb0*/  IMAD R51, R0, R7, R51 ;  /* 0x0000000700337224 */ /* 0x000fe400078e0233 */
[----:B------:R-:W-:Y:S02]  /*aec0*/  @!P6 IMAD.IADD R27, R27, 0x1, -R0 ;  /* 0x000000011b1be824 */ /* 0x000fe400078e0a00 */
[----:B------:R-:W-:Y:S01]  /*aed0*/  IMAD.HI.U32 R7, R140, R59, RZ ;  /* 0x0000003b8c077227 */ /* 0x000fe200078e00ff */
[----:B------:R-:W-:-:S03]  /*aee0*/  ISETP.GT.U32.AND P6, PT, R0, R51, PT ;  /* 0x000000330000720c */ /* 0x000fc60003fc4070 */
[----:B------:R-:W-:Y:S02]  /*aef0*/  IMAD.MOV R7, RZ, RZ, -R7 ;  /* 0x000000ffff077224 */ /* 0x000fe400078e0a07 */
[--C-:B------:R-:W-:Y:S01]  /*af00*/  @!P2 IMAD.IADD R19, R19, 0x1, -R0.reuse ;  /* 0x000000011313a824 */ /* 0x100fe200078e0a00 */
[----:B------:R-:W-:Y:S01]  /*af10*/  ISETP.GE.AND P2, PT, R13, RZ, PT ;  /* 0x000000ff0d00720c */ /* 0x000fe20003f46270 */
[----:B------:R-:W-:Y:S01]  /*af20*/  @!P4 IMAD.IADD R8, R8, 0x1, -R0 ;  /* 0x000000010808c824 */ /* 0x000fe200078e0a00 */
[----:B------:R-:W-:Y:S01]  /*af30*/  LOP3.LUT R13, R132, 0xe0, RZ, 0xfc, !PT ;  /* 0x000000e0840d7812 */ /* 0x000fe200078efcff */
[C---:B------:R-:W-:Y:S01]  /*af40*/  IMAD R59, R0.reuse, R7, R59 ;  /* 0x00000007003b7224 */ /* 0x040fe200078e023b */
[----:B------:R-:W-:Y:S01]  /*af50*/  ISETP.GT.U32.AND P4, PT, R0, R43, PT ;  /* 0x0000002b0000720c */ /* 0x000fe20003f84070 */
[----:B------:R-:W-:Y:S01]  /*af60*/  IMAD.MOV R10, RZ, RZ, -R10 ;  /* 0x000000ffff0a7224 */ /* 0x000fe200078e0a0a */
[----:B------:R-:W-:Y:S01]  /*af70*/  IABS R75, R13 ;  /* 0x0000000d004b7213 */ /* 0x000fe20000000000 */
[----:B------:R-:W-:-:S02]  /*af80*/  @!P6 IMAD.IADD R51, R51, 0x1, -R0 ;  /* 0x000000013333e824 */ /* 0x000fc400078e0a00 */
[----:B------:R-:W-:Y:S02]  /*af90*/  @!P0 IMAD.MOV R8, RZ, RZ, -R8 ;  /* 0x000000ffff088224 */ /* 0x000fe400078e0a08 */
[----:B------:R-:W-:Y:S01]  /*afa0*/  IMAD.HI.U32 R7, R140, R75, RZ ;  /* 0x0000004b8c077227 */ /* 0x000fe200078e00ff */
[----:B------:R-:W-:-:S03]  /*afb0*/  ISETP.GT.U32.AND P6, PT, R0, R51, PT ;  /* 0x000000330000720c */ /* 0x000fc60003fc4070 */
[----:B------:R-:W-:Y:S02]  /*afc0*/  IMAD.MOV R7, RZ, RZ, -R7 ;  /* 0x000000ffff077224 */ /* 0x000fe400078e0a07 */
[--C-:B------:R-:W-:Y:S01]  /*afd0*/  @!P4 IMAD.IADD R43, R43, 0x1, -R0.reuse ;  /* 0x000000012b2bc824 */ /* 0x100fe200078e0a00 */
[----:B------:R-:W-:Y:S01]  /*afe0*/  ISETP.GE.AND P4, PT, R14, RZ, PT ;  /* 0x000000ff0e00720c */ /* 0x000fe20003f86270 */
[----:B------:R-:W-:Y:S01]  /*aff0*/  IMAD R75, R0, R7, R75 ;  /* 0x00000007004b7224 */ /* 0x000fe200078e024b */
[----:B------:R-:W-:Y:S01]  /*b000*/  LOP3.LUT R14, R132, 0xdc, RZ, 0xfc, !PT ;  /* 0x000000dc840e7812 */ /* 0x000fe200078efcff */
[----:B------:R-:W-:Y:S01]  /*b010*/  @!P5 IMAD.MOV R19, RZ, RZ, -R19 ;  /* 0x000000ffff13d224 */ /* 0x000fe200078e0a13 */
[C---:B------:R-:W-:Y:S01]  /*b020*/  ISETP.GT.U32.AND P0, PT, R0.reuse, R43, PT ;  /* 0x0000002b0000720c */ /* 0x040fe20003f04070 */
[--C-:B------:R-:W-:Y:S01]  /*b030*/  @!P3 IMAD.IADD R35, R35, 0x1, -R0.reuse ;  /* 0x000000012323b824 */ /* 0x100fe200078e0a00 */
[C---:B------:R-:W-:Y:S01]  /*b040*/  ISETP.GT.U32.AND P5, PT, R0.reuse, R59, PT ;  /* 0x0000003b0000720c */ /* 0x040fe20003fa4070 */
[--C-:B------:R-:W-:Y:S01]  /*b050*/  @!P6 IMAD.IADD R51, R51, 0x1, -R0.reuse ;  /* 0x000000013333e824 */ /* 0x100fe200078e0a00 */
[C---:B------:R-:W-:Y:S01]  /*b060*/  ISETP.GT.U32.AND P6, PT, R0.reuse, R75, PT ;  /* 0x0000004b0000720c */ /* 0x040fe20003fc4070 */
[----:B------:R-:W-:Y:S01]  /*b070*/  IMAD R67, R0, R10, R67 ;  /* 0x0000000a00437224 */ /* 0x000fe200078e0243 */
[----:B------:R-:W-:Y:S01]  /*b080*/  ISETP.GE.AND P3, PT, R11, RZ, PT ;  /* 0x000000ff0b00720c */ /* 0x000fe20003f66270 */
[----:B------:R-:W-:Y:S01]  /*b090*/  @!P2 IMAD.MOV R35, RZ, RZ, -R35 ;  /* 0x000000ffff23a224 */ /* 0x000fe200078e0a23 */
[----:B------:R-:W-:Y:S01]  /*b0a0*/  LOP3.LUT R11, R132, 0xde, RZ, 0xfc, !PT ;  /* 0x000000de840b7812 */ /* 0x000fe200078efcff */
[----:B------:R-:W-:Y:S01]  /*b0b0*/  @!P1 IMAD.MOV R27, RZ, RZ, -R27 ;  /* 0x000000ffff1b9224 */ /* 0x000fe200078e0a1b */
[----:B------:R-:W-:Y:S01]  /*b0c0*/  ISETP.GT.U32.AND P2, PT, R0, R67, PT ;  /* 0x000000430000720c */ /* 0x000fe20003f44070 */
[----:B------:R-:W-:Y:S01]  /*b0d0*/  @!P4 IMAD.MOV R51, RZ, RZ, -R51 ;  /* 0x000000ffff33c224 */ /* 0x000fe200078e0a33 */
[----:B------:R-:W-:Y:S01]  /*b0e0*/  IABS R83, R11 ;  /* 0x0000000b00537213 */ /* 0x000fe20000000000 */
[--C-:B------:R-:W-:Y:S01]  /*b0f0*/  @!P0 IMAD.IADD R43, R43, 0x1, -R0.reuse ;  /* 0x000000012b2b8824 */ /* 0x100fe200078e0a00 */
        /* <DEDUP_REMOVED lines=8> */
[----:B------:R-:W-:Y:S01]  /*b180*/  IMAD.MOV R10, RZ, RZ, -R7 ;  /* 0x000000ffff0a7224 */ /* 0x000fe200078e0a07 */
[----:B------:R-:W-:Y:S01]  /*b190*/  IABS R99, R13 ;  /* 0x0000000d00637213 */ /* 0x000fe20000000000 */
[----:B------:R-:W-:Y:S01]  /*b1a0*/  @!P3 IMAD.MOV R43, RZ, RZ, -R43 ;  /* 0x000000ffff2bb224 */ /* 0x000fe200078e0a2b */
[----:B------:R-:W-:Y:S01]  /*b1b0*/  ISETP.GT.U32.AND P3, PT, R0, R59, PT ;  /* 0x0000003b0000720c */ /* 0x000fe20003f64070 */
[----:B------:R-:W-:Y:S01]  /*b1c0*/  IMAD.HI.U32 R7, R140, R91, RZ ;  /* 0x0000005b8c077227 */ /* 0x000fe200078e00ff */
[C---:B------:R-:W-:Y:S02]  /*b1d0*/  LOP3.LUT R16, R132.reuse, 0xd8, RZ, 0xfc, !PT ;  /* 0x000000d884107812 */ /* 0x040fe400078efcff */
[----:B------:R-:W-:Y:S01]  /*b1e0*/  ISETP.GE.AND P0, PT, R17, RZ, PT ;  /* 0x000000ff1100720c */ /* 0x000fe20003f06270 */
[----:B------:R-:W-:Y:S01]  /*b1f0*/  @!P2 IMAD.IADD R67, R67, 0x1, -R0 ;  /* 0x000000014343a824 */ /* 0x000fe200078e0a00 */
[----:B------:R-:W-:Y:S01]  /*b200*/  IABS R107, R16 ;  /* 0x00000010006b7213 */ /* 0x000fe20000000000 */
[----:B------:R-:W-:Y:S01]  /*b210*/  IMAD.MOV R7, RZ, RZ, -R7 ;  /* 0x000000ffff077224 */ /* 0x000fe200078e0a07 */
[----:B------:R-:W-:Y:S01]  /*b220*/  LOP3.LUT R17, R132, 0xcc, RZ, 0xfc, !PT ;  /* 0x000000cc84117812 */ /* 0x000fe200078efcff */
[C---:B------:R-:W-:Y:S01]  /*b230*/  IMAD R83, R0.reuse, R10, R83 ;  /* 0x0000000a00537224 */ /* 0x040fe200078e0253 */
[C---:B------:R-:W-:Y:S01]  /*b240*/  ISETP.GT.U32.AND P2, PT, R0.reuse, R67, PT ;  /* 0x000000430000720c */ /* 0x040fe20003f44070 */
[----:B------:R-:W-:-:S02]  /*b250*/  IMAD R91, R0, R7, R91 ;  /* 0x00000007005b7224 */ /* 0x000fc400078e025b */
[--C-:B------:R-:W-:Y:S02]  /*b260*/  @!P6 IMAD.IADD R75, R75, 0x1, -R0.reuse ;  /* 0x000000014b4be824 */ /* 0x100fe400078e0a00 */
[----:B------:R-:W-:Y:S01]  /*b270*/  @!P3 IMAD.IADD R59, R59, 0x1, -R0 ;  /* 0x000000013b3bb824 */ /* 0x000fe200078e0a00 */
[----:B------:R-:W-:Y:S01]  /*b280*/  ISETP.GT.U32.AND P6, PT, R0, R91, PT ;  /* 0x0000005b0000720c */ /* 0x000fe20003fc4070 */
[----:B------:R-:W-:Y:S01]  /*b290*/  IMAD.HI.U32 R7, R140, R99, RZ ;  /* 0x000000638c077227 */ /* 0x000fe200078e00ff */
[----:B------:R-:W-:-:S03]  /*b2a0*/  ISETP.GT.U32.AND P3, PT, R0, R83, PT ;  /* 0x000000530000720c */ /* 0x000fc60003f64070 */
[----:B------:R-:W-:Y:S02]  /*b2b0*/  IMAD.MOV R7, RZ, RZ, -R7 ;  /* 0x000000ffff077224 */ /* 0x000fe400078e0a07 */
[--C-:B------:R-:W-:Y:S01]  /*b2c0*/  @!P2 IMAD.IADD R67, R67, 0x1, -R0.reuse ;  /* 0x000000014343a824 */ /* 0x100fe200078e0a00 */
[----:B------:R-:W-:Y:S01]  /*b2d0*/  ISETP.GE.AND P2, PT, R11, RZ, PT ;  /* 0x000000ff0b00720c */ /* 0x000fe20003f46270 */
[----:B------:R-:W-:Y:S01]  /*b2e0*/  IMAD R99, R0, R7, R99 ;  /* 0x0000000700637224 */ /* 0x000fe200078e0263 */
[----:B------:R-:W-:Y:S01]  /*b2f0*/  LOP3.LUT R11, R132, 0xd6, RZ, 0xfc, !PT ;  /* 0x000000d6840b7812 */ /* 0x000fe200078efcff */
[----:B------:R-:W-:Y:S02]  /*b300*/  @!P1 IMAD.MOV R59, RZ, RZ, -R59 ;  /* 0x000000ffff3b9224 */ /* 0x000fe400078e0a3b */
[--C-:B------:R-:W-:Y:S01]  /*b310*/  @!P6 IMAD.IADD R91, R91, 0x1, -R0.reuse ;  /* 0x000000015b5be824 */ /* 0x100fe200078e0a00 */
[----:B------:R-:W-:Y:S01]  /*b320*/  IABS R115, R11 ;  /* 0x0000000b00737213 */ /* 0x000fe20000000000 */
[----:B------:R-:W-:Y:S01]  /*b330*/  @!P3 IMAD.IADD R83, R83, 0x1, -R0 ;  /* 0x000000015353b824 */ /* 0x000fe200078e0a00 */
[----:B------:R-:W-:Y:S01]  /*b340*/  ISETP.GT.U32.AND P6, PT, R0, R99, PT ;  /* 0x000000630000720c */ /* 0x000fe20003fc4070 */
[----:B------:R-:W-:Y:S01]  /*b350*/  IMAD.HI.U32 R10, R140, R107, RZ ;  /* 0x0000006b8c0a7227 */ /* 0x000fe200078e00ff */
[----:B------:R-:W-:-:S02]  /*b360*/  ISETP.GT.U32.AND P1, PT, R0, R91, PT ;  /* 0x0000005b0000720c */ /* 0x000fc40003f24070 */
[----:B------:R-:W-:Y:S01]  /*b370*/  ISETP.GT.U32.AND P4, PT, R0, R83, PT ;  /* 0x000000530000720c */ /* 0x000fe20003f84070 */
[----:B------:R-:W-:Y:S01]  /*b380*/  IMAD.HI.U32 R7, R140, R115, RZ ;  /* 0x000000738c077227 */ /* 0x000fe200078e00ff */
[----:B------:R-:W-:Y:S02]  /*b390*/  ISETP.GE.AND P3, PT, R14, RZ, PT ;  /* 0x000000ff0e00720c */ /* 0x000fe40003f66270 */
[----:B------:R-:W-:Y:S01]  /*b3a0*/  LOP3.LUT R14, R132, 0xd4, RZ, 0xfc, !PT ;  /* 0x000000d4840e7812 */ /* 0x000fe200078efcff */
[----:B------:R-:W-:Y:S02]  /*b3b0*/  IMAD.MOV R7, RZ, RZ, -R7 ;  /* 0x000000ffff077224 */ /* 0x000fe400078e0a07 */
[----:B------:R-:W-:Y:S01]  /*b3c0*/  IMAD.MOV R10, RZ, RZ, -R10 ;  /* 0x000000ffff0a7224 */ /* 0x000fe200078e0a0a */
[----:B------:R-:W-:Y:S01]  /*b3d0*/  IABS R123, R14 ;  /* 0x0000000e007b7213 */ /* 0x000fe20000000000 */
[C---:B------:R-:W-:Y:S02]  /*b3e0*/  IMAD R115, R0.reuse, R7, R115 ;  /* 0x0000000700737224 */ /* 0x040fe400078e0273 */
[----:B------:R-:W-:Y:S01]  /*b3f0*/  IMAD R107, R0, R10, R107 ;  /* 0x0000000a006b7224 */ /* 0x000fe200078e026b */
[----:B------:R-:W-:Y:S01]  /*b400*/  LOP3.LUT R10, R132, 0xd2, RZ, 0xfc, !PT ;  /* 0x000000d2840a7812 */ /* 0x000fe200078efcff */
[--C-:B------:R-:W-:Y:S01]  /*b410*/  @!P1 IMAD.IADD R91, R91, 0x1, -R0.reuse ;  /* 0x000000015b5b9824 */ /* 0x100fe200078e0a00 */
[C---:B------:R-:W-:Y:S01]  /*b420*/  ISETP.GT.U32.AND P1, PT, R0.reuse, R115, PT ;  /* 0x000000730000720c */ /* 0x040fe20003f24070 */
[----:B------:R-:W-:Y:S01]  /*b430*/  @!P5 IMAD.MOV R75, RZ, RZ, -R75 ;  /* 0x000000ffff4bd224 */ /* 0x000fe200078e0a4b */
[----:B------:R-:W-:Y:S01]  /*b440*/  ISETP.GT.U32.AND P5, PT, R0, R107, PT ;  /* 0x0000006b0000720c */ /* 0x000fe20003fa4070 */
[--C-:B------:R-:W-:Y:S01]  /*b450*/  @!P4 IMAD.IADD R83, R83, 0x1, -R0.reuse ;  /* 0x000000015353c824 */ /* 0x100fe200078e0a00 */
[----:B------:R-:W-:Y:S01]  /*b460*/  IABS R129, R10 ;  /* 0x0000000a00817213 */ /* 0x000fe20000000000 */
[----:B------:R-:W-:Y:S01]  /*b470*/  @!P6 IMAD.IADD R99, R99, 0x1, -R0 ;  /* 0x000000016363e824 */ /* 0x000fe200078e0a00 */
[----:B------:R-:W-:Y:S01]  /*b480*/  ISETP.GE.AND P4, PT, R16, RZ, PT ;  /* 0x000000ff1000720c */ /* 0x000fe20003f86270 */
[----:B------:R-:W-:Y:S01]  /*b490*/  @!P2 IMAD.MOV R83, RZ, RZ, -R83 ;  /* 0x000000ffff53a224 */ /* 0x000fe200078e0a53 */
[----:B------:R-:W-:Y:S01]  /*b4a0*/  LOP3.LUT R16, R132, 0xd0, RZ, 0xfc, !PT ;  /* 0x000000d084107812 */ /* 0x000fe200078efcff */
[----:B------:R-:W-:Y:S01]  /*b4b0*/  IMAD.HI.U32 R7, R140, R123, RZ ;  /* 0x0000007b8c077227 */ /* 0x000fe200078e00ff */
[----:B------:R-:W-:-:S02]  /*b4c0*/  ISETP.GT.U32.AND P2, PT, R0, R99, PT ;  /* 0x000000630000720c */ /* 0x000fc40003f44070 */
[----:B------:R-:W-:Y:S01]  /*b4d0*/  ISETP.GE.AND P6, PT, R11, RZ, PT ;  /* 0x000000ff0b00720c */ /* 0x000fe20003fc6270 */
[----:B------:R-:W-:Y:S01]  /*b4e0*/  IMAD.MOV R7, RZ, RZ, -R7 ;  /* 0x000000ffff077224 */ /* 0x000fe200078e0a07 */
[----:B------:R-:W-:Y:S01]  /*b4f0*/  IABS R11, R16 ;  /* 0x00000010000b7213 */ /* 0x000fe20000000000 */
        /* <DEDUP_REMOVED lines=8> */
[----:B------:R-:W-:Y:S01]  /*b580*/  @!P0 IMAD.MOV R67, RZ, RZ, -R67 ;  /* 0x000000ffff438224 */ /* 0x000fe200078e0a43 */
[----:B------:R-:W-:Y:S01]  /*b590*/  ISETP.GE.AND P0, PT, R13, RZ, PT ;  /* 0x000000ff0d00720c */ /* 0x000fe20003f06270 */
[----:B------:R-:W-:Y:S02]  /*b5a0*/  IMAD.MOV R7, RZ, RZ, -R7 ;  /* 0x000000ffff077224 */ /* 0x000fe400078e0a07 */
[----:B------:R-:W-:Y:S01]  /*b5b0*/  @!P3 IMAD.MOV R91, RZ, RZ, -R91 ;  /* 0x000000ffff5bb224 */ /* 0x000fe200078e0a5b */
[----:B------:R-:W-:Y:S01]  /*b5c0*/  ISETP.GE.AND P3, PT, R14, RZ, PT ;  /* 0x000000ff0e00720c */ /* 0x000fe20003f66270 */
[----:B------:R-:W-:Y:S01]  /*b5d0*/  IMAD R129, R0, R7, R129 ;  /* 0x0000000700817224 */ /* 0x000fe200078e0281 */
[----:B------:R-:W-:Y:S01]  /*b5e0*/  LOP3.LUT R14, R132, 0xce, RZ, 0xfc, !PT ;  /* 0x000000ce840e7812 */ /* 0x000fe200078efcff */
[----:B------:R-:W-:-:S03]  /*b5f0*/  IMAD.HI.U32 R7, R140, R11, RZ ;  /* 0x0000000b8c077227 */ /* 0x000fc600078e00ff */
[----:B------:R-:W-:Y:S01]  /*b600*/  IABS R13, R14 ;  /* 0x0000000e000d7213 */ /* 0x000fe20000000000 */
[--C-:B------:R-:W-:Y:S01]  /*b610*/  @!P1 IMAD.IADD R115, R115, 0x1, -R0.reuse ;  /* 0x0000000173739824 */ /* 0x100fe200078e0a00 */
[----:B------:R-:W-:Y:S01]  /*b620*/  ISETP.GT.U32.AND P1, PT, R0, R129, PT ;  /* 0x000000810000720c */ /* 0x000fe20003f24070 */
[--C-:B------:R-:W-:Y:S01]  /*b630*/  @!P5 IMAD.IADD R107, R107, 0x1, -R0.reuse ;  /* 0x000000016b6bd824 */ /* 0x100fe200078e0a00 */
[----:B------:R-:W-:Y:S01]  /*b640*/  ISETP.GE.AND P5, PT, R10, RZ, PT ;  /* 0x000000ff0a00720c */ /* 0x000fe20003fa6270 */
[----:B------:R-:W-:Y:S01]  /*b650*/  @!P2 IMAD.IADD R123, R123, 0x1, -R0 ;  /* 0x000000017b7ba824 */ /* 0x000fe200078e0a00 */
[----:B------:R-:W-:Y:S01]  /*b660*/  IABS R10, R17 ;  /* 0x00000011000a7213 */ /* 0x000fe20000000000 */
[----:B------:R-:W-:Y:S01]  /*b670*/  IMAD.MOV R7, RZ, RZ, -R7 ;  /* 0x000000ffff077224 */ /* 0x000fe200078e0a07 */
[----:B------:R-:W-:Y:S01]  /*b680*/  ISETP.GE.AND P2, PT, R16, RZ, PT ;  /* 0x000000ff1000720c */ /* 0x000fe20003f46270 */
[----:B------:R-:W-:Y:S01]  /*b690*/  @!P0 IMAD.MOV R99, RZ, RZ, -R99 ;  /* 0x000000ffff638224 */ /* 0x000fe200078e0a63 */
[C---:B------:R-:W-:Y:S01]  /*b6a0*/  ISETP.GT.U32.AND P0, PT, R0.reuse, R123, PT ;  /* 0x0000007b0000720c */ /* 0x040fe20003f04070 */
[----:B------:R-:W-:Y:S01]  /*b6b0*/  IMAD R136, R0, R7, R11 ;  /* 0x0000000700887224 */ /* 0x000fe200078e020b */
[----:B------:R-:W-:Y:S01]  /*b6c0*/  LOP3.LUT R16, R132, 0xc6, RZ, 0xfc, !PT ;  /* 0x000000c684107812 */ /* 0x000fe200078efcff */
[----:B------:R-:W-:-:S02]  /*b6d0*/  IMAD.MOV.U32 R11, RZ, RZ, R10 ;  /* 0x000000ffff0b7224 */ /* 0x000fc400078e000a */
[----:B------:R-:W-:Y:S01]  /*b6e0*/  @!P1 IMAD.IADD R129, R129, 0x1, -R0 ;  /* 0x0000000181819824 */ /* 0x000fe200078e0a00 */
[----:B------:R-:W-:Y:S01]  /*b6f0*/  IABS R25, R16 ;  /* 0x0000001000197213 */ /* 0x000fe20000000000 */
[----:B------:R-:W-:-:S03]  /*b700*/  IMAD.HI.U32 R10, R140, R11, RZ ;  /* 0x0000000b8c0a7227 */ /* 0x000fc600078e00ff */
[C---:B------:R-:W-:Y:S01]  /*b710*/  ISETP.GT.U32.AND P1, PT, R0.reuse, R129, PT ;  /* 0x000000810000720c */ /* 0x040fe20003f24070 */
[----:B------:R-:W-:Y:S01]  /*b720*/  @!P4 IMAD.MOV R107, RZ, RZ, -R107 ;  /* 0x000000ffff6bc224 */ /* 0x000fe200078e0a6b */
[----:B------:R-:W-:Y:S01]  /*b730*/  ISETP.GT.U32.AND P4, PT, R0, R136, PT ;  /* 0x000000880000720c */ /* 0x000fe20003f84070 */
[----:B------:R-:W-:Y:S02]  /*b740*/  IMAD.MOV R10, RZ, RZ, -R10 ;  /* 0x000000ffff0a7224 */ /* 0x000fe400078e0a0a */
[----:B------:R-:W-:-:S04]  /*b750*/  IMAD.HI.U32 R7, R140, R13, RZ ;  /* 0x0000000d8c077227 */ /* 0x000fc800078e00ff */
[--C-:B------:R-:W-:Y:S01]  /*b760*/  @!P0 IMAD.IADD R123, R123, 0x1, -R0.reuse ;  /* 0x000000017b7b8824 */ /* 0x100fe200078e0a00 */
[----:B------:R-:W-:Y:S01]  /*b770*/  ISETP.GE.AND P0, PT, R17, RZ, PT ;  /* 0x000000ff1100720c */ /* 0x000fe20003f06270 */
[----:B------:R-:W-:Y:S01]  /*b780*/  IMAD R11, R0, R10, R11 ;  /* 0x0000000a000b7224 */ /* 0x000fe200078e020b */
[----:B------:R-:W-:Y:S01]  /*b790*/  LOP3.LUT R10, R132, 0xc8, RZ, 0xfc, !PT ;  /* 0x000000c8840a7812 */ /* 0x000fe200078efcff */
[----:B------:R-:W-:Y:S02]  /*b7a0*/  IMAD.MOV R7, RZ, RZ, -R7 ;  /* 0x000000ffff077224 */ /* 0x000fe400078e0a07 */
[----:B------:R-:W-:Y:S01]  /*b7b0*/  @!P3 IMAD.MOV R123, RZ, RZ, -R123 ;  /* 0x000000ffff7bb224 */ /* 0x000fe200078e0a7b */
[C---:B------:R-:W-:Y:S01]  /*b7c0*/  ISETP.GT.U32.AND P3, PT, R0.reuse, R11, PT ;  /* 0x0000000b0000720c */ /* 0x040fe20003f64070 */
[----:B------:R-:W-:Y:S01]  /*b7d0*/  IMAD R148, R0, R7, R13 ;  /* 0x0000000700947224 */ /* 0x000fe200078e020d */
[----:B------:R-:W-:Y:S01]  /*b7e0*/  IABS R21, R10 ;  /* 0x0000000a00157213 */ /* 0x000fe20000000000 */
[----:B------:R-:W-:-:S02]  /*b7f0*/  @!P4 IMAD.IADD R136, R136, 0x1, -R0 ;  /* 0x000000018888c824 */ /* 0x000fc400078e0a00 */
[----:B------:R-:W-:Y:S01]  /*b800*/  @!P1 IMAD.IADD R129, R129, 0x1, -R0 ;  /* 0x0000000181819824 */ /* 0x000fe200078e0a00 */
[C---:B------:R-:W-:Y:S01]  /*b810*/  ISETP.GT.U32.AND P1, PT, R0.reuse, R148, PT ;  /* 0x000000940000720c */ /* 0x040fe20003f24070 */
[----:B------:R-:W-:Y:S01]  /*b820*/  @!P6 IMAD.MOV R115, RZ, RZ, -R115 ;  /* 0x000000ffff73e224 */ /* 0x000fe200078e0a73 */
[----:B------:R-:W-:Y:S01]  /*b830*/  ISETP.GT.U32.AND P4, PT, R0, R136, PT ;  /* 0x000000880000720c */ /* 0x000fe20003f84070 */
[----:B------:R-:W-:Y:S01]  /*b840*/  @!P5 IMAD.MOV R129, RZ, RZ, -R129 ;  /* 0x000000ffff81d224 */ /* 0x000fe200078e0a81 */
[----:B------:R-:W-:Y:S01]  /*b850*/  ISETP.GE.AND P6, PT, R14, RZ, PT ;  /* 0x000000ff0e00720c */ /* 0x000fe20003fc6270 */
[----:B------:R-:W-:Y:S01]  /*b860*/  IMAD.MOV R128, RZ, RZ, -R128 ;  /* 0x000000ffff807224 */ /* 0x000fe200078e0a80 */
[----:B------:R-:W-:Y:S01]  /*b870*/  LOP3.LUT R14, R132, 0xca, RZ, 0xfc, !PT ;  /* 0x000000ca840e7812 */ /* 0x000fe200078efcff */
[----:B------:R-:W-:Y:S02]  /*b880*/  @!P3 IMAD.IADD R11, R11, 0x1, -R0 ;  /* 0x000000010b0bb824 */ /* 0x000fe400078e0a00 */
[C---:B------:R-:W-:Y:S01]  /*b890*/  IMAD R118, R0.reuse, R124, R118 ;  /* 0x0000007c00767224 */ /* 0x040fe200078e0276 */
[----:B------:R-:W-:Y:S01]  /*b8a0*/  IABS R17, R14 ;  /* 0x0000000e00117213 */ /* 0x000fe20000000000 */
[C---:B------:R-:W-:Y:S01]  /*b8b0*/  IMAD R122, R0.reuse, R128, R122 ;  /* 0x00000080007a7224 */ /* 0x040fe200078e027a */
[----:B------:R-:W-:Y:S01]  /*b8c0*/  ISETP.GT.U32.AND P3, PT, R0, R11, PT ;  /* 0x0000000b0000720c */ /* 0x000fe20003f64070 */
[--C-:B------:R-:W-:Y:S01]  /*b8d0*/  @!P1 IMAD.IADD R148, R148, 0x1, -R0.reuse ;  /* 0x0000000194949824 */ /* 0x100fe200078e0a00 */
[----:B------:R-:W-:Y:S01]  /*b8e0*/  ISETP.GE.AND P5, PT, R14, RZ, PT ;  /* 0x000000ff0e00720c */ /* 0x000fe20003fa6270 */
[----:B------:R-:W-:Y:S01]  /*b8f0*/  @!P4 IMAD.IADD R136, R136, 0x1, -R0 ;  /* 0x000000018888c824 */ /* 0x000fe200078e0a00 */
[----:B------:R-:W-:Y:S01]  /*b900*/  ISETP.GE.AND P4, PT, R10, RZ, PT ;  /* 0x000000ff0a00720c */ /* 0x000fe20003f86270 */
[----:B------:R-:W-:Y:S01]  /*b910*/  IMAD.HI.U32 R10, R140, R25, RZ ;  /* 0x000000198c0a7227 */ /* 0x000fe200078e00ff */
[----:B------:R-:W-:-:S02]  /*b920*/  ISETP.GT.U32.AND P1, PT, R0, R148, PT ;  /* 0x000000940000720c */ /* 0x000fc40003f24070 */
[----:B------:R-:W-:Y:S01]  /*b930*/  LOP3.LUT R14, R132, 0xc2, RZ, 0xfc, !PT ;  /* 0x000000c2840e7812 */ /* 0x000fe200078efcff */
[----:B------:R-:W-:Y:S01]  /*b940*/  IMAD.HI.U32 R7, R140, R17, RZ ;  /* 0x000000118c077227 */ /* 0x000fe200078e00ff */
[----:B------:R-:W-:Y:S02]  /*b950*/  IABS R124, R4 ;  /* 0x00000004007c7213 */ /* 0x000fe40000000000 */
[----:B------:R-:W-:Y:S01]  /*b960*/  IABS R33, R14 ;  /* 0x0000000e00217213 */ /* 0x000fe20000000000 */
[----:B------:R-:W-:Y:S02]  /*b970*/  IMAD.MOV R10, RZ, RZ, -R10 ;  /* 0x000000ffff0a7224 */ /* 0x000fe400078e0a0a */
[----:B------:R-:W-:Y:S02]  /*b980*/  IMAD.MOV R13, RZ, RZ, -R7 ;  /* 0x000000ffff0d7224 */ /* 0x000fe400078e0a07 */
[----:B------:R-:W-:Y:S02]  /*b990*/  IMAD R25, R0, R10, R25 ;  /* 0x0000000a00197224 */ /* 0x000fe400078e0219 */
[----:B------:R-:W-:-:S02]  /*b9a0*/  @!P3 IMAD.IADD R11, R11, 0x1, -R0 ;  /* 0x000000010b0bb824 */ /* 0x000fc400078e0a00 */
[C---:B------:R-:W-:Y:S02]  /*b9b0*/  IMAD R17, R0.reuse, R13, R17 ;  /* 0x0000000d00117224 */ /* 0x040fe400078e0211 */
[----:B------:R-:W-:Y:S01]  /*b9c0*/  @!P0 IMAD.MOV R11, RZ, RZ, -R11 ;  /* 0x000000ffff0b8224 */ /* 0x000fe200078e0a0b */
[----:B------:R-:W-:Y:S01]  /*b9d0*/  ISETP.GT.U32.AND P0, PT, R0, R25, PT ;  /* 0x000000190000720c */ /* 0x000fe20003f04070 */
[----:B------:R-:W-:-:S04]  /*b9e0*/  IMAD.HI.U32 R7, R140, R21, RZ ;  /* 0x000000158c077227 */ /* 0x000fc800078e00ff */
[----:B------:R-:W-:Y:S01]  /*b9f0*/  @!P1 IMAD.IADD R148, R148, 0x1, -R0 ;  /* 0x0000000194949824 */ /* 0x000fe200078e0a00 */
[----:B------:R-:W-:Y:S01]  /*ba00*/  ISETP.GT.U32.AND P1, PT, R0, R17, PT ;  /* 0x000000110000720c */ /* 0x000fe20003f24070 */
[----:B------:R-:W-:Y:S02]  /*ba10*/  IMAD.MOV R7, RZ, RZ, -R7 ;  /* 0x000000ffff077224 */ /* 0x000fe400078e0a07 */
[----:B------:R-:W-:-:S04]  /*ba20*/  IMAD.HI.U32 R10, R140, R33, RZ ;  /* 0x000000218c0a7227 */ /* 0x000fc800078e00ff */
[----:B------:R-:W-:Y:S01]  /*ba30*/  IMAD R21, R0, R7, R21 ;  /* 0x0000000700157224 */ /* 0x000fe200078e0215 */
[----:B------:R-:W-:Y:S01]  /*ba40*/  LOP3.LUT R7, R132, 0xc4, RZ, 0xfc, !PT ;  /* 0x000000c484077812 */ /* 0x000fe200078efcff */
[----:B------:R-:W-:Y:S02]  /*ba50*/  @!P0 IMAD.IADD R25, R25, 0x1, -R0 ;  /* 0x0000000119198824 */ /* 0x000fe400078e0a00 */
[----:B------:R-:W-:Y:S01]  /*ba60*/  @!P6 IMAD.MOV R148, RZ, RZ, -R148 ;  /* 0x000000ffff94e224 */ /* 0x000fe200078e0a94 */
[C---:B------:R-:W-:Y:S01]  /*ba70*/  ISETP.GT.U32.AND P6, PT, R0.reuse, R21, PT ;  /* 0x000000150000720c */ /* 0x040fe20003fc4070 */
[----:B------:R-:W-:Y:S01]  /*ba80*/  @!P1 IMAD.IADD R17, R17, 0x1, -R0 ;  /* 0x0000000111119824 */ /* 0x000fe200078e0a00 */
[----:B------:R-:W-:Y:S01]  /*ba90*/  ISETP.GT.U32.AND P0, PT, R0, R25, PT ;  /* 0x000000190000720c */ /* 0x000fe20003f04070 */
[----:B------:R-:W-:Y:S01]  /*baa0*/  IMAD.MOV R10, RZ, RZ, -R10 ;  /* 0x000000ffff0a7224 */ /* 0x000fe200078e0a0a */
[----:B------:R-:W-:Y:S01]  /*bab0*/  IABS R29, R7 ;  /* 0x00000007001d7213 */ /* 0x000fe20000000000 */
[----:B------:R-:W-:Y:S01]  /*bac0*/  @!P2 IMAD.MOV R136, RZ, RZ, -R136 ;  /* 0x000000ffff88a224 */ /* 0x000fe200078e0a88 */
[----:B------:R-:W-:Y:S01]  /*bad0*/  ISETP.GE.AND P2, PT, R16, RZ, PT ;  /* 0x000000ff1000720c */ /* 0x000fe20003f46270 */
[C---:B------:R-:W-:Y:S01]  /*bae0*/  IMAD R33, R0.reuse, R10, R33 ;  /* 0x0000000a00217224 */ /* 0x040fe200078e0221 */
[----:B------:R-:W-:Y:S01]  /*baf0*/  ISETP.GT.U32.AND P1, PT, R0, R17, PT ;  /* 0x000000110000720c */ /* 0x000fe20003f24070 */
[----:B------:R-:W-:Y:S01]  /*bb00*/  IMAD.HI.U32 R10, R140, R41, RZ ;  /* 0x000000298c0a7227 */ /* 0x000fe200078e00ff */
[----:B------:R-:W-:-:S02]  /*bb10*/  ISETP.GE.AND P3, PT, R7, RZ, PT ;  /* 0x000000ff0700720c */ /* 0x000fc40003f66270 */
[----:B------:R-:W-:Y:S01]  /*bb20*/  LOP3.LUT R16, R132, 0xc0, RZ, 0xfc, !PT ;  /* 0x000000c084107812 */ /* 0x000fe200078efcff */
[----:B------:R-:W-:Y:S02]  /*bb30*/  IMAD.MOV R10, RZ, RZ, -R10 ;  /* 0x000000ffff0a7224 */ /* 0x000fe400078e0a0a */
[----:B------:R-:W-:Y:S01]  /*bb40*/  IMAD.HI.U32 R7, R140, R29, RZ ;  /* 0x0000001d8c077227 */ /* 0x000fe200078e00ff */
[----:B------:R-:W-:-:S03]  /*bb50*/  IABS R37, R16 ;  /* 0x0000001000257213 */ /* 0x000fc60000000000 */
[--C-:B------:R-:W-:Y:S02]  /*bb60*/  @!P6 IMAD.IADD R21, R21, 0x1, -R0.reuse ;  /* 0x000000011515e824 */ /* 0x100fe400078e0a00 */
[C---:B------:R-:W-:Y:S02]  /*bb70*/  IMAD R41, R0.reuse, R10, R41 ;  /* 0x0000000a00297224 */ /* 0x040fe400078e0229 */
[--C-:B------:R-:W-:Y:S01]  /*bb80*/  @!P0 IMAD.IADD R25, R25, 0x1, -R0.reuse ;  /* 0x0000000119198824 */ /* 0x100fe200078e0a00 */
[----:B------:R-:W-:Y:S01]  /*bb90*/  ISETP.GT.U32.AND P6, PT, R0, R21, PT ;  /* 0x000000150000720c */ /* 0x000fe20003fc4070 */
[----:B------:R-:W-:Y:S02]  /*bba0*/  IMAD.MOV R13, RZ, RZ, -R7 ;  /* 0x000000ffff0d7224 */ /* 0x000fe400078e0a07 */
[----:B------:R-:W-:Y:S01]  /*bbb0*/  @!P1 IMAD.IADD R17, R17, 0x1, -R0 ;  /* 0x0000000111119824 */ /* 0x000fe200078e0a00 */
[----:B------:R-:W-:Y:S01]  /*bbc0*/  ISETP.GE.AND P1, PT, R14, RZ, PT ;  /* 0x000000ff0e00720c */ /* 0x000fe20003f26270 */
[----:B------:R-:W-:Y:S01]  /*bbd0*/  @!P2 IMAD.MOV R25, RZ, RZ, -R25 ;  /* 0x000000ffff19a224 */ /* 0x000fe200078e0a19 */
[C---:B------:R-:W-:Y:S01]  /*bbe0*/  ISETP.GT.U32.AND P2, PT, R0.reuse, R41, PT ;  /* 0x000000290000720c */ /* 0x040fe20003f44070 */
[----:B------:R-:W-:Y:S01]  /*bbf0*/  IMAD R29, R0, R13, R29 ;  /* 0x0000000d001d7224 */ /* 0x000fe200078e021d */
[----:B------:R-:W-:Y:S01]  /*bc00*/  LOP3.LUT R13, R132, 0xbc, RZ, 0xfc, !PT ;  /* 0x000000bc840d7812 */ /* 0x000fe200078efcff */
[----:B------:R-:W-:Y:S01]  /*bc10*/  IMAD.HI.U32 R7, R140, R37, RZ ;  /* 0x000000258c077227 */ /* 0x000fe200078e00ff */
[----:B------:R-:W-:-:S02]  /*bc20*/  LOP3.LUT R14, R132, 0xba, RZ, 0xfc, !PT ;  /* 0x000000ba840e7812 */ /* 0x000fc400078efcff */
[----:B------:R-:W-:Y:S01]  /*bc30*/  IABS R45, R13 ;  /* 0x0000000d002d7213 */ /* 0x000fe20000000000 */
[----:B------:R-:W-:Y:S01]  /*bc40*/  @!P5 IMAD.MOV R17, RZ, RZ, -R17 ;  /* 0x000000ffff11d224 */ /* 0x000fe200078e0a11 */
[C---:B------:R-:W-:Y:S01]  /*bc50*/  ISETP.GT.U32.AND P5, PT, R0.reuse, R33, PT ;  /* 0x000000210000720c */ /* 0x040fe20003fa4070 */
[----:B------:R-:W-:Y:S01]  /*bc60*/  IMAD.MOV R7, RZ, RZ, -R7 ;  /* 0x000000ffff077224 */ /* 0x000fe200078e0a07 */
[----:B------:R-:W-:Y:S01]  /*bc70*/  IABS R49, R14 ;  /* 0x0000000e00317213 */ /* 0x000fe20000000000 */
[----:B------:R-:W-:Y:S01]  /*bc80*/  @!P6 IMAD.IADD R21, R21, 0x1, -R0 ;  /* 0x000000011515e824 */ /* 0x000fe200078e0a00 */
[C---:B------:R-:W-:Y:S01]  /*bc90*/  ISETP.GT.U32.AND P6, PT, R0.reuse, R29, PT ;  /* 0x0000001d0000720c */ /* 0x040fe20003fc4070 */
[----:B------:R-:W-:Y:S02]  /*bca0*/  IMAD R37, R0, R7, R37 ;  /* 0x0000000700257224 */ /* 0x000fe400078e0225 */
[----:B------:R-:W-:-:S03]  /*bcb0*/  IMAD.HI.U32 R7, R140, R45, RZ ;  /* 0x0000002d8c077227 */ /* 0x000fc600078e00ff */
[C---:B------:R-:W-:Y:S01]  /*bcc0*/  ISETP.GT.U32.AND P0, PT, R0.reuse, R37, PT ;  /* 0x000000250000720c */ /* 0x040fe20003f04070 */
[--C-:B------:R-:W-:Y:S02]  /*bcd0*/  @!P2 IMAD.IADD R41, R41, 0x1, -R0.reuse ;  /* 0x000000012929a824 */ /* 0x100fe400078e0a00 */
[----:B------:R-:W-:Y:S02]  /*bce0*/  IMAD.MOV R7, RZ, RZ, -R7 ;  /* 0x000000ffff077224 */ /* 0x000fe400078e0a07 */
[----:B------:R-:W-:Y:S01]  /*bcf0*/  @!P5 IMAD.IADD R33, R33, 0x1, -R0 ;  /* 0x000000012121d824 */ /* 0x000fe200078e0a00 */
[C---:B------:R-:W-:Y:S01]  /*bd00*/  ISETP.GT.U32.AND P2, PT, R0.reuse, R41, PT ;  /* 0x000000290000720c */ /* 0x040fe20003f44070 */
[----:B------:R-:W-:Y:S02]  /*bd10*/  IMAD R45, R0, R7, R45 ;  /* 0x00000007002d7224 */ /* 0x000fe400078e022d */
[----:B------:R-:W-:Y:S01]  /*bd20*/  IMAD.HI.U32 R7, R140, R49, RZ ;  /* 0x000000318c077227 */ /* 0x000fe200078e00ff */
[----:B------:R-:W-:-:S03]  /*bd30*/  ISETP.GT.U32.AND P5, PT, R0, R33, PT ;  /* 0x000000210000720c */ /* 0x000fc60003fa4070 */
[----:B------:R-:W-:Y:S02]  /*bd40*/  IMAD.MOV R7, RZ, RZ, -R7 ;  /* 0x000000ffff077224 */ /* 0x000fe400078e0a07 */
[--C-:B------:R-:W-:Y:S02]  /*bd50*/  @!P6 IMAD.IADD R29, R29, 0x1, -R0.reuse ;  /* 0x000000011d1de824 */ /* 0x100fe400078e0a00 */
[--C-:B------:R-:W-:Y:S02]  /*bd60*/  @!P0 IMAD.IADD R37, R37, 0x1, -R0.reuse ;  /* 0x0000000125258824 */ /* 0x100fe400078e0a00 */
[C---:B------:R-:W-:Y:S01]  /*bd70*/  IMAD R49, R0.reuse, R7, R49 ;  /* 0x0000000700317224 */ /* 0x040fe200078e0231 */
[----:B------:R-:W-:Y:S01]  /*bd80*/  ISETP.GT.U32.AND P6, PT, R0, R29, PT ;  /* 0x0000001d0000720c */ /* 0x000fe20003fc4070 */
[----:B------:R-:W-:Y:S01]  /*bd90*/  @!P4 IMAD.MOV R21, RZ, RZ, -R21 ;  /* 0x000000ffff15c224 */ /* 0x000fe200078e0a15 */
[----:B------:R-:W-:Y:S01]  /*bda0*/  ISETP.GE.AND P4, PT, R16, RZ, PT ;  /* 0x000000ff1000720c */ /* 0x000fe20003f86270 */
[--C-:B------:R-:W-:Y:S01]  /*bdb0*/  @!P2 IMAD.IADD R41, R41, 0x1, -R0.reuse ;  /* 0x000000012929a824 */ /* 0x100fe200078e0a00 */
[----:B------:R-:W-:Y:S01]  /*bdc0*/  LOP3.LUT R16, R132, 0xb8, RZ, 0xfc, !PT ;  /* 0x000000b884107812 */ /* 0x000fe200078efcff */
[----:B------:R-:W-:Y:S01]  /*bdd0*/  @!P5 IMAD.IADD R33, R33, 0x1, -R0 ;  /* 0x000000012121d824 */ /* 0x000fe200078e0a00 */
[----:B------:R-:W-:Y:S01]  /*bde0*/  ISETP.GT.U32.AND P0, PT, R0, R37, PT ;  /* 0x000000250000720c */ /* 0x000fe20003f04070 */
[----:B------:R-:W-:Y:S01]  /*bdf0*/  IMAD.HI.U32 R130, R140, R126, RZ ;  /* 0x0000007e8c827227 */ /* 0x000fe200078e00ff */
[----:B------:R-:W-:-:S02]  /*be00*/  ISETP.GT.U32.AND P2, PT, R0, R49, PT ;  /* 0x000000310000720c */ /* 0x000fc40003f44070 */
[----:B------:R-:W-:Y:S01]  /*be10*/  IABS R53, R16 ;  /* 0x0000001000357213 */ /* 0x000fe20000000000 */
[----:B------:R-:W-:Y:S01]  /*be20*/  @!P1 IMAD.MOV R33, RZ, RZ, -R33 ;  /* 0x000000ffff219224 */ /* 0x000fe200078e0a21 */
[----:B------:R-:W-:Y:S01]  /*be30*/  ISETP.GT.U32.AND P5, PT, R0, R45, PT ;  /* 0x0000002d0000720c */ /* 0x000fe20003fa4070 */
[----:B------:R-:W-:Y:S01]  /*be40*/  @!P6 IMAD.IADD R29, R29, 0x1, -R0 ;  /* 0x000000011d1de824 */ /* 0x000fe200078e0a00 */
[----:B------:R-:W-:Y:S01]  /*be50*/  LOP3.LUT R7, R132, 0xb6, RZ, 0xfc, !PT ;  /* 0x000000b684077812 */ /* 0x000fe200078efcff */
[----:B------:R-:W-:Y:S01]  /*be60*/  IMAD.HI.U32 R10, R140, R53, RZ ;  /* 0x000000358c0a7227 */ /* 0x000fe200078e00ff */
[----:B------:R-:W-:Y:S02]  /*be70*/  ISETP.GE.AND P6, PT, R18, RZ, PT ;  /* 0x000000ff1200720c */ /* 0x000fe40003fc6270 */
[----:B------:R-:W-:Y:S01]  /*be80*/  IABS R57, R7 ;  /* 0x0000000700397213 */ /* 0x000fe20000000000 */
[----:B------:R-:W-:Y:S01]  /*be90*/  IMAD.MOV R10, RZ, RZ, -R10 ;  /* 0x000000ffff0a7224 */ /* 0x000fe200078e0a0a */
[----:B------:R-:W-:Y:S01]  /*bea0*/  ISETP.GE.AND P1, PT, R14, RZ, PT ;  /* 0x000000ff0e00720c */ /* 0x000fe20003f26270 */
[--C-:B------:R-:W-:Y:S01]  /*beb0*/  @!P0 IMAD.IADD R37, R37, 0x1, -R0.reuse ;  /* 0x0000000125258824 */ /* 0x100fe200078e0a00 */
[----:B------:R-:W-:Y:S01]  /*bec0*/  LOP3.LUT R14, R132, 0xb0, RZ, 0xfc, !PT ;  /* 0x000000b0840e7812 */ /* 0x000fe200078efcff */
[--C-:B------:R-:W-:Y:S01]  /*bed0*/  @!P2 IMAD.IADD R49, R49, 0x1, -R0.reuse ;  /* 0x000000013131a824 */ /* 0x100fe200078e0a00 */
[----:B------:R-:W-:Y:S01]  /*bee0*/  ISETP.GE.AND P0, PT, R16, RZ, PT ;  /* 0x000000ff1000720c */ /* 0x000fe20003f06270 */
[----:B------:R-:W-:Y:S01]  /*bef0*/  @!P5 IMAD.IADD R45, R45, 0x1, -R0 ;  /* 0x000000012d2dd824 */ /* 0x000fe200078e0a00 */
[----:B------:R-:W-:Y:S01]  /*bf00*/  IABS R69, R14 ;  /* 0x0000000e00457213 */ /* 0x000fe20000000000 */
[----:B------:R-:W-:Y:S01]  /*bf10*/  IMAD R53, R0, R10, R53 ;  /* 0x0000000a00357224 */ /* 0x000fe200078e0235 */
[----:B------:R-:W-:Y:S01]  /*bf20*/  LOP3.LUT R10, R132, 0xb4, RZ, 0xfc, !PT ;  /* 0x000000b4840a7812 */ /* 0x000fe200078efcff */
[----:B------:R-:W-:Y:S01]  /*bf30*/  @!P4 IMAD.MOV R37, RZ, RZ, -R37 ;  /* 0x000000ffff25c224 */ /* 0x000fe200078e0a25 */
[----:B------:R-:W-:Y:S01]  /*bf40*/  ISETP.GE.AND P4, PT, R7, RZ, PT ;  /* 0x000000ff0700720c */ /* 0x000fe20003f86270 */
[----:B------:R-:W-:Y:S01]  /*bf50*/  IMAD.HI.U32 R7, R140, R57, RZ ;  /* 0x000000398c077227 */ /* 0x000fe200078e00ff */
[----:B------:R-:W-:-:S02]  /*bf60*/  ISETP.GT.U32.AND P2, PT, R0, R49, PT ;  /* 0x000000310000720c */ /* 0x000fc40003f44070 */
[----:B------:R-:W-:Y:S01]  /*bf70*/  ISETP.GT.U32.AND P5, PT, R0, R45, PT ;  /* 0x0000002d0000720c */ /* 0x000fe20003fa4070 */
[----:B------:R-:W-:Y:S01]  /*bf80*/  IMAD.MOV R7, RZ, RZ, -R7 ;  /* 0x000000ffff077224 */ /* 0x000fe200078e0a07 */
[----:B------:R-:W-:Y:S01]  /*bf90*/  IABS R61, R10 ;  /* 0x0000000a003d7213 */ /* 0x000fe20000000000 */
[----:B------:R-:W-:Y:S01]  /*bfa0*/  @!P3 IMAD.MOV R29, RZ, RZ, -R29 ;  /* 0x000000ffff1db224 */ /* 0x000fe200078e0a1d */
[----:B------:R-:W-:Y:S01]  /*bfb0*/  ISETP.GE.AND P3, PT, R13, RZ, PT ;  /* 0x000000ff0d00720c */ /* 0x000fe20003f66270 */
[----:B------:R-:W-:Y:S01]  /*bfc0*/  @!P6 IMAD.MOV R41, RZ, RZ, -R41 ;  /* 0x000000ffff29e224 */ /* 0x000fe200078e0a29 */
[----:B------:R-:W-:Y:S01]  /*bfd0*/  ISETP.GE.AND P6, PT, R10, RZ, PT ;  /* 0x000000ff0a00720c */ /* 0x000fe20003fc6270 */
[----:B------:R-:W-:Y:S01]  /*bfe0*/  IMAD.HI.U32 R10, R140, R61, RZ ;  /* 0x0000003d8c0a7227 */ /* 0x000fe200078e00ff */
[C---:B------:R-:W-:Y:S02]  /*bff0*/  LOP3.LUT R13, R132.reuse, 0xb2, RZ, 0xfc, !PT ;  /* 0x000000b2840d7812 */ /* 0x040fe400078efcff */
[----:B------:R-:W-:Y:S01]  /*c000*/  LOP3.LUT R16, R132, 0xae, RZ, 0xfc, !PT ;  /* 0x000000ae84107812 */ /* 0x000fe200078efcff */
[C---:B------:R-:W-:Y:S01]  /*c010*/  IMAD R57, R0.reuse, R7, R57 ;  /* 0x0000000700397224 */ /* 0x040fe200078e0239 */
[----:B------:R-:W-:Y:S01]  /*c020*/  IABS R65, R13 ;  /* 0x0000000d00417213 */ /* 0x000fe20000000000 */
[----:B------:R-:W-:Y:S01]  /*c030*/  IMAD.MOV R10, RZ, RZ, -R10 ;  /* 0x000000ffff0a7224 */ /* 0x000fe200078e0a0a */
[----:B------:R-:W-:Y:S01]  /*c040*/  IABS R73, R16 ;  /* 0x0000001000497213 */ /* 0x000fe20000000000 */
[--C-:B------:R-:W-:Y:S01]  /*c050*/  @!P2 IMAD.IADD R49, R49, 0x1, -R0.reuse ;  /* 0x000000013131a824 */ /* 0x100fe200078e0a00 */
[C---:B------:R-:W-:Y:S01]  /*c060*/  ISETP.GT.U32.AND P2, PT, R0.reuse, R57, PT ;  /* 0x000000390000720c */ /* 0x040fe20003f44070 */
[----:B------:R-:W-:Y:S01]  /*c070*/  @!P5 IMAD.IADD R45, R45, 0x1, -R0 ;  /* 0x000000012d2dd824 */ /* 0x000fe200078e0a00 */
[C---:B------:R-:W-:Y:S01]  /*c080*/  ISETP.GT.U32.AND P5, PT, R0.reuse, R53, PT ;  /* 0x000000350000720c */ /* 0x040fe20003fa4070 */
[----:B------:R-:W-:Y:S01]  /*c090*/  IMAD R61, R0, R10, R61 ;  /* 0x0000000a003d7224 */ /* 0x000fe200078e023d */
[----:B------:R-:W-:Y:S01]  /*c0a0*/  LOP3.LUT R18, R132, 0xac, RZ, 0xfc, !PT ;  /* 0x000000ac84127812 */ /* 0x000fe200078efcff */
[----:B------:R-:W-:-:S02]  /*c0b0*/  @!P3 IMAD.MOV R45, RZ, RZ, -R45 ;  /* 0x000000ffff2db224 */ /* 0x000fc400078e0a2d */
[----:B------:R-:W-:Y:S01]  /*c0c0*/  IMAD.HI.U32 R7, R140, R65, RZ ;  /* 0x000000418c077227 */ /* 0x000fe200078e00ff */
[----:B------:R-:W-:Y:S02]  /*c0d0*/  ISETP.GT.U32.AND P3, PT, R0, R61, PT ;  /* 0x0000003d0000720c */ /* 0x000fe40003f64070 */
[----:B------:R-:W-:Y:S01]  /*c0e0*/  IABS R77, R18 ;  /* 0x00000012004d7213 */ /* 0x000fe20000000000 */
[----:B------:R-:W-:Y:S02]  /*c0f0*/  IMAD.MOV R7, RZ, RZ, -R7 ;  /* 0x000000ffff077224 */ /* 0x000fe400078e0a07 */
[--C-:B------:R-:W-:Y:S02]  /*c100*/  @!P2 IMAD.IADD R57, R57, 0x1, -R0.reuse ;  /* 0x000000013939a824 */ /* 0x100fe400078e0a00 */
[----:B------:R-:W-:Y:S02]  /*c110*/  @!P5 IMAD.IADD R53, R53, 0x1, -R0 ;  /* 0x000000013535d824 */ /* 0x000fe400078e0a00 */
[----:B------:R-:W-:Y:S01]  /*c120*/  IMAD.HI.U32 R10, R140, R69, RZ ;  /* 0x000000458c0a7227 */ /* 0x000fe200078e00ff */
[----:B------:R-:W-:-:S02]  /*c130*/  ISETP.GT.U32.AND P2, PT, R0, R57, PT ;  /* 0x000000390000720c */ /* 0x000fc40003f44070 */
[C---:B------:R-:W-:Y:S01]  /*c140*/  ISETP.GT.U32.AND P5, PT, R0.reuse, R53, PT ;  /* 0x000000350000720c */ /* 0x040fe20003fa4070 */
[----:B------:R-:W-:Y:S02]  /*c150*/  @!P3 IMAD.IADD R61, R61, 0x1, -R0 ;  /* 0x000000013d3db824 */ /* 0x000fe400078e0a00 */
[C---:B------:R-:W-:Y:S02]  /*c160*/  IMAD R65, R0.reuse, R7, R65 ;  /* 0x0000000700417224 */ /* 0x040fe400078e0241 */
[----:B------:R-:W-:Y:S01]  /*c170*/  IMAD.MOV R10, RZ, RZ, -R10 ;  /* 0x000000ffff0a7224 */ /* 0x000fe200078e0a0a */
[----:B------:R-:W-:Y:S01]  /*c180*/  ISETP.GT.U32.AND P3, PT, R0, R61, PT ;  /* 0x0000003d0000720c */ /* 0x000fe20003f64070 */
[----:B------:R-:W-:-:S04]  /*c190*/  IMAD.HI.U32 R7, R140, R73, RZ ;  /* 0x000000498c077227 */ /* 0x000fc800078e00ff */
[--C-:B------:R-:W-:Y:S01]  /*c1a0*/  @!P2 IMAD.IADD R57, R57, 0x1, -R0.reuse ;  /* 0x000000013939a824 */ /* 0x100fe200078e0a00 */
[C---:B------:R-:W-:Y:S01]  /*c1b0*/  ISETP.GT.U32.AND P2, PT, R0.reuse, R65, PT ;  /* 0x000000410000720c */ /* 0x040fe20003f44070 */
[----:B------:R-:W-:Y:S01]  /*c1c0*/  @!P1 IMAD.MOV R49, RZ, RZ, -R49 ;  /* 0x000000ffff319224 */ /* 0x000fe200078e0a31 */
[----:B------:R-:W-:Y:S01]  /*c1d0*/  ISETP.GE.AND P1, PT, R13, RZ, PT ;  /* 0x000000ff0d00720c */ /* 0x000fe20003f26270 */
[C---:B------:R-:W-:Y:S02]  /*c1e0*/  IMAD R69, R0.reuse, R10, R69 ;  /* 0x0000000a00457224 */ /* 0x040fe400078e0245 */
[----:B------:R-:W-:Y:S02]  /*c1f0*/  IMAD.MOV R13, RZ, RZ, -R7 ;  /* 0x000000ffff0d7224 */ /* 0x000fe400078e0a07 */
[----:B------:R-:W-:Y:S01]  /*c200*/  @!P3 IMAD.IADD R61, R61, 0x1, -R0 ;  /* 0x000000013d3db824 */ /* 0x000fe200078e0a00 */
[----:B------:R-:W-:Y:S01]  /*c210*/  ISETP.GT.U32.AND P3, PT, R0, R69, PT ;  /* 0x000000450000720c */ /* 0x000fe20003f64070 */
[----:B------:R-:W-:-:S04]  /*c220*/  IMAD.HI.U32 R7, R140, R77, RZ ;  /* 0x0000004d8c077227 */ /* 0x000fc800078e00ff */
[----:B------:R-:W-:Y:S02]  /*c230*/  IMAD R73, R0, R13, R73 ;  /* 0x0000000d00497224 */ /* 0x000fe400078e0249 */
[--C-:B------:R-:W-:Y:S01]  /*c240*/  @!P5 IMAD.IADD R53, R53, 0x1, -R0.reuse ;  /* 0x000000013535d824 */ /* 0x100fe200078e0a00 */
[----:B------:R-:W-:Y:S01]  /*c250*/  ISETP.GE.AND P5, PT, R14, RZ, PT ;  /* 0x000000ff0e00720c */ /* 0x000fe20003fa6270 */
[----:B------:R-:W-:Y:S02]  /*c260*/  IMAD.MOV R14, RZ, RZ, -R7 ;  /* 0x000000ffff0e7224 */ /* 0x000fe400078e0a07 */
[--C-:B------:R-:W-:Y:S01]  /*c270*/  @!P2 IMAD.IADD R65, R65, 0x1, -R0.reuse ;  /* 0x000000014141a824 */ /* 0x100fe200078e0a00 */
[C---:B------:R-:W-:Y:S01]  /*c280*/  ISETP.GT.U32.AND P2, PT, R0.reuse, R73, PT ;  /* 0x000000490000720c */ /* 0x040fe20003f44070 */
[----:B------:R-:W-:Y:S01]  /*c290*/  IMAD R77, R0, R14, R77 ;  /* 0x0000000e004d7224 */ /* 0x000fe200078e024d */
[----:B------:R-:W-:Y:S01]  /*c2a0*/  LOP3.LUT R14, R132, 0xa2, RZ, 0xfc, !PT ;  /* 0x000000a2840e7812 */ /* 0x000fe200078efcff */
[----:B------:R-:W-:-:S02]  /*c2b0*/  @!P3 IMAD.IADD R69, R69, 0x1, -R0 ;  /* 0x000000014545b824 */ /* 0x000fc400078e0a00 */
[----:B------:R-:W-:Y:S01]  /*c2c0*/  IMAD.HI.U32 R10, R140, R81, RZ ;  /* 0x000000518c0a7227 */ /* 0x000fe200078e00ff */
[C---:B------:R-:W-:Y:S02]  /*c2d0*/  ISETP.GT.U32.AND P3, PT, R0.reuse, R77, PT ;  /* 0x0000004d0000720c */ /* 0x040fe40003f64070 */
[----:B------:R-:W-:Y:S01]  /*c2e0*/  IABS R97, R14 ;  /* 0x0000000e00617213 */ /* 0x000fe20000000000 */
[----:B------:R-:W-:Y:S02]  /*c2f0*/  IMAD.MOV R10, RZ, RZ, -R10 ;  /* 0x000000ffff0a7224 */ /* 0x000fe400078e0a0a */
[----:B------:R-:W-:Y:S02]  /*c300*/  @!P4 IMAD.MOV R57, RZ, RZ, -R57 ;  /* 0x000000ffff39c224 */ /* 0x000fe400078e0a39 */
[----:B------:R-:W-:Y:S01]  /*c310*/  @!P2 IMAD.IADD R73, R73, 0x1, -R0 ;  /* 0x000000014949a824 */ /* 0x000fe200078e0a00 */
[C---:B------:R-:W-:Y:S01]  /*c320*/  ISETP.GT.U32.AND P2, PT, R0.reuse, R69, PT ;  /* 0x000000450000720c */ /* 0x040fe20003f44070 */
[----:B------:R-:W-:-:S02]  /*c330*/  IMAD R81, R0, R10, R81 ;  /* 0x0000000a00517224 */ /* 0x000fc400078e0251 */
[----:B------:R-:W-:Y:S01]  /*c340*/  IMAD.HI.U32 R13, R140, R85, RZ ;  /* 0x000000558c0d7227 */ /* 0x000fe200078e00ff */
[----:B------:R-:W-:-:S03]  /*c350*/  ISETP.GT.U32.AND P4, PT, R0, R73, PT ;  /* 0x000000490000720c */ /* 0x000fc60003f84070 */
[----:B------:R-:W-:-:S04]  /*c360*/  IMAD.HI.U32 R7, R140, R89, RZ ;  /* 0x000000598c077227 */ /* 0x000fc800078e00ff */
[----:B------:R-:W-:Y:S01]  /*c370*/  @!P0 IMAD.MOV R53, RZ, RZ, -R53 ;  /* 0x000000ffff358224 */ /* 0x000fe200078e0a35 */
[C---:B------:R-:W-:Y:S01]  /*c380*/  ISETP.GT.U32.AND P0, PT, R0.reuse, R65, PT ;  /* 0x000000410000720c */ /* 0x040fe20003f04070 */
[----:B------:R-:W-:Y:S02]  /*c390*/  @!P3 IMAD.IADD R77, R77, 0x1, -R0 ;  /* 0x000000014d4db824 */ /* 0x000fe400078e0a00 */
[----:B------:R-:W-:Y:S01]  /*c3a0*/  @!P6 IMAD.MOV R61, RZ, RZ, -R61 ;  /* 0x000000ffff3de224 */ /* 0x000fe200078e0a3d */
[C---:B------:R-:W-:Y:S01]  /*c3b0*/  ISETP.GT.U32.AND P6, PT, R0.reuse, R81, PT ;  /* 0x000000510000720c */ /* 0x040fe20003fc4070 */
[----:B------:R-:W-:Y:S01]  /*c3c0*/  IMAD.MOV R13, RZ, RZ, -R13 ;  /* 0x000000ffff0d7224 */ /* 0x000fe200078e0a0d */
[C---:B------:R-:W-:Y:S01]  /*c3d0*/  ISETP.GT.U32.AND P3, PT, R0.reuse, R77, PT ;  /* 0x0000004d0000720c */ /* 0x040fe20003f64070 */
[----:B------:R-:W-:Y:S02]  /*c3e0*/  IMAD.MOV R7, RZ, RZ, -R7 ;  /* 0x000000ffff077224 */ /* 0x000fe400078e0a07 */
[----:B------:R-:W-:Y:S01]  /*c3f0*/  IMAD R85, R0, R13, R85 ;  /* 0x0000000d00557224 */ /* 0x000fe200078e0255 */
[----:B------:R-:W-:Y:S01]  /*c400*/  LOP3.LUT R13, R132, 0xa4, RZ, 0xfc, !PT ;  /* 0x000000a4840d7812 */ /* 0x000fe200078efcff */
[----:B------:R-:W-:-:S02]  /*c410*/  IMAD R89, R0, R7, R89 ;  /* 0x0000000700597224 */ /* 0x000fc400078e0259 */
[--C-:B------:R-:W-:Y:S01]  /*c420*/  @!P4 IMAD.IADD R73, R73, 0x1, -R0.reuse ;  /* 0x000000014949c824 */ /* 0x100fe200078e0a00 */
[----:B------:R-:W-:Y:S01]  /*c430*/  IABS R93, R13 ;  /* 0x0000000d005d7213 */ /* 0x000fe20000000000 */
[--C-:B------:R-:W-:Y:S01]  /*c440*/  @!P0 IMAD.IADD R65, R65, 0x1, -R0.reuse ;  /* 0x0000000141418824 */ /* 0x100fe200078e0a00 */
[----:B------:R-:W-:Y:S01]  /*c450*/  ISETP.GT.U32.AND P4, PT, R0, R89, PT ;  /* 0x000000590000720c */ /* 0x000fe20003f84070 */
[--C-:B------:R-:W-:Y:S01]  /*c460*/  @!P2 IMAD.IADD R69, R69, 0x1, -R0.reuse ;  /* 0x000000014545a824 */ /* 0x100fe200078e0a00 */
[----:B------:R-:W-:Y:S01]  /*c470*/  ISETP.GE.AND P2, PT, R16, RZ, PT ;  /* 0x000000ff1000720c */ /* 0x000fe20003f46270 */
[----:B------:R-:W-:Y:S01]  /*c480*/  @!P6 IMAD.IADD R81, R81, 0x1, -R0 ;  /* 0x000000015151e824 */ /* 0x000fe200078e0a00 */
[----:B------:R-:W-:Y:S01]  /*c490*/  ISETP.GT.U32.AND P0, PT, R0, R85, PT ;  /* 0x000000550000720c */ /* 0x000fe20003f04070 */
[----:B------:R-:W-:Y:S01]  /*c4a0*/  IMAD.HI.U32 R7, R140, R93, RZ ;  /* 0x0000005d8c077227 */ /* 0x000fe200078e00ff */
[----:B------:R-:W-:Y:S02]  /*c4b0*/  LOP3.LUT R16, R132, 0x9e, RZ, 0xfc, !PT ;  /* 0x0000009e84107812 */ /* 0x000fe400078efcff */
[----:B------:R-:W-:Y:S01]  /*c4c0*/  ISETP.GE.AND P6, PT, R20, RZ, PT ;  /* 0x000000ff1400720c */ /* 0x000fe20003fc6270 */
[----:B------:R-:W-:Y:S01]  /*c4d0*/  IMAD.HI.U32 R10, R140, R97, RZ ;  /* 0x000000618c0a7227 */ /* 0x000fe200078e00ff */
[----:B------:R-:W-:-:S02]  /*c4e0*/  IABS R105, R16 ;  /* 0x0000001000697213 */ /* 0x000fc40000000000 */
[----:B------:R-:W-:Y:S01]  /*c4f0*/  LOP3.LUT R20, R132, 0x84, RZ, 0xfc, !PT ;  /* 0x0000008484147812 */ /* 0x000fe200078efcff */
[----:B------:R-:W-:Y:S01]  /*c500*/  @!P3 IMAD.IADD R77, R77, 0x1, -R0 ;  /* 0x000000014d4db824 */ /* 0x000fe200078e0a00 */
[----:B------:R-:W-:Y:S01]  /*c510*/  ISETP.GE.AND P3, PT, R18, RZ, PT ;  /* 0x000000ff1200720c */ /* 0x000fe20003f66270 */
[----:B------:R-:W-:Y:S01]  /*c520*/  @!P1 IMAD.MOV R65, RZ, RZ, -R65 ;  /* 0x000000ffff419224 */ /* 0x000fe200078e0a41 */
[----:B------:R-:W-:Y:S01]  /*c530*/  ISETP.GT.U32.AND P1, PT, R0, R81, PT ;  /* 0x000000510000720c */ /* 0x000fe20003f24070 */
[----:B------:R-:W-:Y:S01]  /*c540*/  IMAD.MOV R7, RZ, RZ, -R7 ;  /* 0x000000ffff077224 */ /* 0x000fe200078e0a07 */
[----:B------:R-:W-:Y:S01]  /*c550*/  LOP3.LUT R18, R132, 0x90, RZ, 0xfc, !PT ;  /* 0x0000009084127812 */ /* 0x000fe200078efcff */
[----:B------:R-:W-:Y:S02]  /*c560*/  IMAD.MOV R10, RZ, RZ, -R10 ;  /* 0x000000ffff0a7224 */ /* 0x000fe400078e0a0a */
[C---:B------:R-:W-:Y:S01]  /*c570*/  IMAD R93, R0.reuse, R7, R93 ;  /* 0x00000007005d7224 */ /* 0x040fe200078e025d */
[----:B------:R-:W-:Y:S01]  /*c580*/  IABS R139, R18 ;  /* 0x00000012008b7213 */ /* 0x000fe20000000000 */
[----:B------:R-:W-:Y:S01]  /*c590*/  IMAD R97, R0, R10, R97 ;  /* 0x0000000a00617224 */ /* 0x000fe200078e0261 */
[----:B------:R-:W-:Y:S01]  /*c5a0*/  LOP3.LUT R10, R132, 0xa0, RZ, 0xfc, !PT ;  /* 0x000000a0840a7812 */ /* 0x000fe200078efcff */
[----:B------:R-:W-:-:S02]  /*c5b0*/  @!P4 IMAD.IADD R89, R89, 0x1, -R0 ;  /* 0x000000015959c824 */ /* 0x000fc400078e0a00 */
[----:B------:R-:W-:Y:S01]  /*c5c0*/  @!P5 IMAD.MOV R69, RZ, RZ, -R69 ;  /* 0x000000ffff45d224 */ /* 0x000fe200078e0a45 */
[----:B------:R-:W-:Y:S01]  /*c5d0*/  IABS R101, R10 ;  /* 0x0000000a00657213 */ /* 0x000fe20000000000 */
[----:B------:R-:W-:Y:S01]  /*c5e0*/  @!P2 IMAD.MOV R73, RZ, RZ, -R73 ;  /* 0x000000ffff49a224 */ /* 0x000fe200078e0a49 */
[C---:B------:R-:W-:Y:S01]  /*c5f0*/  ISETP.GT.U32.AND P5, PT, R0.reuse, R89, PT ;  /* 0x000000590000720c */ /* 0x040fe20003fa4070 */
[--C-:B------:R-:W-:Y:S01]  /*c600*/  @!P0 IMAD.IADD R85, R85, 0x1, -R0.reuse ;  /* 0x0000000155558824 */ /* 0x100fe200078e0a00 */
[----:B------:R-:W-:Y:S01]  /*c610*/  ISETP.GT.U32.AND P2, PT, R0, R93, PT ;  /* 0x0000005d0000720c */ /* 0x000fe20003f44070 */
[----:B------:R-:W-:Y:S01]  /*c620*/  @!P3 IMAD.MOV R77, RZ, RZ, -R77 ;  /* 0x000000ffff4db224 */ /* 0x000fe200078e0a4d */
[----:B------:R-:W-:Y:S01]  /*c630*/  ISETP.GE.AND P3, PT, R24, RZ, PT ;  /* 0x000000ff1800720c */ /* 0x000fe20003f66270 */
[----:B------:R-:W-:Y:S01]  /*c640*/  @!P1 IMAD.IADD R81, R81, 0x1, -R0 ;  /* 0x0000000151519824 */ /* 0x000fe200078e0a00 */
[----:B------:R-:W-:Y:S01]  /*c650*/  ISETP.GT.U32.AND P1, PT, R0, R97, PT ;  /* 0x000000610000720c */ /* 0x000fe20003f24070 */
[----:B------:R-:W-:Y:S01]  /*c660*/  IMAD.HI.U32 R7, R140, R101, RZ ;  /* 0x000000658c077227 */ /* 0x000fe200078e00ff */
[----:B------:R-:W-:-:S02]  /*c670*/  ISETP.GT.U32.AND P4, PT, R0, R85, PT ;  /* 0x000000550000720c */ /* 0x000fc40003f84070 */
[----:B------:R-:W-:Y:S01]  /*c680*/  ISETP.GE.AND P0, PT, R22, RZ, PT ;  /* 0x000000ff1600720c */ /* 0x000fe20003f06270 */
[----:B------:R-:W-:Y:S01]  /*c690*/  IMAD.MOV R7, RZ, RZ, -R7 ;  /* 0x000000ffff077224 */ /* 0x000fe200078e0a07 */
[----:B------:R-:W-:Y:S01]  /*c6a0*/  LOP3.LUT R22, R132, 0x82, RZ, 0xfc, !PT ;  /* 0x0000008284167812 */ /* 0x000fe200078efcff */
[--C-:B------:R-:W-:Y:S01]  /*c6b0*/  @!P5 IMAD.IADD R89, R89, 0x1, -R0.reuse ;  /* 0x000000015959d824 */ /* 0x100fe200078e0a00 */
[----:B------:R-:W-:Y:S01]  /*c6c0*/  ISETP.GE.AND P5, PT, R14, RZ, PT ;  /* 0x000000ff0e00720c */ /* 0x000fe20003fa6270 */
[--C-:B------:R-:W-:Y:S01]  /*c6d0*/  @!P2 IMAD.IADD R93, R93, 0x1, -R0.reuse ;  /* 0x000000015d5da824 */ /* 0x100fe200078e0a00 */
[----:B------:R-:W-:Y:S01]  /*c6e0*/  ISETP.GE.AND P2, PT, R10, RZ, PT ;  /* 0x000000ff0a00720c */ /* 0x000fe20003f46270 */
[----:B------:R-:W-:Y:S01]  /*c6f0*/  IMAD R101, R0, R7, R101 ;  /* 0x0000000700657224 */ /* 0x000fe200078e0265 */
[----:B------:R-:W-:Y:S01]  /*c700*/  LOP3.LUT R7, R132, 0x9c, RZ, 0xfc, !PT ;  /* 0x0000009c84077812 */ /* 0x000fe200078efcff */
[--C-:B------:R-:W-:Y:S01]  /*c710*/  @!P1 IMAD.IADD R97, R97, 0x1, -R0.reuse ;  /* 0x0000000161619824 */ /* 0x100fe200078e0a00 */
[C---:B------:R-:W-:Y:S01]  /*c720*/  ISETP.GT.U32.AND P1, PT, R0.reuse, R93, PT ;  /* 0x0000005d0000720c */ /* 0x040fe20003f24070 */
[----:B------:R-:W-:Y:S01]  /*c730*/  @!P3 IMAD.MOV R89, RZ, RZ, -R89 ;  /* 0x000000ffff59b224 */ /* 0x000fe200078e0a59 */
[----:B------:R-:W-:Y:S01]  /*c740*/  ISETP.GT.U32.AND P3, PT, R0, R101, PT ;  /* 0x000000650000720c */ /* 0x000fe20003f64070 */
[----:B------:R-:W-:Y:S01]  /*c750*/  @!P4 IMAD.IADD R85, R85, 0x1, -R0 ;  /* 0x000000015555c824 */ /* 0x000fe200078e0a00 */
[----:B------:R-:W-:Y:S01]  /*c760*/  ISETP.GE.AND P4, PT, R13, RZ, PT ;  /* 0x000000ff0d00720c */ /* 0x000fe20003f86270 */
[----:B------:R-:W-:Y:S01]  /*c770*/  IMAD.HI.U32 R10, R140, R105, RZ ;  /* 0x000000698c0a7227 */ /* 0x000fe200078e00ff */
[----:B------:R-:W-:-:S02]  /*c780*/  IABS R109, R7 ;  /* 0x00000007006d7213 */ /* 0x000fc40000000000 */
[----:B------:R-:W-:Y:S01]  /*c790*/  LOP3.LUT R14, R132, 0x98, RZ, 0xfc, !PT ;  /* 0x00000098840e7812 */ /* 0x000fe200078efcff */
[----:B------:R-:W-:Y:S01]  /*c7a0*/  @!P0 IMAD.MOV R85, RZ, RZ, -R85 ;  /* 0x000000ffff558224 */ /* 0x000fe200078e0a55 */
[----:B------:R-:W-:Y:S01]  /*c7b0*/  ISETP.GT.U32.AND P0, PT, R0, R97, PT ;  /* 0x000000610000720c */ /* 0x000fe20003f04070 */
[----:B------:R-:W-:Y:S01]  /*c7c0*/  IMAD.MOV R10, RZ, RZ, -R10 ;  /* 0x000000ffff0a7224 */ /* 0x000fe200078e0a0a */
[----:B------:R-:W-:Y:S01]  /*c7d0*/  IABS R117, R14 ;  /* 0x0000000e00757213 */ /* 0x000fe20000000000 */
[--C-:B------:R-:W-:Y:S01]  /*c7e0*/  @!P1 IMAD.IADD R93, R93, 0x1, -R0.reuse ;  /* 0x000000015d5d9824 */ /* 0x100fe200078e0a00 */
[----:B------:R-:W-:Y:S01]  /*c7f0*/  ISETP.GE.AND P1, PT, R7, RZ, PT ;  /* 0x000000ff0700720c */ /* 0x000fe20003f26270 */
[----:B------:R-:W-:Y:S01]  /*c800*/  @!P3 IMAD.IADD R101, R101, 0x1, -R0 ;  /* 0x000000016565b824 */ /* 0x000fe200078e0a00 */
[----:B------:R-:W-:Y:S01]  /*c810*/  LOP3.LUT R24, R132, 0x80, RZ, 0xfc, !PT ;  /* 0x0000008084187812 */ /* 0x000fe200078efcff */
[----:B------:R-:W-:Y:S02]  /*c820*/  @!P4 IMAD.MOV R93, RZ, RZ, -R93 ;  /* 0x000000ffff5dc224 */ /* 0x000fe400078e0a5d */
[----:B------:R-:W-:Y:S01]  /*c830*/  IMAD.HI.U32 R7, R140, R109, RZ ;  /* 0x0000006d8c077227 */ /* 0x000fe200078e00ff */
[----:B------:R-:W-:-:S03]  /*c840*/  ISETP.GT.U32.AND P4, PT, R0, R101, PT ;  /* 0x000000650000720c */ /* 0x000fc60003f84070 */
[----:B------:R-:W-:Y:S01]  /*c850*/  IMAD R105, R0, R10, R105 ;  /* 0x0000000a00697224 */ /* 0x000fe200078e0269 */
[----:B------:R-:W-:Y:S01]  /*c860*/  LOP3.LUT R10, R132, 0x9a, RZ, 0xfc, !PT ;  /* 0x0000009a840a7812 */ /* 0x000fe200078efcff */
[----:B------:R-:W-:Y:S02]  /*c870*/  IMAD.MOV R7, RZ, RZ, -R7 ;  /* 0x000000ffff077224 */ /* 0x000fe400078e0a07 */
[----:B------:R-:W-:Y:S01]  /*c880*/  @!P0 IMAD.IADD R97, R97, 0x1, -R0 ;  /* 0x0000000161618824 */ /* 0x000fe200078e0a00 */
[C---:B------:R-:W-:Y:S01]  /*c890*/  ISETP.GT.U32.AND P0, PT, R0.reuse, R105, PT ;  /* 0x000000690000720c */ /* 0x040fe20003f04070 */
[----:B------:R-:W-:Y:S01]  /*c8a0*/  IMAD R109, R0, R7, R109 ;  /* 0x00000007006d7224 */ /* 0x000fe200078e026d */
[----:B------:R-:W-:Y:S01]  /*c8b0*/  IABS R113, R10 ;  /* 0x0000000a00717213 */ /* 0x000fe20000000000 */
[----:B------:R-:W-:Y:S01]  /*c8c0*/  IMAD.HI.U32 R13, R140, R117, RZ ;  /* 0x000000758c0d7227 */ /* 0x000fe200078e00ff */
[----:B------:R-:W-:-:S03]  /*c8d0*/  ISETP.GE.AND P3, PT, R10, RZ, PT ;  /* 0x000000ff0a00720c */ /* 0x000fc60003f66270 */
[----:B------:R-:W-:Y:S01]  /*c8e0*/  @!P4 IMAD.IADD R101, R101, 0x1, -R0 ;  /* 0x000000016565c824 */ /* 0x000fe200078e0a00 */
[----:B------:R-:W-:Y:S01]  /*c8f0*/  ISETP.GT.U32.AND P4, PT, R0, R109, PT ;  /* 0x0000006d0000720c */ /* 0x000fe20003f84070 */
[----:B------:R-:W-:-:S04]  /*c900*/  IMAD.HI.U32 R10, R140, R113, RZ ;  /* 0x000000718c0a7227 */ /* 0x000fc800078e00ff */
[----:B------:R-:W-:Y:S02]  /*c910*/  IMAD.MOV R10, RZ, RZ, -R10 ;  /* 0x000000ffff0a7224 */ /* 0x000fe400078e0a0a */
[--C-:B------:R-:W-:Y:S02]  /*c920*/  @!P0 IMAD.IADD R105, R105, 0x1, -R0.reuse ;  /* 0x0000000169698824 */ /* 0x100fe400078e0a00 */
[----:B------:R-:W-:Y:S02]  /*c930*/  IMAD.MOV R13, RZ, RZ, -R13 ;  /* 0x000000ffff0d7224 */ /* 0x000fe400078e0a0d */
[----:B------:R-:W-:Y:S01]  /*c940*/  IMAD R113, R0, R10, R113 ;  /* 0x0000000a00717224 */ /* 0x000fe200078e0271 */
[----:B------:R-:W-:Y:S01]  /*c950*/  LOP3.LUT R10, R132, 0x96, RZ, 0xfc, !PT ;  /* 0x00000096840a7812 */ /* 0x000fe200078efcff */
[C---:B------:R-:W-:Y:S01]  /*c960*/  IMAD R117, R0.reuse, R13, R117 ;  /* 0x0000000d00757224 */ /* 0x040fe200078e0275 */
[C---:B------:R-:W-:Y:S01]  /*c970*/  ISETP.GT.U32.AND P0, PT, R0.reuse, R105, PT ;  /* 0x000000690000720c */ /* 0x040fe20003f04070 */
[----:B------:R-:W-:Y:S01]  /*c980*/  @!P4 IMAD.IADD R109, R109, 0x1, -R0 ;  /* 0x000000016d6dc824 */ /* 0x000fe200078e0a00 */
[----:B------:R-:W-:Y:S01]  /*c990*/  IABS R121, R10 ;  /* 0x0000000a00797213 */ /* 0x000fe20000000000 */
[----:B------:R-:W-:Y:S01]  /*c9a0*/  @!P2 IMAD.MOV R101, RZ, RZ, -R101 ;  /* 0x000000ffff65a224 */ /* 0x000fe200078e0a65 */
[C---:B------:R-:W-:Y:S01]  /*c9b0*/  ISETP.GT.U32.AND P2, PT, R0.reuse, R117, PT ;  /* 0x000000750000720c */ /* 0x040fe20003f44070 */
[----:B------:R-:W-:Y:S01]  /*c9c0*/  @!P6 IMAD.MOV R81, RZ, RZ, -R81 ;  /* 0x000000ffff51e224 */ /* 0x000fe200078e0a51 */
[----:B------:R-:W-:Y:S01]  /*c9d0*/  ISETP.GT.U32.AND P4, PT, R0, R109, PT ;  /* 0x0000006d0000720c */ /* 0x000fe20003f84070 */
[----:B------:R-:W-:Y:S01]  /*c9e0*/  IMAD.HI.U32 R7, R140, R121, RZ ;  /* 0x000000798c077227 */ /* 0x000fe200078e00ff */
[----:B------:R-:W-:-:S02]  /*c9f0*/  ISETP.GE.AND P6, PT, R16, RZ, PT ;  /* 0x000000ff1000720c */ /* 0x000fc40003fc6270 */
[----:B------:R-:W-:Y:S01]  /*ca00*/  LOP3.LUT R16, R132, 0x92, RZ, 0xfc, !PT ;  /* 0x0000009284107812 */ /* 0x000fe200078efcff */
[----:B------:R-:W-:Y:S02]  /*ca10*/  IMAD.MOV R7, RZ, RZ, -R7 ;  /* 0x000000ffff077224 */ /* 0x000fe400078e0a07 */
[--C-:B------:R-:W-:Y:S01]  /*ca20*/  @!P0 IMAD.IADD R105, R105, 0x1, -R0.reuse ;  /* 0x0000000169698824 */ /* 0x100fe200078e0a00 */
[C---:B------:R-:W-:Y:S01]  /*ca30*/  ISETP.GT.U32.AND P0, PT, R0.reuse, R113, PT ;  /* 0x000000710000720c */ /* 0x040fe20003f04070 */
[----:B------:R-:W-:Y:S01]  /*ca40*/  IMAD R121, R0, R7, R121 ;  /* 0x0000000700797224 */ /* 0x000fe200078e0279 */
[----:B------:R-:W-:Y:S01]  /*ca50*/  IABS R135, R16 ;  /* 0x0000001000877213 */ /* 0x000fe20000000000 */
[----:B------:R-:W-:Y:S01]  /*ca60*/  @!P5 IMAD.MOV R97, RZ, RZ, -R97 ;  /* 0x000000ffff61d224 */ /* 0x000fe200078e0a61 */
[----:B------:R-:W-:Y:S01]  /*ca70*/  ISETP.GE.AND P5, PT, R14, RZ, PT ;  /* 0x000000ff0e00720c */ /* 0x000fe20003fa6270 */
[--C-:B------:R-:W-:Y:S01]  /*ca80*/  @!P4 IMAD.IADD R109, R109, 0x1, -R0.reuse ;  /* 0x000000016d6dc824 */ /* 0x100fe200078e0a00 */
[----:B------:R-:W-:Y:S01]  /*ca90*/  LOP3.LUT R14, R132, 0x94, RZ, 0xfc, !PT ;  /* 0x00000094840e7812 */ /* 0x000fe200078efcff */
[----:B------:R-:W-:Y:S01]  /*caa0*/  @!P2 IMAD.IADD R117, R117, 0x1, -R0 ;  /* 0x000000017575a824 */ /* 0x000fe200078e0a00 */
[----:B------:R-:W-:Y:S01]  /*cab0*/  ISETP.GT.U32.AND P4, PT, R0, R121, PT ;  /* 0x000000790000720c */ /* 0x000fe20003f84070 */
[----:B------:R-:W-:Y:S01]  /*cac0*/  @!P6 IMAD.MOV R105, RZ, RZ, -R105 ;  /* 0x000000ffff69e224 */ /* 0x000fe200078e0a69 */
[----:B------:R-:W-:Y:S01]  /*cad0*/  IABS R125, R14 ;  /* 0x0000000e007d7213 */ /* 0x000fe20000000000 */
[----:B------:R-:W-:Y:S01]  /*cae0*/  IMAD.HI.U32 R13, R140, R139, RZ ;  /* 0x0000008b8c0d7227 */ /* 0x000fe200078e00ff */
[----:B------:R-:W-:-:S02]  /*caf0*/  ISETP.GE.AND P6, PT, R10, RZ, PT ;  /* 0x000000ff0a00720c */ /* 0x000fc40003fc6270 */
[----:B------:R-:W-:Y:S01]  /*cb00*/  ISETP.GT.U32.AND P2, PT, R0, R117, PT ;  /* 0x000000750000720c */ /* 0x000fe20003f44070 */
[----:B------:R-:W-:-:S04]  /*cb10*/  IMAD.HI.U32 R10, R140, R135, RZ ;  /* 0x000000878c0a7227 */ /* 0x000fc800078e00ff */
[----:B------:R-:W-:Y:S02]  /*cb20*/  @!P0 IMAD.IADD R113, R113, 0x1, -R0 ;  /* 0x0000000171718824 */ /* 0x000fe400078e0a00 */
[----:B------:R-:W-:-:S03]  /*cb30*/  IMAD.HI.U32 R7, R140, R125, RZ ;  /* 0x0000007d8c077227 */ /* 0x000fc600078e00ff */
[C---:B------:R-:W-:Y:S01]  /*cb40*/  ISETP.GT.U32.AND P0, PT, R0.reuse, R113, PT ;  /* 0x000000710000720c */ /* 0x040fe20003f04070 */
[----:B------:R-:W-:Y:S02]  /*cb50*/  IMAD.MOV R10, RZ, RZ, -R10 ;  /* 0x000000ffff0a7224 */ /* 0x000fe400078e0a0a */
[----:B------:R-:W-:Y:S02]  /*cb60*/  IMAD.MOV R7, RZ, RZ, -R7 ;  /* 0x000000ffff077224 */ /* 0x000fe400078e0a07 */
[----:B------:R-:W-:Y:S01]  /*cb70*/  IMAD R135, R0, R10, R135 ;  /* 0x0000000a00877224 */ /* 0x000fe200078e0287 */
[----:B------:R-:W-:Y:S01]  /*cb80*/  LOP3.LUT R10, R132, 0x8e, RZ, 0xfc, !PT ;  /* 0x0000008e840a7812 */ /* 0x000fe200078efcff */
[--C-:B------:R-:W-:Y:S02]  /*cb90*/  @!P4 IMAD.IADD R121, R121, 0x1, -R0.reuse ;  /* 0x000000017979c824 */ /* 0x100fe400078e0a00 */
[C---:B------:R-:W-:Y:S02]  /*cba0*/  IMAD R125, R0.reuse, R7, R125 ;  /* 0x00000007007d7224 */ /* 0x040fe400078e027d */
[----:B------:R-:W-:Y:S01]  /*cbb0*/  @!P1 IMAD.MOV R109, RZ, RZ, -R109 ;  /* 0x000000ffff6d9224 */ /* 0x000fe200078e0a6d */
[C---:B------:R-:W-:Y:S01]  /*cbc0*/  ISETP.GT.U32.AND P1, PT, R0.reuse, R121, PT ;  /* 0x000000790000720c */ /* 0x040fe20003f24070 */
[--C-:B------:R-:W-:Y:S01]  /*cbd0*/  @!P2 IMAD.IADD R117, R117, 0x1, -R0.reuse ;  /* 0x000000017575a824 */ /* 0x100fe200078e0a00 */
[C---:B------:R-:W-:Y:S01]  /*cbe0*/  ISETP.GT.U32.AND P2, PT, R0.reuse, R135, PT ;  /* 0x000000870000720c */ /* 0x040fe20003f44070 */
[----:B------:R-:W-:Y:S01]  /*cbf0*/  IMAD.MOV R13, RZ, RZ, -R13 ;  /* 0x000000ffff0d7224 */ /* 0x000fe200078e0a0d */
[----:B------:R-:W-:Y:S01]  /*cc00*/  ISETP.GT.U32.AND P4, PT, R0, R125, PT ;  /* 0x0000007d0000720c */ /* 0x000fe20003f84070 */
[----:B------:R-:W-:Y:S01]  /*cc10*/  @!P0 IMAD.IADD R113, R113, 0x1, -R0 ;  /* 0x0000000171718824 */ /* 0x000fe200078e0a00 */
[----:B------:R-:W-:Y:S01]  /*cc20*/  ISETP.GE.AND P0, PT, R14, RZ, PT ;  /* 0x000000ff0e00720c */ /* 0x000fe20003f06270 */
[----:B------:R-:W-:Y:S01]  /*cc30*/  IMAD R139, R0, R13, R139 ;  /* 0x0000000d008b7224 */ /* 0x000fe200078e028b */
[----:B------:R-:W-:Y:S01]  /*cc40*/  IABS R13, R10 ;  /* 0x0000000a000d7213 */ /* 0x000fe20000000000 */
[----:B------:R-:W-:Y:S01]  /*cc50*/  @!P5 IMAD.MOV R117, RZ, RZ, -R117 ;  /* 0x000000ffff75d224 */ /* 0x000fe200078e0a75 */
[----:B------:R-:W-:Y:S01]  /*cc60*/  LOP3.LUT R14, R132, 0x8c, RZ, 0xfc, !PT ;  /* 0x0000008c840e7812 */ /* 0x000fe200078efcff */
[----:B------:R-:W-:Y:S01]  /*cc70*/  @!P3 IMAD.MOV R113, RZ, RZ, -R113 ;  /* 0x000000ffff71b224 */ /* 0x000fe200078e0a71 */
[----:B------:R-:W-:Y:S01]  /*cc80*/  ISETP.GT.U32.AND P5, PT, R0, R139, PT ;  /* 0x0000008b0000720c */ /* 0x000fe20003fa4070 */
[----:B------:R-:W-:Y:S01]  /*cc90*/  IMAD.HI.U32 R7, R140, R13, RZ ;  /* 0x0000000d8c077227 */ /* 0x000fe200078e00ff */
[----:B------:R-:W-:-:S02]  /*cca0*/  IABS R133, R14 ;  /* 0x0000000e00857213 */ /* 0x000fc40000000000 */
[----:B------:R-:W-:Y:S01]  /*ccb0*/  ISETP.GE.AND P3, PT, R16, RZ, PT ;  /* 0x000000ff1000720c */ /* 0x000fe20003f66270 */
[--C-:B------:R-:W-:Y:S01]  /*ccc0*/  @!P1 IMAD.IADD R121, R121, 0x1, -R0.reuse ;  /* 0x0000000179799824 */ /* 0x100fe200078e0a00 */
[----:B------:R-:W-:Y:S01]  /*ccd0*/  LOP3.LUT R16, R132, 0x88, RZ, 0xfc, !PT ;  /* 0x0000008884107812 */ /* 0x000fe200078efcff */
[--C-:B------:R-:W-:Y:S01]  /*cce0*/  @!P2 IMAD.IADD R135, R135, 0x1, -R0.reuse ;  /* 0x000000018787a824 */ /* 0x100fe200078e0a00 */
[----:B------:R-:W-:Y:S01]  /*ccf0*/  ISETP.GE.AND P1, PT, R18, RZ, PT ;  /* 0x000000ff1200720c */ /* 0x000fe20003f26270 */
[----:B------:R-:W-:Y:S01]  /*cd00*/  IMAD.MOV R7, RZ, RZ, -R7 ;  /* 0x000000ffff077224 */ /* 0x000fe200078e0a07 */
[----:B------:R-:W-:Y:S01]  /*cd10*/  LOP3.LUT R18, R132, 0x86, RZ, 0xfc, !PT ;  /* 0x0000008684127812 */ /* 0x000fe200078efcff */
[----:B------:R-:W-:Y:S01]  /*cd20*/  @!P4 IMAD.IADD R125, R125, 0x1, -R0 ;  /* 0x000000017d7dc824 */ /* 0x000fe200078e0a00 */
[----:B------:R-:W-:Y:S01]  /*cd30*/  IABS R137, R16 ;  /* 0x0000001000897213 */ /* 0x000fe20000000000 */
[----:B------:R-:W-:Y:S01]  /*cd40*/  @!P6 IMAD.MOV R121, RZ, RZ, -R121 ;  /* 0x000000ffff79e224 */ /* 0x000fe200078e0a79 */
[C---:B------:R-:W-:Y:S01]  /*cd50*/  ISETP.GT.U32.AND P6, PT, R0.reuse, R135, PT ;  /* 0x000000870000720c */ /* 0x040fe20003fc4070 */
[C---:B------:R-:W-:Y:S01]  /*cd60*/  IMAD R138, R0.reuse, R7, R13 ;  /* 0x00000007008a7224 */ /* 0x040fe200078e020d */
[----:B------:R-:W-:Y:S01]  /*cd70*/  ISETP.GT.U32.AND P2, PT, R0, R125, PT ;  /* 0x0000007d0000720c */ /* 0x000fe20003f44070 */
[----:B------:R-:W-:Y:S01]  /*cd80*/  IMAD.HI.U32 R7, R140, R133, RZ ;  /* 0x000000858c077227 */ /* 0x000fe200078e00ff */
[----:B------:R-:W-:-:S02]  /*cd90*/  ISETP.GE.AND P4, PT, R10, RZ, PT ;  /* 0x000000ff0a00720c */ /* 0x000fc40003f86270 */
[----:B------:R-:W-:Y:S01]  /*cda0*/  LOP3.LUT R13, R132, 0x8a, RZ, 0xfc, !PT ;  /* 0x0000008a840d7812 */ /* 0x000fe200078efcff */
[----:B------:R-:W-:Y:S02]  /*cdb0*/  IMAD.MOV R7, RZ, RZ, -R7 ;  /* 0x000000ffff077224 */ /* 0x000fe400078e0a07 */
[--C-:B------:R-:W-:Y:S01]  /*cdc0*/  @!P5 IMAD.IADD R139, R139, 0x1, -R0.reuse ;  /* 0x000000018b8bd824 */ /* 0x100fe200078e0a00 */
[----:B------:R-:W-:Y:S01]  /*cdd0*/  IABS R143, R13 ;  /* 0x0000000d008f7213 */ /* 0x000fe20000000000 */
[C---:B------:R-:W-:Y:S01]  /*cde0*/  IMAD R134, R0.reuse, R7, R133 ;  /* 0x0000000700867224 */ /* 0x040fe200078e0285 */
[----:B------:R-:W-:Y:S01]  /*cdf0*/  IABS R133, R18 ;  /* 0x0000001200857213 */ /* 0x000fe20000000000 */
[--C-:B------:R-:W-:Y:S01]  /*ce00*/  @!P6 IMAD.IADD R135, R135, 0x1, -R0.reuse ;  /* 0x000000018787e824 */ /* 0x100fe200078e0a00 */
[C---:B------:R-:W-:Y:S01]  /*ce10*/  ISETP.GT.U32.AND P5, PT, R0.reuse, R139, PT ;  /* 0x0000008b0000720c */ /* 0x040fe20003fa4070 */
[----:B------:R-:W-:Y:S01]  /*ce20*/  @!P2 IMAD.IADD R125, R125, 0x1, -R0 ;  /* 0x000000017d7da824 */ /* 0x000fe200078e0a00 */
[----:B------:R-:W-:Y:S01]  /*ce30*/  ISETP.GT.U32.AND P6, PT, R0, R134, PT ;  /* 0x000000860000720c */ /* 0x000fe20003fc4070 */
[----:B------:R-:W-:Y:S01]  /*ce40*/  IMAD.HI.U32 R10, R140, R137, RZ ;  /* 0x000000898c0a7227 */ /* 0x000fe200078e00ff */
[----:B------:R-:W-:-:S03]  /*ce50*/  ISETP.GT.U32.AND P2, PT, R0, R138, PT ;  /* 0x0000008a0000720c */ /* 0x000fc60003f44070 */
[----:B------:R-:W-:Y:S02]  /*ce60*/  IMAD.MOV R10, RZ, RZ, -R10 ;  /* 0x000000ffff0a7224 */ /* 0x000fe400078e0a0a */
[----:B------:R-:W-:-:S04]  /*ce70*/  IMAD.HI.U32 R7, R140, R143, RZ ;  /* 0x0000008f8c077227 */ /* 0x000fc800078e00ff */
[--C-:B------:R-:W-:Y:S01]  /*ce80*/  @!P5 IMAD.IADD R139, R139, 0x1, -R0.reuse ;  /* 0x000000018b8bd824 */ /* 0x100fe200078e0a00 */
[----:B------:R-:W-:Y:S01]  /*ce90*/  ISETP.GE.AND P5, PT, R14, RZ, PT ;  /* 0x000000ff0e00720c */ /* 0x000fe20003fa6270 */
[--C-:B------:R-:W-:Y:S02]  /*cea0*/  @!P6 IMAD.IADD R134, R134, 0x1, -R0.reuse ;  /* 0x000000018686e824 */ /* 0x100fe400078e0a00 */
[----:B------:R-:W-:Y:S01]  /*ceb0*/  @!P2 IMAD.IADD R138, R138, 0x1, -R0 ;  /* 0x000000018a8aa824 */ /* 0x000fe200078e0a00 */
[----:B------:R-:W-:Y:S01]  /*cec0*/  ISETP.GE.AND P2, PT, R13, RZ, PT ;  /* 0x000000ff0d00720c */ /* 0x000fe20003f46270 */
[----:B------:R-:W-:Y:S01]  /*ced0*/  IMAD.HI.U32 R13, R140, R133, RZ ;  /* 0x000000858c0d7227 */ /* 0x000fe200078e00ff */
[----:B------:R-:W-:-:S03]  /*cee0*/  ISETP.GT.U32.AND P6, PT, R0, R134, PT ;  /* 0x000000860000720c */ /* 0x000fc60003fc4070 */
[----:B------:R-:W-:Y:S02]  /*cef0*/  IMAD.MOV R13, RZ, RZ, -R13 ;  /* 0x000000ffff0d7224 */ /* 0x000fe400078e0a0d */
[C---:B------:R-:W-:Y:S02]  /*cf00*/  IMAD R137, R0.reuse, R10, R137 ;  /* 0x0000000a00897224 */ /* 0x040fe400078e0289 */
[C---:B------:R-:W-:Y:S01]  /*cf10*/  IMAD R10, R0.reuse, R13, R133 ;  /* 0x0000000d000a7224 */ /* 0x040fe200078e0285 */
[----:B------:R-:W-:Y:S01]  /*cf20*/  IABS R13, R20 ;  /* 0x00000014000d7213 */ /* 0x000fe20000000000 */
[----:B------:R-:W-:Y:S01]  /*cf30*/  @!P1 IMAD.MOV R139, RZ, RZ, -R139 ;  /* 0x000000ffff8b9224 */ /* 0x000fe200078e0a8b */
[----:B------:R-:W-:Y:S01]  /*cf40*/  ISETP.GT.U32.AND P1, PT, R0, R137, PT ;  /* 0x000000890000720c */ /* 0x000fe20003f24070 */
[----:B------:R-:W-:Y:S01]  /*cf50*/  IMAD.MOV R7, RZ, RZ, -R7 ;  /* 0x000000ffff077224 */ /* 0x000fe200078e0a07 */
[----:B------:R-:W-:Y:S01]  /*cf60*/  IABS R133, R22 ;  /* 0x0000001600857213 */ /* 0x000fe20000000000 */
[----:B------:R-:W-:Y:S01]  /*cf70*/  @!P6 IMAD.IADD R134, R134, 0x1, -R0 ;  /* 0x000000018686e824 */ /* 0x000fe200078e0a00 */
[C---:B------:R-:W-:Y:S01]  /*cf80*/  ISETP.GT.U32.AND P6, PT, R0.reuse, R10, PT ;  /* 0x0000000a0000720c */ /* 0x040fe20003fc4070 */
[----:B------:R-:W-:Y:S01]  /*cf90*/  @!P0 IMAD.MOV R125, RZ, RZ, -R125 ;  /* 0x000000ffff7d8224 */ /* 0x000fe200078e0a7d */
[C---:B------:R-:W-:Y:S01]  /*cfa0*/  ISETP.GT.U32.AND P0, PT, R0.reuse, R138, PT ;  /* 0x0000008a0000720c */ /* 0x040fe20003f04070 */
[----:B------:R-:W-:-:S02]  /*cfb0*/  IMAD R143, R0, R7, R143 ;  /* 0x00000007008f7224 */ /* 0x000fc400078e028f */
[----:B------:R-:W-:-:S04]  /*cfc0*/  IMAD.HI.U32 R7, R140, R13, RZ ;  /* 0x0000000d8c077227 */ /* 0x000fc800078e00ff */
[--C-:B------:R-:W-:Y:S02]  /*cfd0*/  @!P1 IMAD.IADD R137, R137, 0x1, -R0.reuse ;  /* 0x0000000189899824 */ /* 0x100fe400078e0a00 */
[----:B------:R-:W-:Y:S01]  /*cfe0*/  @!P3 IMAD.MOV R135, RZ, RZ, -R135 ;  /* 0x000000ffff87b224 */ /* 0x000fe200078e0a87 */
[----:B------:R-:W-:Y:S01]  /*cff0*/  ISETP.GT.U32.AND P3, PT, R0, R143, PT ;  /* 0x0000008f0000720c */ /* 0x000fe20003f64070 */
[----:B------:R-:W-:Y:S01]  /*d000*/  @!P6 IMAD.IADD R10, R10, 0x1, -R0 ;  /* 0x000000010a0ae824 */ /* 0x000fe200078e0a00 */
[----:B------:R-:W-:Y:S01]  /*d010*/  ISETP.GT.U32.AND P6, PT, R0, R137, PT ;  /* 0x000000890000720c */ /* 0x000fe20003fc4070 */
[----:B------:R-:W-:Y:S02]  /*d020*/  IMAD.MOV R14, RZ, RZ, -R7 ;  /* 0x000000ffff0e7224 */ /* 0x000fe400078e0a07 */
[----:B------:R-:W-:-:S04]  /*d030*/  IMAD.HI.U32 R7, R140, R133, RZ ;  /* 0x000000858c077227 */ /* 0x000fc800078e00ff */
[----:B------:R-:W-:Y:S02]  /*d040*/  IMAD.MOV R7, RZ, RZ, -R7 ;  /* 0x000000ffff077224 */ /* 0x000fe400078e0a07 */
[--C-:B------:R-:W-:Y:S01]  /*d050*/  @!P0 IMAD.IADD R138, R138, 0x1, -R0.reuse ;  /* 0x000000018a8a8824 */ /* 0x100fe200078e0a00 */
[----:B------:R-:W-:Y:S01]  /*d060*/  ISETP.GE.AND P0, PT, R16, RZ, PT ;  /* 0x000000ff1000720c */ /* 0x000fe20003f06270 */
[----:B------:R-:W-:Y:S01]  /*d070*/  IMAD R16, R0, R7, R133 ;  /* 0x0000000700107224 */ /* 0x000fe200078e0285 */
[----:B------:R-:W-:Y:S01]  /*d080*/  IABS R133, R26 ;  /* 0x0000001a00857213 */ /* 0x000fe20000000000 */
[--C-:B------:R-:W-:Y:S01]  /*d090*/  @!P3 IMAD.IADD R143, R143, 0x1, -R0.reuse ;  /* 0x000000018f8fb824 */ /* 0x100fe200078e0a00 */
[----:B------:R-:W-:Y:S01]  /*d0a0*/  ISETP.GE.AND P3, PT, R18, RZ, PT ;  /* 0x000000ff1200720c */ /* 0x000fe20003f66270 */
[----:B------:R-:W-:Y:S01]  /*d0b0*/  @!P6 IMAD.IADD R137, R137, 0x1, -R0 ;  /* 0x000000018989e824 */ /* 0x000fe200078e0a00 */
[C---:B------:R-:W-:Y:S01]  /*d0c0*/  ISETP.GT.U32.AND P6, PT, R0.reuse, R16, PT ;  /* 0x000000100000720c */ /* 0x040fe20003fc4070 */
[----:B------:R-:W-:Y:S01]  /*d0d0*/  @!P4 IMAD.MOV R138, RZ, RZ, -R138 ;  /* 0x000000ffff8ac224 */ /* 0x000fe200078e0a8a */
[C---:B------:R-:W-:Y:S01]  /*d0e0*/  ISETP.GT.U32.AND P4, PT, R0.reuse, R10, PT ;  /* 0x0000000a0000720c */ /* 0x040fe20003f84070 */
[C---:B------:R-:W-:Y:S01]  /*d0f0*/  IMAD R14, R0.reuse, R14, R13 ;  /* 0x0000000e000e7224 */ /* 0x040fe200078e020d */
[----:B------:R-:W-:Y:S01]  /*d100*/  ISETP.GT.U32.AND P1, PT, R0, R143, PT ;  /* 0x0000008f0000720c */ /* 0x000fe20003f24070 */
[----:B------:R-:W-:Y:S01]  /*d110*/  @!P5 IMAD.MOV R134, RZ, RZ, -R134 ;  /* 0x000000ffff86d224 */ /* 0x000fe200078e0a86 */
[----:B------:R-:W-:Y:S01]  /*d120*/  IABS R13, R24 ;  /* 0x00000018000d7213 */ /* 0x000fe20000000000 */
[----:B------:R-:W-:Y:S01]  /*d130*/  @!P0 IMAD.MOV R137, RZ, RZ, -R137 ;  /* 0x000000ffff898224 */ /* 0x000fe200078e0a89 */
[----:B------:R-:W-:Y:S01]  /*d140*/  ISETP.GE.AND P0, PT, R24, RZ, PT ;  /* 0x000000ff1800720c */ /* 0x000fe20003f06270 */
[----:B------:R-:W-:-:S02]  /*d150*/  IMAD.MOV R130, RZ, RZ, -R130 ;  /* 0x000000ffff827224 */ /* 0x000fc400078e0a82 */
[----:B------:R-:W-:-:S04]  /*d160*/  IMAD.HI.U32 R7, R140, R13, RZ ;  /* 0x0000000d8c077227 */ /* 0x000fc800078e00ff */
[----:B------:R-:W-:Y:S02]  /*d170*/  IMAD.MOV R18, RZ, RZ, -R7 ;  /* 0x000000ffff127224 */ /* 0x000fe400078e0a07 */
[--C-:B------:R-:W-:Y:S02]  /*d180*/  @!P6 IMAD.IADD R16, R16, 0x1, -R0.reuse ;  /* 0x000000011010e824 */ /* 0x100fe400078e0a00 */
[--C-:B------:R-:W-:Y:S01]  /*d190*/  @!P4 IMAD.IADD R10, R10, 0x1, -R0.reuse ;  /* 0x000000010a0ac824 */ /* 0x100fe200078e0a00 */
[----:B------:R-:W-:Y:S01]  /*d1a0*/  ISETP.GE.AND P4, PT, R20, RZ, PT ;  /* 0x000000ff1400720c */ /* 0x000fe20003f86270 */
[----:B------:R-:W-:Y:S01]  /*d1b0*/  @!P1 IMAD.IADD R143, R143, 0x1, -R0 ;  /* 0x000000018f8f9824 */ /* 0x000fe200078e0a00 */
[----:B------:R-:W-:Y:S01]  /*d1c0*/  IABS R20, R28 ;  /* 0x0000001c00147213 */ /* 0x000fe20000000000 */
[C---:B------:R-:W-:Y:S01]  /*d1d0*/  IMAD R18, R0.reuse, R18, R13 ;  /* 0x0000001200127224 */ /* 0x040fe200078e020d */
[----:B------:R-:W-:Y:S01]  /*d1e0*/  ISETP.GT.U32.AND P5, PT, R0, R16, PT ;  /* 0x000000100000720c */ /* 0x000fe20003fa4070 */
[----:B------:R-:W-:Y:S01]  /*d1f0*/  IMAD.HI.U32 R7, R140, R133, RZ ;  /* 0x000000858c077227 */ /* 0x000fe200078e00ff */
[----:B------:R-:W-:-:S03]  /*d200*/  ISETP.GT.U32.AND P1, PT, R0, R14, PT ;  /* 0x0000000e0000720c */ /* 0x000fc60003f24070 */
[----:B------:R-:W-:Y:S01]  /*d210*/  @!P2 IMAD.MOV R143, RZ, RZ, -R143 ;  /* 0x000000ffff8fa224 */ /* 0x000fe200078e0a8f */
[----:B------:R-:W-:Y:S01]  /*d220*/  ISETP.GT.U32.AND P2, PT, R0, R18, PT ;  /* 0x000000120000720c */ /* 0x000fe20003f44070 */
[----:B------:R-:W-:Y:S02]  /*d230*/  IMAD.MOV.U32 R13, RZ, RZ, R20 ;  /* 0x000000ffff0d7224 */ /* 0x000fe400078e0014 */
[----:B------:R-:W-:Y:S02]  /*d240*/  IMAD.MOV R20, RZ, RZ, -R7 ;  /* 0x000000ffff147224 */ /* 0x000fe400078e0a07 */
[----:B------:R-:W-:Y:S01]  /*d250*/  @!P3 IMAD.MOV R10, RZ, RZ, -R10 ;  /* 0x000000ffff0ab224 */ /* 0x000fe200078e0a0a */
[----:B------:R-:W-:Y:S01]  /*d260*/  ISETP.GE.AND P3, PT, R26, RZ, PT ;  /* 0x000000ff1a00720c */ /* 0x000fe20003f66270 */
[----:B------:R-:W-:Y:S01]  /*d270*/  IMAD R20, R0, R20, R133 ;  /* 0x0000001400147224 */ /* 0x000fe200078e0285 */
[----:B------:R-:W-:Y:S01]  /*d280*/  LOP3.LUT R26, R132, 0x7a, RZ, 0xfc, !PT ;  /* 0x0000007a841a7812 */ /* 0x000fe200078efcff */
[----:B------:R-:W-:-:S02]  /*d290*/  @!P5 IMAD.IADD R16, R16, 0x1, -R0 ;  /* 0x000000011010d824 */ /* 0x000fc400078e0a00 */
[----:B------:R-:W-:Y:S01]  /*d2a0*/  IMAD.HI.U32 R7, R140, R13, RZ ;  /* 0x0000000d8c077227 */ /* 0x000fe200078e00ff */
[----:B------:R-:W-:Y:S02]  /*d2b0*/  ISETP.GT.U32.AND P5, PT, R0, R20, PT ;  /* 0x000000140000720c */ /* 0x000fe40003fa4070 */
[----:B------:R-:W-:Y:S01]  /*d2c0*/  IABS R24, R26 ;  /* 0x0000001a00187213 */ /* 0x000fe20000000000 */
[--C-:B------:R-:W-:Y:S02]  /*d2d0*/  @!P2 IMAD.IADD R18, R18, 0x1, -R0.reuse ;  /* 0x000000011212a824 */ /* 0x100fe400078e0a00 */
[----:B------:R-:W-:Y:S01]  /*d2e0*/  @!P1 IMAD.IADD R14, R14, 0x1, -R0 ;  /* 0x000000010e0e9824 */ /* 0x000fe200078e0a00 */
[----:B------:R-:W-:Y:S01]  /*d2f0*/  ISETP.GE.AND P1, PT, R22, RZ, PT ;  /* 0x000000ff1600720c */ /* 0x000fe20003f26270 */
[----:B------:R-:W-:Y:S01]  /*d300*/  IMAD.MOV R7, RZ, RZ, -R7 ;  /* 0x000000ffff077224 */ /* 0x000fe200078e0a07 */
[C---:B------:R-:W-:Y:S01]  /*d310*/  ISETP.GT.U32.AND P2, PT, R0.reuse, R18, PT ;  /* 0x000000120000720c */ /* 0x040fe20003f44070 */
[C---:B------:R-:W-:Y:S01]  /*d320*/  IMAD R126, R0.reuse, R130, R126 ;  /* 0x00000082007e7224 */ /* 0x040fe200078e027e */
[C---:B------:R-:W-:Y:S01]  /*d330*/  ISETP.GT.U32.AND P6, PT, R0.reuse, R14, PT ;  /* 0x0000000e0000720c */ /* 0x040fe20003fc4070 */
[----:B------:R-:W-:-:S02]  /*d340*/  IMAD R22, R0, R7, R13 ;  /* 0x0000000700167224 */ /* 0x000fc400078e020d */
[----:B------:R-:W-:Y:S01]  /*d350*/  IMAD.MOV.U32 R13, RZ, RZ, R24 ;  /* 0x000000ffff0d7224 */ /* 0x000fe200078e0018 */
[----:B------:R-:W-:Y:S01]  /*d360*/  LOP3.LUT R24, R132, 0x78, RZ, 0xfc, !PT ;  /* 0x0000007884187812 */ /* 0x000fe200078efcff */
[----:B------:R-:W-:Y:S02]  /*d370*/  @!P5 IMAD.IADD R20, R20, 0x1, -R0 ;  /* 0x000000011414d824 */ /* 0x000fe400078e0a00 */
[----:B------:R-:W-:Y:S01]  /*d380*/  IMAD.HI.U32 R7, R140, R13, RZ ;  /* 0x0000000d8c077227 */ /* 0x000fe200078e00ff */
[----:B------:R-:W-:Y:S02]  /*d390*/  IABS R133, R24 ;  /* 0x0000001800857213 */ /* 0x000fe40000000000 */
[C---:B------:R-:W-:Y:S01]  /*d3a0*/  ISETP.GT.U32.AND P5, PT, R0.reuse, R20, PT ;  /* 0x000000140000720c */ /* 0x040fe20003fa4070 */
[----:B------:R-:W-:Y:S02]  /*d3b0*/  IMAD.MOV R7, RZ, RZ, -R7 ;  /* 0x000000ffff077224 */ /* 0x000fe400078e0a07 */
[----:B------:R-:W-:Y:S01]  /*d3c0*/  @!P1 IMAD.MOV R16, RZ, RZ, -R16 ;  /* 0x000000ffff109224 */ /* 0x000fe200078e0a10 */
[----:B------:R-:W-:Y:S01]  /*d3d0*/  ISETP.GT.U32.AND P1, PT, R0, R22, PT ;  /* 0x000000160000720c */ /* 0x000fe20003f24070 */
[--C-:B------:R-:W-:Y:S01]  /*d3e0*/  @!P2 IMAD.IADD R18, R18, 0x1, -R0.reuse ;  /* 0x000000011212a824 */ /* 0x100fe200078e0a00 */
[----:B------:R-:W-:Y:S01]  /*d3f0*/  ISETP.GE.AND P2, PT, R24, RZ, PT ;  /* 0x000000ff1800720c */ /* 0x000fe20003f46270 */
[----:B------:R-:W-:Y:S01]  /*d400*/  @!P6 IMAD.IADD R14, R14, 0x1, -R0 ;  /* 0x000000010e0ee824 */ /* 0x000fe200078e0a00 */
[----:B------:R-:W-:Y:S01]  /*d410*/  ISETP.GE.AND P6, PT, R28, RZ, PT ;  /* 0x000000ff1c00720c */ /* 0x000fe20003fc6270 */
[----:B------:R-:W-:Y:S01]  /*d420*/  IMAD R24, R0, R7, R13 ;  /* 0x0000000700187224 */ /* 0x000fe200078e020d */
[----:B------:R-:W-:Y:S01]  /*d430*/  LOP3.LUT R28, R132, 0x76, RZ, 0xfc, !PT ;  /* 0x00000076841c7812 */ /* 0x000fe200078efcff */
[----:B------:R-:W-:-:S03]  /*d440*/  IMAD.HI.U32 R7, R140, R133, RZ ;  /* 0x000000858c077227 */ /* 0x000fc600078e00ff */
[----:B------:R-:W-:Y:S01]  /*d450*/  IABS R13, R28 ;  /* 0x0000001c000d7213 */ /* 0x000fe20000000000 */
[----:B------:R-:W-:Y:S01]  /*d460*/  @!P4 IMAD.MOV R14, RZ, RZ, -R14 ;  /* 0x000000ffff0ec224 */ /* 0x000fe200078e0a0e */
[----:B------:R-:W-:Y:S01]  /*d470*/  ISETP.GE.AND P4, PT, R26, RZ, PT ;  /* 0x000000ff1a00720c */ /* 0x000fe20003f86270 */
[----:B------:R-:W-:Y:S02]  /*d480*/  IMAD.MOV R26, RZ, RZ, -R7 ;  /* 0x000000ffff1a7224 */ /* 0x000fe400078e0a07 */
[--C-:B------:R-:W-:Y:S01]  /*d490*/  @!P5 IMAD.IADD R20, R20, 0x1, -R0.reuse ;  /* 0x000000011414d824 */ /* 0x100fe200078e0a00 */
[----:B------:R-:W-:Y:S01]  /*d4a0*/  ISETP.GE.AND P5, PT, R28, RZ, PT ;  /* 0x000000ff1c00720c */ /* 0x000fe20003fa6270 */
[----:B------:R-:W-:Y:S01]  /*d4b0*/  IMAD R26, R0, R26, R133 ;  /* 0x0000001a001a7224 */ /* 0x000fe200078e0285 */
[----:B------:R-:W-:Y:S01]  /*d4c0*/  IABS R28, R30 ;  /* 0x0000001e001c7213 */ /* 0x000fe20000000000 */
[----:B------:R-:W-:Y:S02]  /*d4d0*/  @!P1 IMAD.IADD R22, R22, 0x1, -R0 ;  /* 0x0000000116169824 */ /* 0x000fe400078e0a00 */
[----:B------:R-:W-:Y:S01]  /*d4e0*/  @!P3 IMAD.MOV R20, RZ, RZ, -R20 ;  /* 0x000000ffff14b224 */ /* 0x000fe200078e0a14 */
[C---:B------:R-:W-:Y:S01]  /*d4f0*/  ISETP.GT.U32.AND P3, PT, R0.reuse, R26, PT ;  /* 0x0000001a0000720c */ /* 0x040fe20003f64070 */
[----:B------:R-:W-:Y:S01]  /*d500*/  @!P0 IMAD.MOV R18, RZ, RZ, -R18 ;  /* 0x000000ffff128224 */ /* 0x000fe200078e0a12 */
[----:B------:R-:W-:Y:S01]  /*d510*/  ISETP.GT.U32.AND P1, PT, R0, R22, PT ;  /* 0x000000160000720c */ /* 0x000fe20003f24070 */
[----:B------:R-:W-:Y:S01]  /*d520*/  IMAD.HI.U32 R7, R140, R13, RZ ;  /* 0x0000000d8c077227 */ /* 0x000fe200078e00ff */
[----:B------:R-:W-:-:S03]  /*d530*/  ISETP.GT.U32.AND P0, PT, R0, R24, PT ;  /* 0x000000180000720c */ /* 0x000fc60003f04070 */
[----:B------:R-:W-:Y:S02]  /*d540*/  IMAD.MOV R7, RZ, RZ, -R7 ;  /* 0x000000ffff077224 */ /* 0x000fe400078e0a07 */
[----:B------:R-:W-:Y:S02]  /*d550*/  IMAD.MOV.U32 R133, RZ, RZ, R28 ;  /* 0x000000ffff857224 */ /* 0x000fe400078e001c */
[----:B------:R-:W-:Y:S01]  /*d560*/  IMAD R28, R0, R7, R13 ;  /* 0x00000007001c7224 */ /* 0x000fe200078e020d */
[----:B------:R-:W-:Y:S01]  /*d570*/  IABS R13, R34 ;  /* 0x00000022000d7213 */ /* 0x000fe20000000000 */
[----:B------:R-:W-:Y:S02]  /*d580*/  @!P3 IMAD.IADD R26, R26, 0x1, -R0 ;  /* 0x000000011a1ab824 */ /* 0x000fe400078e0a00 */
[----:B------:R-:W-:-:S03]  /*d590*/  IMAD.HI.U32 R7, R140, R133, RZ ;  /* 0x000000858c077227 */ /* 0x000fc600078e00ff */
[----:B------:R-:W-:Y:S01]  /*d5a0*/  ISETP.GT.U32.AND P3, PT, R0, R26, PT ;  /* 0x0000001a0000720c */ /* 0x000fe20003f64070 */
[--C-:B------:R-:W-:Y:S01]  /*d5b0*/  @!P1 IMAD.IADD R22, R22, 0x1, -R0.reuse ;  /* 0x0000000116169824 */ /* 0x100fe200078e0a00 */
[----:B------:R-:W-:Y:S01]  /*d5c0*/  ISETP.GE.AND P1, PT, R30, RZ, PT ;  /* 0x000000ff1e00720c */ /* 0x000fe20003f26270 */
[----:B------:R-:W-:Y:S02]  /*d5d0*/  @!P0 IMAD.IADD R24, R24, 0x1, -R0 ;  /* 0x0000000118188824 */ /* 0x000fe400078e0a00 */
[----:B------:R-:W-:Y:S02]  /*d5e0*/  IMAD.MOV R30, RZ, RZ, -R7 ;  /* 0x000000ffff1e7224 */ /* 0x000fe400078e0a07 */
[----:B------:R-:W-:Y:S01]  /*d5f0*/  IMAD.HI.U32 R7, R140, R13, RZ ;  /* 0x0000000d8c077227 */ /* 0x000fe200078e00ff */
[----:B------:R-:W-:-:S03]  /*d600*/  ISETP.GT.U32.AND P0, PT, R0, R24, PT ;  /* 0x000000180000720c */ /* 0x000fc60003f04070 */
[----:B------:R-:W-:Y:S02]  /*d610*/  IMAD.MOV R7, RZ, RZ, -R7 ;  /* 0x000000ffff077224 */ /* 0x000fe400078e0a07 */
[C---:B------:R-:W-:Y:S01]  /*d620*/  IMAD R30, R0.reuse, R30, R133 ;  /* 0x0000001e001e7224 */ /* 0x040fe200078e0285 */
[----:B------:R-:W-:Y:S01]  /*d630*/  IABS R133, R36 ;  /* 0x0000002400857213 */ /* 0x000fe20000000000 */
[----:B------:R-:W-:Y:S01]  /*d640*/  IMAD R32, R0, R7, R13 ;  /* 0x0000000700207224 */ /* 0x000fe200078e020d */
[----:B------:R-:W-:Y:S01]  /*d650*/  IABS R13, R40 ;  /* 0x00000028000d7213 */ /* 0x000fe20000000000 */
[----:B------:R-:W-:Y:S02]  /*d660*/  @!P3 IMAD.IADD R26, R26, 0x1, -R0 ;  /* 0x000000011a1ab824 */ /* 0x000fe400078e0a00 */
[----:B------:R-:W-:Y:S01]  /*d670*/  @!P6 IMAD.MOV R22, RZ, RZ, -R22 ;  /* 0x000000ffff16e224 */ /* 0x000fe200078e0a16 */
[----:B------:R-:W-:Y:S01]  /*d680*/  ISETP.GT.U32.AND P3, PT, R0, R32, PT ;  /* 0x000000200000720c */ /* 0x000fe20003f64070 */
[----:B------:R-:W-:Y:S01]  /*d690*/  @!P0 IMAD.IADD R24, R24, 0x1, -R0 ;  /* 0x0000000118188824 */ /* 0x000fe200078e0a00 */
[----:B------:R-:W-:Y:S01]  /*d6a0*/  ISETP.GT.U32.AND P0, PT, R0, R30, PT ;  /* 0x0000001e0000720c */ /* 0x000fe20003f04070 */
[----:B------:R-:W-:Y:S01]  /*d6b0*/  IMAD.HI.U32 R7, R140, R133, RZ ;  /* 0x000000858c077227 */ /* 0x000fe200078e00ff */
[----:B------:R-:W-:-:S03]  /*d6c0*/  ISETP.GT.U32.AND P6, PT, R0, R28, PT ;  /* 0x0000001c0000720c */ /* 0x000fc60003fc4070 */
[----:B------:R-:W-:Y:S02]  /*d6d0*/  IMAD.MOV R7, RZ, RZ, -R7 ;  /* 0x000000ffff077224 */ /* 0x000fe400078e0a07 */
[----:B------:R-:W-:Y:S01]  /*d6e0*/  @!P4 IMAD.MOV R24, RZ, RZ, -R24 ;  /* 0x000000ffff18c224 */ /* 0x000fe200078e0a18 */
[----:B------:R-:W-:Y:S01]  /*d6f0*/  ISETP.GE.AND P4, PT, R34, RZ, PT ;  /* 0x000000ff2200720c */ /* 0x000fe20003f86270 */
[----:B------:R-:W-:Y:S02]  /*d700*/  @!P2 IMAD.MOV R26, RZ, RZ, -R26 ;  /* 0x000000ffff1aa224 */ /* 0x000fe400078e0a1a */
[--C-:B------:R-:W-:Y:S01]  /*d710*/  @!P3 IMAD.IADD R32, R32, 0x1, -R0.reuse ;  /* 0x000000012020b824 */ /* 0x100fe200078e0a00 */
[----:B------:R-:W-:Y:S01]  /*d720*/  ISETP.GE.AND P3, PT, R36, RZ, PT ;  /* 0x000000ff2400720c */ /* 0x000fe20003f66270 */
[--C-:B------:R-:W-:Y:S02]  /*d730*/  @!P0 IMAD.IADD R30, R30, 0x1, -R0.reuse ;  /* 0x000000011e1e8824 */ /* 0x100fe400078e0a00 */
[C---:B------:R-:W-:Y:S01]  /*d740*/  IMAD R34, R0.reuse, R7, R133 ;  /* 0x0000000700227224 */ /* 0x040fe200078e0285 */
[----:B------:R-:W-:Y:S01]  /*d750*/  ISETP.GT.U32.AND P2, PT, R0, R32, PT ;  /* 0x000000200000720c */ /* 0x000fe20003f44070 */
[----:B------:R-:W-:Y:S01]  /*d760*/  @!P6 IMAD.IADD R28, R28, 0x1, -R0 ;  /* 0x000000011c1ce824 */ /* 0x000fe200078e0a00 */
[----:B------:R-:W-:Y:S01]  /*d770*/  ISETP.GT.U32.AND P0, PT, R0, R30, PT ;  /* 0x0000001e0000720c */ /* 0x000fe20003f04070 */
[----:B------:R-:W-:-:S03]  /*d780*/  IMAD.HI.U32 R7, R140, R141, RZ ;  /* 0x0000008d8c077227 */ /* 0x000fc600078e00ff */
[C---:B------:R-:W-:Y:S01]  /*d790*/  ISETP.GT.U32.AND P6, PT, R0.reuse, R28, PT ;  /* 0x0000001c0000720c */ /* 0x040fe20003fc4070 */
[----:B------:R-:W-:Y:S02]  /*d7a0*/  IMAD.MOV R7, RZ, RZ, -R7 ;  /* 0x000000ffff077224 */ /* 0x000fe400078e0a07 */
[----:B------:R-:W-:Y:S02]  /*d7b0*/  IMAD.MOV.U32 R133, RZ, RZ, R13 ;  /* 0x000000ffff857224 */ /* 0x000fe400078e000d */
[----:B------:R-:W-:Y:S01]  /*d7c0*/  IMAD R36, R0, R7, R141 ;  /* 0x0000000700247224 */ /* 0x000fe200078e028d */
[----:B------:R-:W-:Y:S01]  /*d7d0*/  IABS R7, R42 ;  /* 0x0000002a00077213 */ /* 0x000fe20000000000 */
[----:B------:R-:W-:Y:S01]  /*d7e0*/  IMAD.HI.U32 R13, R140, R133, RZ ;  /* 0x000000858c0d7227 */ /* 0x000fe200078e00ff */
[----:B------:R-:W-:-:S03]  /*d7f0*/  IABS R141, R44 ;  /* 0x0000002c008d7213 */ /* 0x000fc60000000000 */
[--C-:B------:R-:W-:Y:S01]  /*d800*/  @!P2 IMAD.IADD R32, R32, 0x1, -R0.reuse ;  /* 0x000000012020a824 */ /* 0x100fe200078e0a00 */
[----:B------:R-:W-:Y:S01]  /*d810*/  ISETP.GT.U32.AND P2, PT, R0, R36, PT ;  /* 0x000000240000720c */ /* 0x000fe20003f44070 */
[----:B------:R-:W-:Y:S02]  /*d820*/  IMAD.MOV R13, RZ, RZ, -R13 ;  /* 0x000000ffff0d7224 */ /* 0x000fe400078e0a0d */
[--C-:B------:R-:W-:Y:S01]  /*d830*/  @!P0 IMAD.IADD R30, R30, 0x1, -R0.reuse ;  /* 0x000000011e1e8824 */ /* 0x100fe200078e0a00 */
[----:B------:R-:W-:Y:S01]  /*d840*/  ISETP.GE.AND P0, PT, R38, RZ, PT ;  /* 0x000000ff2600720c */ /* 0x000fe20003f06270 */
[----:B------:R-:W-:Y:S01]  /*d850*/  @!P6 IMAD.IADD R28, R28, 0x1, -R0 ;  /* 0x000000011c1ce824 */ /* 0x000fe200078e0a00 */
[C---:B------:R-:W-:Y:S01]  /*d860*/  ISETP.GT.U32.AND P6, PT, R0.reuse, R34, PT ;  /* 0x000000220000720c */ /* 0x040fe20003fc4070 */
[----:B------:R-:W-:Y:S02]  /*d870*/  IMAD R38, R0, R13, R133 ;  /* 0x0000000d00267224 */ /* 0x000fe400078e0285 */
[----:B------:R-:W-:-:S02]  /*d880*/  @!P5 IMAD.MOV R28, RZ, RZ, -R28 ;  /* 0x000000ffff1cd224 */ /* 0x000fc400078e0a1c */
[----:B------:R-:W-:Y:S01]  /*d890*/  IMAD.MOV.U32 R133, RZ, RZ, R7 ;  /* 0x000000ffff857224 */ /* 0x000fe200078e0007 */
[----:B------:R-:W-:Y:S01]  /*d8a0*/  ISETP.GT.U32.AND P5, PT, R0, R38, PT ;  /* 0x000000260000720c */ /* 0x000fe20003fa4070 */
[----:B------:R-:W-:Y:S02]  /*d8b0*/  @!P2 IMAD.IADD R36, R36, 0x1, -R0 ;  /* 0x000000012424a824 */ /* 0x000fe400078e0a00 */
[----:B------:R-:W-:-:S03]  /*d8c0*/  IMAD.HI.U32 R7, R140, R133, RZ ;  /* 0x000000858c077227 */ /* 0x000fc600078e00ff */
[----:B------:R-:W-:Y:S01]  /*d8d0*/  ISETP.GT.U32.AND P2, PT, R0, R36, PT ;  /* 0x000000240000720c */ /* 0x000fe20003f44070 */
[----:B------:R-:W-:Y:S02]  /*d8e0*/  @!P6 IMAD.IADD R34, R34, 0x1, -R0 ;  /* 0x000000012222e824 */ /* 0x000fe400078e0a00 */
[----:B------:R-:W-:Y:S01]  /*d8f0*/  @!P4 IMAD.MOV R32, RZ, RZ, -R32 ;  /* 0x000000ffff20c224 */ /* 0x000fe200078e0a20 */
[----:B------:R-:W-:Y:S01]  /*d900*/  ISETP.GE.AND P4, PT, R42, RZ, PT ;  /* 0x000000ff2a00720c */ /* 0x000fe20003f86270 */
[----:B------:R-:W-:Y:S01]  /*d910*/  IMAD.MOV R7, RZ, RZ, -R7 ;  /* 0x000000ffff077224 */ /* 0x000fe200078e0a07 */
[----:B------:R-:W-:Y:S01]  /*d920*/  IABS R42, R46 ;  /* 0x0000002e002a7213 */ /* 0x000fe20000000000 */
[----:B------:R-:W-:Y:S01]  /*d930*/  @!P5 IMAD.IADD R38, R38, 0x1, -R0 ;  /* 0x000000012626d824 */ /* 0x000fe200078e0a00 */
[----:B------:R-:W-:Y:S01]  /*d940*/  ISETP.GT.U32.AND P6, PT, R0, R34, PT ;  /* 0x000000220000720c */ /* 0x000fe20003fc4070 */
[----:B------:R-:W-:Y:S01]  /*d950*/  @!P1 IMAD.MOV R30, RZ, RZ, -R30 ;  /* 0x000000ffff1e9224 */ /* 0x000fe200078e0a1e */
[----:B------:R-:W-:Y:S01]  /*d960*/  ISETP.GE.AND P1, PT, R40, RZ, PT ;  /* 0x000000ff2800720c */ /* 0x000fe20003f26270 */
[C---:B------:R-:W-:Y:S01]  /*d970*/  IMAD R40, R0.reuse, R7, R133 ;  /* 0x0000000700287224 */ /* 0x040fe200078e0285 */
[----:B------:R-:W-:Y:S01]  /*d980*/  ISETP.GT.U32.AND P5, PT, R0, R38, PT ;  /* 0x000000260000720c */ /* 0x000fe20003fa4070 */
[----:B------:R-:W-:-:S04]  /*d990*/  IMAD.HI.U32 R13, R140, R141, RZ ;  /* 0x0000008d8c0d7227 */ /* 0x000fc800078e00ff */
[----:B------:R-:W-:Y:S02]  /*d9a0*/  IMAD.MOV.U32 R133, RZ, RZ, R42 ;  /* 0x000000ffff857224 */ /* 0x000fe400078e002a */
[----:B------:R-:W-:Y:S01]  /*d9b0*/  @!P2 IMAD.IADD R36, R36, 0x1, -R0 ;  /* 0x000000012424a824 */ /* 0x000fe200078e0a00 */
[----:B------:R-:W-:Y:S01]  /*d9c0*/  ISETP.GT.U32.AND P2, PT, R0, R40, PT ;  /* 0x000000280000720c */ /* 0x000fe20003f44070 */
[----:B------:R-:W-:Y:S02]  /*d9d0*/  IMAD.MOV R13, RZ, RZ, -R13 ;  /* 0x000000ffff0d7224 */ /* 0x000fe400078e0a0d */
[----:B------:R-:W-:-:S04]  /*d9e0*/  IMAD.HI.U32 R7, R140, R133, RZ ;  /* 0x000000858c077227 */ /* 0x000fc800078e00ff */
[----:B------:R-:W-:Y:S01]  /*d9f0*/  IMAD R42, R0, R13, R141 ;  /* 0x0000000d002a7224 */ /* 0x000fe200078e028d */
[----:B------:R-:W-:Y:S01]  /*da00*/  IABS R141, R52 ;  /* 0x00000034008d7213 */ /* 0x000fe20000000000 */
[----:B------:R-:W-:Y:S01]  /*da10*/  IMAD.MOV R7, RZ, RZ, -R7 ;  /* 0x000000ffff077224 */ /* 0x000fe200078e0a07 */
[----:B------:R-:W-:Y:S01]  /*da20*/  IABS R13, R58 ;  /* 0x0000003a000d7213 */ /* 0x000fe20000000000 */
[--C-:B------:R-:W-:Y:S01]  /*da30*/  @!P6 IMAD.IADD R34, R34, 0x1, -R0.reuse ;  /* 0x000000012222e824 */ /* 0x100fe200078e0a00 */
[----:B------:R-:W-:Y:S01]  /*da40*/  ISETP.GE.AND P6, PT, R44, RZ, PT ;  /* 0x000000ff2c00720c */ /* 0x000fe20003fc6270 */
[--C-:B------:R-:W-:Y:S01]  /*da50*/  @!P5 IMAD.IADD R38, R38, 0x1, -R0.reuse ;  /* 0x000000012626d824 */ /* 0x100fe200078e0a00 */
[C---:B------:R-:W-:Y:S01]  /*da60*/  ISETP.GT.U32.AND P5, PT, R0.reuse, R42, PT ;  /* 0x0000002a0000720c */ /* 0x040fe20003fa4070 */
[----:B------:R-:W-:Y:S02]  /*da70*/  IMAD R44, R0, R7, R133 ;  /* 0x00000007002c7224 */ /* 0x000fe400078e0285 */
[----:B------:R-:W-:-:S02]  /*da80*/  @!P2 IMAD.IADD R40, R40, 0x1, -R0 ;  /* 0x000000012828a824 */ /* 0x000fc400078e0a00 */
[----:B------:R-:W-:Y:S01]  /*da90*/  IMAD.HI.U32 R7, R140, R141, RZ ;  /* 0x0000008d8c077227 */ /* 0x000fe200078e00ff */
[----:B------:R-:W-:-:S03]  /*daa0*/  ISETP.GT.U32.AND P2, PT, R0, R44, PT ;  /* 0x0000002c0000720c */ /* 0x000fc60003f44070 */
[----:B------:R-:W-:Y:S02]  /*dab0*/  IMAD.MOV R7, RZ, RZ, -R7 ;  /* 0x000000ffff077224 */ /* 0x000fe400078e0a07 */
[----:B------:R-:W-:Y:S02]  /*dac0*/  IMAD.MOV.U32 R133, RZ, RZ, R13 ;  /* 0x000000ffff857224 */ /* 0x000fe400078e000d */
[----:B------:R-:W-:Y:S01]  /*dad0*/  @!P5 IMAD.IADD R42, R42, 0x1, -R0 ;  /* 0x000000012a2ad824 */ /* 0x000fe200078e0a00 */
[----:B------:R-:W-:Y:S01]  /*dae0*/  ISETP.GT.U32.AND P5, PT, R0, R40, PT ;  /* 0x000000280000720c */ /* 0x000fe20003fa4070 */
[----:B------:R-:W-:Y:S01]  /*daf0*/  @!P3 IMAD.MOV R34, RZ, RZ, -R34 ;  /* 0x000000ffff22b224 */ /* 0x000fe200078e0a22 */
[----:B------:R-:W-:Y:S01]  /*db00*/  ISETP.GE.AND P3, PT, R46, RZ, PT ;  /* 0x000000ff2e00720c */ /* 0x000fe20003f66270 */
[----:B------:R-:W-:-:S04]  /*db10*/  IMAD.HI.U32 R13, R140, R145, RZ ;  /* 0x000000918c0d7227 */ /* 0x000fc800078e00ff */
[----:B------:R-:W-:Y:S01]  /*db20*/  @!P2 IMAD.IADD R44, R44, 0x1, -R0 ;  /* 0x000000012c2ca824 */ /* 0x000fe200078e0a00 */
[C---:B------:R-:W-:Y:S01]  /*db30*/  ISETP.GT.U32.AND P2, PT, R0.reuse, R42, PT ;  /* 0x0000002a0000720c */ /* 0x040fe20003f44070 */
[----:B------:R-:W-:Y:S01]  /*db40*/  IMAD R46, R0, R7, R141 ;  /* 0x00000007002e7224 */ /* 0x000fe200078e028d */
[----:B------:R-:W-:Y:S01]  /*db50*/  IABS R141, R68 ;  /* 0x00000044008d7213 */ /* 0x000fe20000000000 */
[----:B------:R-:W-:-:S04]  /*db60*/  IMAD.HI.U32 R7, R140, R133, RZ ;  /* 0x000000858c077227 */ /* 0x000fc800078e00ff */
[----:B------:R-:W-:Y:S02]  /*db70*/  IMAD.MOV R13, RZ, RZ, -R13 ;  /* 0x000000ffff0d7224 */ /* 0x000fe400078e0a0d */
[----:B------:R-:W-:Y:S02]  /*db80*/  IMAD.MOV R7, RZ, RZ, -R7 ;  /* 0x000000ffff077224 */ /* 0x000fe400078e0a07 */
[C---:B------:R-:W-:Y:S01]  /*db90*/  IMAD R48, R0.reuse, R13, R145 ;  /* 0x0000000d00307224 */ /* 0x040fe200078e0291 */
[----:B------:R-:W-:Y:S01]  /*dba0*/  IABS R145, R66 ;  /* 0x0000004200917213 */ /* 0x000fe20000000000 */
[----:B------:R-:W-:Y:S02]  /*dbb0*/  IMAD.MOV.U32 R13, RZ, RZ, R50 ;  /* 0x000000ffff0d7224 */ /* 0x000fe400078e0032 */
[----:B------:R-:W-:Y:S02]  /*dbc0*/  IMAD R50, R0, R7, R133 ;  /* 0x0000000700327224 */ /* 0x000fe400078e0285 */
[----:B------:R-:W-:Y:S01]  /*dbd0*/  @!P5 IMAD.IADD R40, R40, 0x1, -R0 ;  /* 0x000000012828d824 */ /* 0x000fe200078e0a00 */
[C---:B------:R-:W-:Y:S01]  /*dbe0*/  ISETP.GT.U32.AND P5, PT, R0.reuse, R46, PT ;  /* 0x0000002e0000720c */ /* 0x040fe20003fa4070 */
[----:B------:R-:W-:Y:S01]  /*dbf0*/  @!P0 IMAD.MOV R36, RZ, RZ, -R36 ;  /* 0x000000ffff248224 */ /* 0x000fe200078e0a24 */
[----:B------:R-:W-:Y:S01]  /*dc00*/  ISETP.GT.U32.AND P0, PT, R0, R44, PT ;  /* 0x0000002c0000720c */ /* 0x000fe20003f04070 */
[----:B------:R-:W-:Y:S01]  /*dc10*/  @!P2 IMAD.IADD R42, R42, 0x1, -R0 ;  /* 0x000000012a2aa824 */ /* 0x000fe200078e0a00 */
[C---:B------:R-:W-:Y:S01]  /*dc20*/  ISETP.GT.U32.AND P2, PT, R0.reuse, R50, PT ;  /* 0x000000320000720c */ /* 0x040fe20003f44070 */
[----:B------:R-:W-:Y:S01]  /*dc30*/  @!P1 IMAD.MOV R38, RZ, RZ, -R38 ;  /* 0x000000ffff269224 */ /* 0x000fe200078e0a26 */
[----:B------:R-:W-:Y:S01]  /*dc40*/  ISETP.GT.U32.AND P1, PT, R0, R48, PT ;  /* 0x000000300000720c */ /* 0x000fe20003f24070 */
[----:B------:R-:W-:-:S04]  /*dc50*/  IMAD.HI.U32 R7, R140, R13, RZ ;  /* 0x0000000d8c077227 */ /* 0x000fc800078e00ff */
[----:B------:R-:W-:Y:S02]  /*dc60*/  IMAD.MOV R7, RZ, RZ, -R7 ;  /* 0x000000ffff077224 */ /* 0x000fe400078e0a07 */
[----:B------:R-:W-:Y:S01]  /*dc70*/  @!P4 IMAD.MOV R40, RZ, RZ, -R40 ;  /* 0x000000ffff28c224 */ /* 0x000fe200078e0a28 */
[----:B------:R-:W-:Y:S01]  /*dc80*/  ISETP.GE.AND P4, PT, R52, RZ, PT ;  /* 0x000000ff3400720c */ /* 0x000fe20003f86270 */
[--C-:B------:R-:W-:Y:S01]  /*dc90*/  @!P5 IMAD.IADD R46, R46, 0x1, -R0.reuse ;  /* 0x000000012e2ed824 */ /* 0x100fe200078e0a00 */
[----:B------:R-:W-:Y:S01]  /*dca0*/  ISETP.GE.AND P5, PT, R58, RZ, PT ;  /* 0x000000ff3a00720c */ /* 0x000fe20003fa6270 */
[--C-:B------:R-:W-:Y:S01]  /*dcb0*/  @!P0 IMAD.IADD R44, R44, 0x1, -R0.reuse ;  /* 0x000000012c2c8824 */ /* 0x100fe200078e0a00 */
[----:B------:R-:W-:Y:S01]  /*dcc0*/  LOP3.LUT R58, R132, 0x5a, RZ, 0xfc, !PT ;  /* 0x0000005a843a7812 */ /* 0x000fe200078efcff */
[----:B------:R-:W-:Y:S01]  /*dcd0*/  IMAD R52, R0, R7, R13 ;  /* 0x0000000700347224 */ /* 0x000fe200078e020d */
[----:B------:R-:W-:Y:S01]  /*dce0*/  IABS R13, R60 ;  /* 0x0000003c000d7213 */ /* 0x000fe20000000000 */
[--C-:B------:R-:W-:Y:S01]  /*dcf0*/  @!P2 IMAD.IADD R50, R50, 0x1, -R0.reuse ;  /* 0x000000013232a824 */ /* 0x100fe200078e0a00 */
[----:B------:R-:W-:Y:S01]  /*dd00*/  IABS R133, R58 ;  /* 0x0000003a00857213 */ /* 0x000fe20000000000 */
[----:B------:R-:W-:Y:S01]  /*dd10*/  @!P1 IMAD.IADD R48, R48, 0x1, -R0 ;  /* 0x0000000130309824 */ /* 0x000fe200078e0a00 */
[C---:B------:R-:W-:Y:S01]  /*dd20*/  ISETP.GT.U32.AND P1, PT, R0.reuse, R46, PT ;  /* 0x0000002e0000720c */ /* 0x040fe20003f24070 */
[----:B------:R-:W-:Y:S01]  /*dd30*/  @!P3 IMAD.MOV R44, RZ, RZ, -R44 ;  /* 0x000000ffff2cb224 */ /* 0x000fe200078e0a2c */
[C---:B------:R-:W-:Y:S01]  /*dd40*/  ISETP.GT.U32.AND P2, PT, R0.reuse, R50, PT ;  /* 0x000000320000720c */ /* 0x040fe20003f44070 */
[----:B------:R-:W-:Y:S01]  /*dd50*/  @!P6 IMAD.MOV R42, RZ, RZ, -R42 ;  /* 0x000000ffff2ae224 */ /* 0x000fe200078e0a2a */
[----:B------:R-:W-:Y:S01]  /*dd60*/  ISETP.GT.U32.AND P3, PT, R0, R52, PT ;  /* 0x000000340000720c */ /* 0x000fe20003f64070 */
[----:B------:R-:W-:Y:S01]  /*dd70*/  IMAD.HI.U32 R7, R140, R13, RZ ;  /* 0x0000000d8c077227 */ /* 0x000fe200078e00ff */
[----:B------:R-:W-:-:S02]  /*dd80*/  ISETP.GT.U32.AND P6, PT, R0, R48, PT ;  /* 0x000000300000720c */ /* 0x000fc40003fc4070 */
[----:B------:R-:W-:Y:S01]  /*dd90*/  ISETP.GE.AND P0, PT, R54, RZ, PT ;  /* 0x000000ff3600720c */ /* 0x000fe20003f06270 */
[----:B------:R-:W-:Y:S02]  /*dda0*/  IMAD.MOV R54, RZ, RZ, -R7 ;  /* 0x000000ffff367224 */ /* 0x000fe400078e0a07 */
[----:B------:R-:W-:-:S04]  /*ddb0*/  IMAD.HI.U32 R7, R140, R133, RZ ;  /* 0x000000858c077227 */ /* 0x000fc800078e00ff */
[----:B------:R-:W-:Y:S01]  /*ddc0*/  IMAD R54, R0, R54, R13 ;  /* 0x0000003600367224 */ /* 0x000fe200078e020d */
[----:B------:R-:W-:Y:S01]  /*ddd0*/  IABS R13, R62 ;  /* 0x0000003e000d7213 */ /* 0x000fe20000000000 */
[----:B------:R-:W-:Y:S02]  /*dde0*/  IMAD.MOV R7, RZ, RZ, -R7 ;  /* 0x000000ffff077224 */ /* 0x000fe400078e0a07 */
[--C-:B------:R-:W-:Y:S01]  /*ddf0*/  @!P1 IMAD.IADD R46, R46, 0x1, -R0.reuse ;  /* 0x000000012e2e9824 */ /* 0x100fe200078e0a00 */
[----:B------:R-:W-:Y:S01]  /*de00*/  ISETP.GE.AND P1, PT, R56, RZ, PT ;  /* 0x000000ff3800720c */ /* 0x000fe20003f26270 */
[--C-:B------:R-:W-:Y:S01]  /*de10*/  @!P2 IMAD.IADD R50, R50, 0x1, -R0.reuse ;  /* 0x000000013232a824 */ /* 0x100fe200078e0a00 */
[----:B------:R-:W-:Y:S01]  /*de20*/  ISETP.GT.U32.AND P2, PT, R0, R54, PT ;  /* 0x000000360000720c */ /* 0x000fe20003f44070 */
[--C-:B------:R-:W-:Y:S01]  /*de30*/  @!P3 IMAD.IADD R52, R52, 0x1, -R0.reuse ;  /* 0x000000013434b824 */ /* 0x100fe200078e0a00 */
[----:B------:R-:W-:Y:S01]  /*de40*/  ISETP.GE.AND P3, PT, R58, RZ, PT ;  /* 0x000000ff3a00720c */ /* 0x000fe20003f66270 */
[----:B------:R-:W-:Y:S01]  /*de50*/  @!P6 IMAD.IADD R48, R48, 0x1, -R0 ;  /* 0x000000013030e824 */ /* 0x000fe200078e0a00 */
[----:B------:R-:W-:Y:S01]  /*de60*/  ISETP.GE.AND P6, PT, R60, RZ, PT ;  /* 0x000000ff3c00720c */ /* 0x000fe20003fc6270 */
[----:B------:R-:W-:Y:S01]  /*de70*/  IMAD R56, R0, R7, R133 ;  /* 0x0000000700387224 */ /* 0x000fe200078e0285 */
[----:B------:R-:W-:Y:S01]  /*de80*/  LOP3.LUT R60, R132, 0x56, RZ, 0xfc, !PT ;  /* 0x00000056843c7812 */ /* 0x000fe200078efcff */
[----:B------:R-:W-:Y:S01]  /*de90*/  @!P4 IMAD.MOV R46, RZ, RZ, -R46 ;  /* 0x000000ffff2ec224 */ /* 0x000fe200078e0a2e */
[C---:B------:R-:W-:Y:S01]  /*dea0*/  ISETP.GT.U32.AND P4, PT, R0.reuse, R52, PT ;  /* 0x000000340000720c */ /* 0x040fe20003f84070 */
[----:B------:R-:W-:Y:S01]  /*deb0*/  @!P0 IMAD.MOV R48, RZ, RZ, -R48 ;  /* 0x000000ffff308224 */ /* 0x000fe200078e0a30 */
[----:B------:R-:W-:Y:S01]  /*dec0*/  ISETP.GT.U32.AND P0, PT, R0, R56, PT ;  /* 0x000000380000720c */ /* 0x000fe20003f04070 */
[----:B------:R-:W-:Y:S01]  /*ded0*/  IMAD.HI.U32 R7, R140, R13, RZ ;  /* 0x0000000d8c077227 */ /* 0x000fe200078e00ff */
[----:B------:R-:W-:-:S03]  /*dee0*/  IABS R133, R60 ;  /* 0x0000003c00857213 */ /* 0x000fc60000000000 */
[----:B------:R-:W-:Y:S02]  /*def0*/  IMAD.MOV R7, RZ, RZ, -R7 ;  /* 0x000000ffff077224 */ /* 0x000fe400078e0a07 */
[--C-:B------:R-:W-:Y:S02]  /*df00*/  @!P2 IMAD.IADD R54, R54, 0x1, -R0.reuse ;  /* 0x000000013636a824 */ /* 0x100fe400078e0a00 */
[----:B------:R-:W-:Y:S02]  /*df10*/  IMAD R58, R0, R7, R13 ;  /* 0x00000007003a7224 */ /* 0x000fe400078e020d */
[--C-:B------:R-:W-:Y:S01]  /*df20*/  @!P4 IMAD.IADD R52, R52, 0x1, -R0.reuse ;  /* 0x000000013434c824 */ /* 0x100fe200078e0a00 */
[----:B------:R-:W-:Y:S01]  /*df30*/  ISETP.GT.U32.AND P2, PT, R0, R54, PT ;  /* 0x000000360000720c */ /* 0x000fe20003f44070 */
[----:B------:R-:W-:Y:S01]  /*df40*/  @!P0 IMAD.IADD R56, R56, 0x1, -R0 ;  /* 0x0000000138388824 */ /* 0x000fe200078e0a00 */
[----:B------:R-:W-:Y:S01]  /*df50*/  ISETP.GT.U32.AND P4, PT, R0, R58, PT ;  /* 0x0000003a0000720c */ /* 0x000fe20003f84070 */
[----:B------:R-:W-:-:S03]  /*df60*/  IMAD.HI.U32 R13, R140, R141, RZ ;  /* 0x0000008d8c0d7227 */ /* 0x000fc600078e00ff */
[----:B------:R-:W-:Y:S01]  /*df70*/  ISETP.GT.U32.AND P0, PT, R0, R56, PT ;  /* 0x000000380000720c */ /* 0x000fe20003f04070 */
[----:B------:R-:W-:Y:S02]  /*df80*/  IMAD.MOV R13, RZ, RZ, -R13 ;  /* 0x000000ffff0d7224 */ /* 0x000fe400078e0a0d */
[----:B------:R-:W-:-:S04]  /*df90*/  IMAD.HI.U32 R7, R140, R133, RZ ;  /* 0x000000858c077227 */ /* 0x000fc800078e00ff */
[----:B------:R-:W-:Y:S01]  /*dfa0*/  @!P5 IMAD.MOV R50, RZ, RZ, -R50 ;  /* 0x000000ffff32d224 */ /* 0x000fe200078e0a32 */
[----:B------:R-:W-:Y:S01]  /*dfb0*/  ISETP.GE.AND P5, PT, R62, RZ, PT ;  /* 0x000000ff3e00720c */ /* 0x000fe20003fa6270 */
[--C-:B------:R-:W-:Y:S01]  /*dfc0*/  @!P2 IMAD.IADD R54, R54, 0x1, -R0.reuse ;  /* 0x000000013636a824 */ /* 0x100fe200078e0a00 */
[----:B------:R-:W-:Y:S01]  /*dfd0*/  ISETP.GE.AND P2, PT, R60, RZ, PT ;  /* 0x000000ff3c00720c */ /* 0x000fe20003f46270 */
[----:B------:R-:W-:Y:S02]  /*dfe0*/  @!P4 IMAD.IADD R58, R58, 0x1, -R0 ;  /* 0x000000013a3ac824 */ /* 0x000fe400078e0a00 */
[C---:B------:R-:W-:Y:S01]  /*dff0*/  IMAD R62, R0.reuse, R13, R141 ;  /* 0x0000000d003e7224 */ /* 0x040fe200078e028d */
[----:B------:R-:W-:Y:S01]  /*e000*/  IABS R13, R70 ;  /* 0x00000046000d7213 */ /* 0x000fe20000000000 */
[----:B------:R-:W-:Y:S01]  /*e010*/  IMAD.MOV R60, RZ, RZ, -R7 ;  /* 0x000000ffff3c7224 */ /* 0x000fe200078e0a07 */
[----:B------:R-:W-:Y:S01]  /*e020*/  ISETP.GT.U32.AND P4, PT, R0, R58, PT ;  /* 0x0000003a0000720c */ /* 0x000fe20003f84070 */
[----:B------:R-:W-:Y:S01]  /*e030*/  IMAD.HI.U32 R7, R140, R145, RZ ;  /* 0x000000918c077227 */ /* 0x000fe200078e00ff */
[----:B------:R-:W-:-:S03]  /*e040*/  IABS R141, R78 ;  /* 0x0000004e008d7213 */ /* 0x000fc60000000000 */
[----:B------:R-:W-:Y:S01]  /*e050*/  @!P0 IMAD.IADD R56, R56, 0x1, -R0 ;  /* 0x0000000138388824 */ /* 0x000fe200078e0a00 */
[C---:B------:R-:W-:Y:S01]  /*e060*/  ISETP.GT.U32.AND P0, PT, R0.reuse, R62, PT ;  /* 0x0000003e0000720c */ /* 0x040fe20003f04070 */
[----:B------:R-:W-:Y:S02]  /*e070*/  IMAD.MOV R7, RZ, RZ, -R7 ;  /* 0x000000ffff077224 */ /* 0x000fe400078e0a07 */
[C---:B------:R-:W-:Y:S01]  /*e080*/  IMAD R60, R0.reuse, R60, R133 ;  /* 0x0000003c003c7224 */ /* 0x040fe200078e0285 */
[----:B------:R-:W-:Y:S01]  /*e090*/  IABS R133, R74 ;  /* 0x0000004a00857213 */ /* 0x000fe20000000000 */
[----:B------:R-:W-:Y:S01]  /*e0a0*/  IMAD R64, R0, R7, R145 ;  /* 0x0000000700407224 */ /* 0x000fe200078e0291 */
[----:B------:R-:W-:Y:S01]  /*e0b0*/  IABS R145, R76 ;  /* 0x0000004c00917213 */ /* 0x000fe20000000000 */
[----:B------:R-:W-:-:S04]  /*e0c0*/  IMAD.HI.U32 R7, R140, R13, RZ ;  /* 0x0000000d8c077227 */ /* 0x000fc800078e00ff */
[----:B------:R-:W-:Y:S01]  /*e0d0*/  @!P6 IMAD.MOV R54, RZ, RZ, -R54 ;  /* 0x000000ffff36e224 */ /* 0x000fe200078e0a36 */
[----:B------:R-:W-:Y:S01]  /*e0e0*/  ISETP.GE.AND P6, PT, R68, RZ, PT ;  /* 0x000000ff4400720c */ /* 0x000fe20003fc6270 */
[----:B------:R-:W-:Y:S01]  /*e0f0*/  IMAD.MOV R7, RZ, RZ, -R7 ;  /* 0x000000ffff077224 */ /* 0x000fe200078e0a07 */
[----:B------:R-:W-:Y:S01]  /*e100*/  IABS R68, R72 ;  /* 0x0000004800447213 */ /* 0x000fe20000000000 */
[----:B------:R-:W-:Y:S01]  /*e110*/  @!P1 IMAD.MOV R52, RZ, RZ, -R52 ;  /* 0x000000ffff349224 */ /* 0x000fe200078e0a34 */
[----:B------:R-:W-:Y:S01]  /*e120*/  ISETP.GT.U32.AND P1, PT, R0, R60, PT ;  /* 0x0000003c0000720c */ /* 0x000fe20003f24070 */
[--C-:B------:R-:W-:Y:S01]  /*e130*/  @!P4 IMAD.IADD R58, R58, 0x1, -R0.reuse ;  /* 0x000000013a3ac824 */ /* 0x100fe200078e0a00 */
[----:B------:R-:W-:Y:S01]  /*e140*/  ISETP.GE.AND P4, PT, R66, RZ, PT ;  /* 0x000000ff4200720c */ /* 0x000fe20003f86270 */
[----:B------:R-:W-:Y:S02]  /*e150*/  @!P0 IMAD.IADD R62, R62, 0x1, -R0 ;  /* 0x000000013e3e8824 */ /* 0x000fe400078e0a00 */
[----:B------:R-:W-:-:S02]  /*e160*/  IMAD R66, R0, R7, R13 ;  /* 0x0000000700427224 */ /* 0x000fc400078e020d */
[----:B------:R-:W-:Y:S02]  /*e170*/  IMAD.MOV.U32 R13, RZ, RZ, R68 ;  /* 0x000000ffff0d7224 */ /* 0x000fe400078e0044 */
[----:B------:R-:W-:Y:S01]  /*e180*/  @!P5 IMAD.MOV R58, RZ, RZ, -R58 ;  /* 0x000000ffff3ad224 */ /* 0x000fe200078e0a3a */
[----:B------:R-:W-:Y:S01]  /*e190*/  ISETP.GT.U32.AND P5, PT, R0, R62, PT ;  /* 0x0000003e0000720c */ /* 0x000fe20003fa4070 */
[----:B------:R-:W-:-:S04]  /*e1a0*/  IMAD.HI.U32 R7, R140, R13, RZ ;  /* 0x0000000d8c077227 */ /* 0x000fc800078e00ff */
[----:B------:R-:W-:Y:S02]  /*e1b0*/  IMAD.MOV R7, RZ, RZ, -R7 ;  /* 0x000000ffff077224 */ /* 0x000fe400078e0a07 */
[----:B------:R-:W-:Y:S01]  /*e1c0*/  @!P1 IMAD.IADD R60, R60, 0x1, -R0 ;  /* 0x000000013c3c9824 */ /* 0x000fe200078e0a00 */
[----:B------:R-:W-:Y:S01]  /*e1d0*/  ISETP.GE.AND P1, PT, R70, RZ, PT ;  /* 0x000000ff4600720c */ /* 0x000fe20003f26270 */
[----:B------:R-:W-:Y:S01]  /*e1e0*/  @!P3 IMAD.MOV R56, RZ, RZ, -R56 ;  /* 0x000000ffff38b224 */ /* 0x000fe200078e0a38 */
[C---:B------:R-:W-:Y:S01]  /*e1f0*/  ISETP.GT.U32.AND P3, PT, R0.reuse, R64, PT ;  /* 0x000000400000720c */ /* 0x040fe20003f64070 */
[C---:B------:R-:W-:Y:S01]  /*e200*/  IMAD R68, R0.reuse, R7, R13 ;  /* 0x0000000700447224 */ /* 0x040fe200078e020d */
[----:B------:R-:W-:Y:S01]  /*e210*/  ISETP.GT.U32.AND P0, PT, R0, R60, PT ;  /* 0x0000003c0000720c */ /* 0x000fe20003f04070 */
[----:B------:R-:W-:Y:S02]  /*e220*/  @!P5 IMAD.IADD R62, R62, 0x1, -R0 ;  /* 0x000000013e3ed824 */ /* 0x000fe400078e0a00 */
[----:B------:R-:W-:Y:S01]  /*e230*/  IMAD.HI.U32 R7, R140, R133, RZ ;  /* 0x000000858c077227 */ /* 0x000fe200078e00ff */
[----:B------:R-:W-:-:S03]  /*e240*/  ISETP.GT.U32.AND P5, PT, R0, R68, PT ;  /* 0x000000440000720c */ /* 0x000fc60003fa4070 */
[----:B------:R-:W-:-:S04]  /*e250*/  IMAD.HI.U32 R13, R140, R145, RZ ;  /* 0x000000918c0d7227 */ /* 0x000fc800078e00ff */
[--C-:B------:R-:W-:Y:S02]  /*e260*/  @!P3 IMAD.IADD R64, R64, 0x1, -R0.reuse ;  /* 0x000000014040b824 */ /* 0x100fe400078e0a00 */
[--C-:B------:R-:W-:Y:S01]  /*e270*/  @!P0 IMAD.IADD R60, R60, 0x1, -R0.reuse ;  /* 0x000000013c3c8824 */ /* 0x100fe200078e0a00 */
[C---:B------:R-:W-:Y:S01]  /*e280*/  ISETP.GT.U32.AND P0, PT, R0.reuse, R66, PT ;  /* 0x000000420000720c */ /* 0x040fe20003f04070 */
[----:B------:R-:W-:Y:S01]  /*e290*/  IMAD.MOV R70, RZ, RZ, -R7 ;  /* 0x000000ffff467224 */ /* 0x000fe200078e0a07 */
[----:B------:R-:W-:Y:S01]  /*e2a0*/  ISETP.GT.U32.AND P3, PT, R0, R64, PT ;  /* 0x000000400000720c */ /* 0x000fe20003f64070 */
[----:B------:R-:W-:Y:S02]  /*e2b0*/  @!P5 IMAD.IADD R68, R68, 0x1, -R0 ;  /* 0x000000014444d824 */ /* 0x000fe400078e0a00 */
[----:B------:R-:W-:-:S03]  /*e2c0*/  IMAD.HI.U32 R7, R140, R141, RZ ;  /* 0x0000008d8c077227 */ /* 0x000fc600078e00ff */
[C---:B------:R-:W-:Y:S01]  /*e2d0*/  ISETP.GT.U32.AND P5, PT, R0.reuse, R68, PT ;  /* 0x000000440000720c */ /* 0x040fe20003fa4070 */
[----:B------:R-:W-:Y:S02]  /*e2e0*/  IMAD.MOV R13, RZ, RZ, -R13 ;  /* 0x000000ffff0d7224 */ /* 0x000fe400078e0a0d */
[----:B------:R-:W-:Y:S01]  /*e2f0*/  IMAD R70, R0, R70, R133 ;  /* 0x0000004600467224 */ /* 0x000fe200078e0285 */
[----:B------:R-:W-:Y:S01]  /*e300*/  IABS R133, R84 ;  /* 0x0000005400857213 */ /* 0x000fe20000000000 */
[--C-:B------:R-:W-:Y:S01]  /*e310*/  @!P0 IMAD.IADD R66, R66, 0x1, -R0.reuse ;  /* 0x0000000142428824 */ /* 0x100fe200078e0a00 */
[----:B------:R-:W-:Y:S01]  /*e320*/  ISETP.GE.AND P0, PT, R74, RZ, PT ;  /* 0x000000ff4a00720c */ /* 0x000fe20003f06270 */
[----:B------:R-:W-:Y:S02]  /*e330*/  IMAD.MOV R7, RZ, RZ, -R7 ;  /* 0x000000ffff077224 */ /* 0x000fe400078e0a07 */
[----:B------:R-:W-:Y:S01]  /*e340*/  @!P3 IMAD.IADD R64, R64, 0x1, -R0 ;  /* 0x000000014040b824 */ /* 0x000fe200078e0a00 */
[----:B------:R-:W-:Y:S01]  /*e350*/  ISETP.GE.AND P3, PT, R72, RZ, PT ;  /* 0x000000ff4800720c */ /* 0x000fe20003f66270 */
[C---:B------:R-:W-:Y:S01]  /*e360*/  IMAD R74, R0.reuse, R13, R145 ;  /* 0x0000000d004a7224 */ /* 0x040fe200078e0291 */
[----:B------:R-:W-:Y:S01]  /*e370*/  IABS R13, R82 ;  /* 0x00000052000d7213 */ /* 0x000fe20000000000 */
[C---:B------:R-:W-:Y:S01]  /*e380*/  IMAD R72, R0.reuse, R7, R141 ;  /* 0x0000000700487224 */ /* 0x040fe200078e028d */
[----:B------:R-:W-:Y:S01]  /*e390*/  IABS R141, R80 ;  /* 0x00000050008d7213 */ /* 0x000fe20000000000 */
[----:B------:R-:W-:Y:S01]  /*e3a0*/  @!P6 IMAD.MOV R62, RZ, RZ, -R62 ;  /* 0x000000ffff3ee224 */ /* 0x000fe200078e0a3e */
[----:B------:R-:W-:Y:S01]  /*e3b0*/  ISETP.GT.U32.AND P6, PT, R0, R70, PT ;  /* 0x000000460000720c */ /* 0x000fe20003fc4070 */
[----:B------:R-:W-:Y:S01]  /*e3c0*/  @!P5 IMAD.IADD R68, R68, 0x1, -R0 ;  /* 0x000000014444d824 */ /* 0x000fe200078e0a00 */
[C---:B------:R-:W-:Y:S01]  /*e3d0*/  ISETP.GT.U32.AND P5, PT, R0.reuse, R74, PT ;  /* 0x0000004a0000720c */ /* 0x040fe20003fa4070 */
[----:B------:R-:W-:Y:S01]  /*e3e0*/  @!P4 IMAD.MOV R64, RZ, RZ, -R64 ;  /* 0x000000ffff40c224 */ /* 0x000fe200078e0a40 */
[C---:B------:R-:W-:Y:S01]  /*e3f0*/  ISETP.GT.U32.AND P4, PT, R0.reuse, R72, PT ;  /* 0x000000480000720c */ /* 0x040fe20003f84070 */
[----:B------:R-:W-:Y:S01]  /*e400*/  @!P2 IMAD.MOV R60, RZ, RZ, -R60 ;  /* 0x000000ffff3ca224 */ /* 0x000fe200078e0a3c */
[----:B------:R-:W-:Y:S01]  /*e410*/  ISETP.GT.U32.AND P2, PT, R0, R66, PT ;  /* 0x000000420000720c */ /* 0x000fe20003f44070 */
[----:B------:R-:W-:-:S04]  /*e420*/  IMAD.HI.U32 R7, R140, R13, RZ ;  /* 0x0000000d8c077227 */ /* 0x000fc800078e00ff */
[----:B------:R-:W-:Y:S02]  /*e430*/  @!P3 IMAD.MOV R68, RZ, RZ, -R68 ;  /* 0x000000ffff44b224 */ /* 0x000fe400078e0a44 */
[--C-:B------:R-:W-:Y:S01]  /*e440*/  @!P6 IMAD.IADD R70, R70, 0x1, -R0.reuse ;  /* 0x000000014646e824 */ /* 0x100fe200078e0a00 */
[----:B------:R-:W-:Y:S01]  /*e450*/  ISETP.GE.AND P6, PT, R76, RZ, PT ;  /* 0x000000ff4c00720c */ /* 0x000fe20003fc6270 */
[--C-:B------:R-:W-:Y:S01]  /*e460*/  @!P5 IMAD.IADD R74, R74, 0x1, -R0.reuse ;  /* 0x000000014a4ad824 */ /* 0x100fe200078e0a00 */
[----:B------:R-:W-:Y:S01]  /*e470*/  ISETP.GE.AND P5, PT, R82, RZ, PT ;  /* 0x000000ff5200720c */ /* 0x000fe20003fa6270 */
[----:B------:R-:W-:Y:S01]  /*e480*/  @!P4 IMAD.IADD R72, R72, 0x1, -R0 ;  /* 0x000000014848c824 */ /* 0x000fe200078e0a00 */
[C---:B------:R-:W-:Y:S01]  /*e490*/  ISETP.GT.U32.AND P4, PT, R0.reuse, R70, PT ;  /* 0x000000460000720c */ /* 0x040fe20003f84070 */
[----:B------:R-:W-:Y:S01]  /*e4a0*/  IMAD.MOV R76, RZ, RZ, -R7 ;  /* 0x000000ffff4c7224 */ /* 0x000fe200078e0a07 */
[----:B------:R-:W-:Y:S01]  /*e4b0*/  ISETP.GT.U32.AND P3, PT, R0, R74, PT ;  /* 0x0000004a0000720c */ /* 0x000fe20003f64070 */
[----:B------:R-:W-:Y:S01]  /*e4c0*/  IMAD.HI.U32 R7, R140, R133, RZ ;  /* 0x000000858c077227 */ /* 0x000fe200078e00ff */
[----:B------:R-:W-:-:S03]  /*e4d0*/  IABS R82, R88 ;  /* 0x0000005800527213 */ /* 0x000fc60000000000 */
[----:B------:R-:W-:Y:S02]  /*e4e0*/  IMAD.MOV R7, RZ, RZ, -R7 ;  /* 0x000000ffff077224 */ /* 0x000fe400078e0a07 */
[--C-:B------:R-:W-:Y:S01]  /*e4f0*/  @!P2 IMAD.IADD R66, R66, 0x1, -R0.reuse ;  /* 0x000000014242a824 */ /* 0x100fe200078e0a00 */
[----:B------:R-:W-:Y:S01]  /*e500*/  ISETP.GE.AND P2, PT, R78, RZ, PT ;  /* 0x000000ff4e00720c */ /* 0x000fe20003f46270 */
[C---:B------:R-:W-:Y:S01]  /*e510*/  IMAD R76, R0.reuse, R76, R13 ;  /* 0x0000004c004c7224 */ /* 0x040fe200078e020d */
[----:B------:R-:W-:Y:S01]  /*e520*/  IABS R13, R90 ;  /* 0x0000005a000d7213 */ /* 0x000fe20000000000 */
[----:B------:R-:W-:Y:S01]  /*e530*/  IMAD R78, R0, R7, R133 ;  /* 0x00000007004e7224 */ /* 0x000fe200078e0285 */
[----:B------:R-:W-:Y:S01]  /*e540*/  IABS R133, R86 ;  /* 0x0000005600857213 */ /* 0x000fe20000000000 */
        /* <DEDUP_REMOVED lines=9> */
[--C-:B------:R-:W-:Y:S01]  /*e5e0*/  @!P4 IMAD.IADD R76, R76, 0x1, -R0.reuse ;  /* 0x000000014c4cc824 */ /* 0x100fe200078e0a00 */
[----:B------:R-:W-:Y:S01]  /*e5f0*/  ISETP.GE.AND P4, PT, R80, RZ, PT ;  /* 0x000000ff5000720c */ /* 0x000fe20003f86270 */
[----:B------:R-:W-:Y:S02]  /*e600*/  @!P3 IMAD.IADD R78, R78, 0x1, -R0 ;  /* 0x000000014e4eb824 */ /* 0x000fe400078e0a00 */
[C---:B------:R-:W-:Y:S01]  /*e610*/  IMAD R80, R0.reuse, R7, R141 ;  /* 0x0000000700507224 */ /* 0x040fe200078e028d */
[C---:B------:R-:W-:Y:S01]  /*e620*/  ISETP.GT.U32.AND P3, PT, R0.reuse, R76, PT ;  /* 0x0000004c0000720c */ /* 0x040fe20003f64070 */
[----:B------:R-:W-:Y:S01]  /*e630*/  IMAD.MOV.U32 R7, RZ, RZ, R82 ;  /* 0x000000ffff077224 */ /* 0x000fe200078e0052 */
[----:B------:R-:W-:Y:S01]  /*e640*/  ISETP.GT.U32.AND P0, PT, R0, R78, PT ;  /* 0x0000004e0000720c */ /* 0x000fe20003f04070 */
[----:B------:R-:W-:Y:S01]  /*e650*/  @!P1 IMAD.IADD R72, R72, 0x1, -R0 ;  /* 0x0000000148489824 */ /* 0x000fe200078e0a00 */
[----:B------:R-:W-:Y:S01]  /*e660*/  ISETP.GE.AND P1, PT, R84, RZ, PT ;  /* 0x000000ff5400720c */ /* 0x000fe20003f26270 */
[----:B------:R-:W-:Y:S01]  /*e670*/  IMAD.HI.U32 R82, R140, R133, RZ ;  /* 0x000000858c527227 */ /* 0x000fe200078e00ff */
[----:B------:R-:W-:-:S03]  /*e680*/  IABS R141, R94 ;  /* 0x0000005e008d7213 */ /* 0x000fc60000000000 */
[----:B------:R-:W-:-:S04]  /*e690*/  IMAD.HI.U32 R84, R140, R13, RZ ;  /* 0x0000000d8c547227 */ /* 0x000fc800078e00ff */
[----:B------:R-:W-:Y:S02]  /*e6a0*/  IMAD.MOV R82, RZ, RZ, -R82 ;  /* 0x000000ffff527224 */ /* 0x000fe400078e0a52 */
[----:B------:R-:W-:Y:S02]  /*e6b0*/  IMAD.MOV R84, RZ, RZ, -R84 ;  /* 0x000000ffff547224 */ /* 0x000fe400078e0a54 */
[----:B------:R-:W-:Y:S01]  /*e6c0*/  @!P2 IMAD.MOV R72, RZ, RZ, -R72 ;  /* 0x000000ffff48a224 */ /* 0x000fe200078e0a48 */
[C---:B------:R-:W-:Y:S01]  /*e6d0*/  ISETP.GT.U32.AND P2, PT, R0.reuse, R80, PT ;  /* 0x000000500000720c */ /* 0x040fe20003f44070 */
[C---:B------:R-:W-:Y:S01]  /*e6e0*/  IMAD R82, R0.reuse, R82, R133 ;  /* 0x0000005200527224 */ /* 0x040fe200078e0285 */
[----:B------:R-:W-:Y:S01]  /*e6f0*/  IABS R133, R98 ;  /* 0x0000006200857213 */ /* 0x000fe20000000000 */
[----:B------:R-:W-:Y:S02]  /*e700*/  IMAD R84, R0, R84, R13 ;  /* 0x0000005400547224 */ /* 0x000fe400078e020d */
[--C-:B------:R-:W-:Y:S01]  /*e710*/  @!P3 IMAD.IADD R76, R76, 0x1, -R0.reuse ;  /* 0x000000014c4cb824 */ /* 0x100fe200078e0a00 */
[----:B------:R-:W-:Y:S01]  /*e720*/  ISETP.GT.U32.AND P3, PT, R0, R82, PT ;  /* 0x000000520000720c */ /* 0x000fe20003f64070 */
[----:B------:R-:W-:Y:S01]  /*e730*/  @!P0 IMAD.IADD R78, R78, 0x1, -R0 ;  /* 0x000000014e4e8824 */ /* 0x000fe200078e0a00 */
[----:B------:R-:W-:Y:S01]  /*e740*/  ISETP.GT.U32.AND P0, PT, R0, R84, PT ;  /* 0x000000540000720c */ /* 0x000fe20003f04070 */
[----:B------:R-:W-:Y:S01]  /*e750*/  @!P6 IMAD.MOV R74, RZ, RZ, -R74 ;  /* 0x000000ffff4ae224 */ /* 0x000fe200078e0a4a */
[----:B------:R-:W-:Y:S01]  /*e760*/  ISETP.GE.AND P6, PT, R86, RZ, PT ;  /* 0x000000ff5600720c */ /* 0x000fe20003fc6270 */
[----:B------:R-:W-:-:S04]  /*e770*/  IMAD.HI.U32 R86, R140, R7, RZ ;  /* 0x000000078c567227 */ /* 0x000fc800078e00ff */
[----:B------:R-:W-:Y:S01]  /*e780*/  @!P2 IMAD.IADD R80, R80, 0x1, -R0 ;  /* 0x000000015050a824 */ /* 0x000fe200078e0a00 */
[----:B------:R-:W-:Y:S01]  /*e790*/  ISETP.GE.AND P2, PT, R90, RZ, PT ;  /* 0x000000ff5a00720c */ /* 0x000fe20003f46270 */
[----:B------:R-:W-:-:S04]  /*e7a0*/  IMAD.HI.U32 R90, R140, R141, RZ ;  /* 0x0000008d8c5a7227 */ /* 0x000fc800078e00ff */
[--C-:B------:R-:W-:Y:S01]  /*e7b0*/  @!P3 IMAD.IADD R82, R82, 0x1, -R0.reuse ;  /* 0x000000015252b824 */ /* 0x100fe200078e0a00 */
[----:B------:R-:W-:Y:S01]  /*e7c0*/  ISETP.GT.U32.AND P3, PT, R0, R80, PT ;  /* 0x000000500000720c */ /* 0x000fe20003f64070 */
[----:B------:R-:W-:Y:S02]  /*e7d0*/  @!P0 IMAD.IADD R84, R84, 0x1, -R0 ;  /* 0x0000000154548824 */ /* 0x000fe400078e0a00 */
[----:B------:R-:W-:Y:S02]  /*e7e0*/  IMAD.MOV R90, RZ, RZ, -R90 ;  /* 0x000000ffff5a7224 */ /* 0x000fe400078e0a5a */
[----:B------:R-:W-:Y:S01]  /*e7f0*/  IMAD.MOV R86, RZ, RZ, -R86 ;  /* 0x000000ffff567224 */ /* 0x000fe200078e0a56 */
[C---:B------:R-:W-:Y:S01]  /*e800*/  ISETP.GT.U32.AND P0, PT, R0.reuse, R84, PT ;  /* 0x000000540000720c */ /* 0x040fe20003f04070 */
[----:B------:R-:W-:Y:S01]  /*e810*/  @!P5 IMAD.MOV R76, RZ, RZ, -R76 ;  /* 0x000000ffff4cd224 */ /* 0x000fe200078e0a4c */
[C---:B------:R-:W-:Y:S01]  /*e820*/  ISETP.GT.U32.AND P5, PT, R0.reuse, R82, PT ;  /* 0x000000520000720c */ /* 0x040fe20003fa4070 */
[----:B------:R-:W-:Y:S01]  /*e830*/  IMAD R86, R0, R86, R7 ;  /* 0x0000005600567224 */ /* 0x000fe200078e0207 */
[----:B------:R-:W-:Y:S01]  /*e840*/  LOP3.LUT R7, R132, 0x36, RZ, 0xfc, !PT ;  /* 0x0000003684077812 */ /* 0x000fe200078efcff */
[----:B------:R-:W-:-:S02]  /*e850*/  @!P1 IMAD.MOV R78, RZ, RZ, -R78 ;  /* 0x000000ffff4e9224 */ /* 0x000fc400078e0a4e */
[--C-:B------:R-:W-:Y:S01]  /*e860*/  @!P3 IMAD.IADD R80, R80, 0x1, -R0.reuse ;  /* 0x000000015050b824 */ /* 0x100fe200078e0a00 */
[----:B------:R-:W-:Y:S01]  /*e870*/  ISETP.GE.AND P3, PT, R88, RZ, PT ;  /* 0x000000ff5800720c */ /* 0x000fe20003f66270 */
[----:B------:R-:W-:Y:S01]  /*e880*/  IMAD R88, R0, R90, R141 ;  /* 0x0000005a00587224 */ /* 0x000fe200078e028d */
[----:B------:R-:W-:Y:S01]  /*e890*/  IABS R13, R7 ;  /* 0x00000007000d7213 */ /* 0x000fe20000000000 */
[----:B------:R-:W-:Y:S01]  /*e8a0*/  IMAD.HI.U32 R90, R140, R133, RZ ;  /* 0x000000858c5a7227 */ /* 0x000fe200078e00ff */
[----:B------:R-:W-:Y:S02]  /*e8b0*/  ISETP.GT.U32.AND P1, PT, R0, R86, PT ;  /* 0x000000560000720c */ /* 0x000fe40003f24070 */
[----:B------:R-:W-:Y:S01]  /*e8c0*/  IABS R141, R96 ;  /* 0x00000060008d7213 */ /* 0x000fe20000000000 */
[----:B------:R-:W-:Y:S01]  /*e8d0*/  @!P0 IMAD.IADD R84, R84, 0x1, -R0 ;  /* 0x0000000154548824 */ /* 0x000fe200078e0a00 */
[----:B------:R-:W-:Y:S01]  /*e8e0*/  ISETP.GT.U32.AND P0, PT, R0, R88, PT ;  /* 0x000000580000720c */ /* 0x000fe20003f04070 */
[----:B------:R-:W-:-:S02]  /*e8f0*/  IMAD.MOV R90, RZ, RZ, -R90 ;  /* 0x000000ffff5a7224 */ /* 0x000fc400078e0a5a */
[----:B------:R-:W-:-:S04]  /*e900*/  IMAD.HI.U32 R92, R140, R13, RZ ;  /* 0x0000000d8c5c7227 */ /* 0x000fc800078e00ff */
[----:B------:R-:W-:Y:S02]  /*e910*/  IMAD R90, R0, R90, R133 ;  /* 0x0000005a005a7224 */ /* 0x000fe400078e0285 */
[----:B------:R-:W-:Y:S02]  /*e920*/  @!P4 IMAD.MOV R80, RZ, RZ, -R80 ;  /* 0x000000ffff50c224 */ /* 0x000fe400078e0a50 */
[--C-:B------:R-:W-:Y:S01]  /*e930*/  @!P5 IMAD.IADD R82, R82, 0x1, -R0.reuse ;  /* 0x000000015252d824 */ /* 0x100fe200078e0a00 */
[----:B------:R-:W-:Y:S01]  /*e940*/  ISETP.GT.U32.AND P4, PT, R0, R90, PT ;  /* 0x0000005a0000720c */ /* 0x000fe20003f84070 */
[----:B------:R-:W-:Y:S01]  /*e950*/  @!P0 IMAD.IADD R88, R88, 0x1, -R0 ;  /* 0x0000000158588824 */ /* 0x000fe200078e0a00 */
[----:B------:R-:W-:Y:S01]  /*e960*/  ISETP.GE.AND P5, PT, R94, RZ, PT ;  /* 0x000000ff5e00720c */ /* 0x000fe20003fa6270 */
[----:B------:R-:W-:Y:S02]  /*e970*/  IMAD.MOV R92, RZ, RZ, -R92 ;  /* 0x000000ffff5c7224 */ /* 0x000fe400078e0a5c */
[----:B------:R-:W-:Y:S01]  /*e980*/  @!P6 IMAD.MOV R82, RZ, RZ, -R82 ;  /* 0x000000ffff52e224 */ /* 0x000fe200078e0a52 */
[C---:B------:R-:W-:Y:S01]  /*e990*/  ISETP.GT.U32.AND P6, PT, R0.reuse, R88, PT ;  /* 0x000000580000720c */ /* 0x040fe20003fc4070 */
[----:B------:R-:W-:Y:S01]  /*e9a0*/  IMAD R92, R0, R92, R13 ;  /* 0x0000005c005c7224 */ /* 0x000fe200078e020d */
[----:B------:R-:W-:Y:S01]  /*e9b0*/  LOP3.LUT R13, R132, 0x32, RZ, 0xfc, !PT ;  /* 0x00000032840d7812 */ /* 0x000fe200078efcff */
[----:B------:R-:W-:-:S03]  /*e9c0*/  IMAD.HI.U32 R94, R140, R141, RZ ;  /* 0x0000008d8c5e7227 */ /* 0x000fc600078e00ff */
[----:B------:R-:W-:Y:S01]  /*e9d0*/  IABS R133, R13 ;  /* 0x0000000d00857213 */ /* 0x000fe20000000000 */
[----:B------:R-:W-:Y:S01]  /*e9e0*/  @!P1 IMAD.IADD R86, R86, 0x1, -R0 ;  /* 0x0000000156569824 */ /* 0x000fe200078e0a00 */
[----:B------:R-:W-:Y:S01]  /*e9f0*/  ISETP.GE.AND P1, PT, R98, RZ, PT ;  /* 0x000000ff6200720c */ /* 0x000fe20003f26270 */
[----:B------:R-:W-:Y:S01]  /*ea00*/  IMAD.MOV R94, RZ, RZ, -R94 ;  /* 0x000000ffff5e7224 */ /* 0x000fe200078e0a5e */
[----:B------:R-:W-:Y:S01]  /*ea10*/  IABS R98, R100 ;  /* 0x0000006400627213 */ /* 0x000fe20000000000 */
[----:B------:R-:W-:Y:S01]  /*ea20*/  @!P2 IMAD.MOV R84, RZ, RZ, -R84 ;  /* 0x000000ffff54a224 */ /* 0x000fe200078e0a54 */
[----:B------:R-:W-:Y:S01]  /*ea30*/  ISETP.GT.U32.AND P2, PT, R0, R92, PT ;  /* 0x0000005c0000720c */ /* 0x000fe20003f44070 */
[----:B------:R-:W-:Y:S01]  /*ea40*/  @!P4 IMAD.IADD R90, R90, 0x1, -R0 ;  /* 0x000000015a5ac824 */ /* 0x000fe200078e0a00 */
[C---:B------:R-:W-:Y:S01]  /*ea50*/  ISETP.GT.U32.AND P0, PT, R0.reuse, R86, PT ;  /* 0x000000560000720c */ /* 0x040fe20003f04070 */
[----:B------:R-:W-:Y:S01]  /*ea60*/  IMAD R94, R0, R94, R141 ;  /* 0x0000005e005e7224 */ /* 0x000fe200078e028d */
[----:B------:R-:W-:Y:S01]  /*ea70*/  IABS R141, R247 ;  /* 0x000000f7008d7213 */ /* 0x000fe20000000000 */
[----:B------:R-:W-:Y:S01]  /*ea80*/  IMAD.HI.U32 R104, R140, R133, RZ ;  /* 0x000000858c687227 */ /* 0x000fe200078e00ff */
[----:B------:R-:W-:-:S03]  /*ea90*/  ISETP.GT.U32.AND P4, PT, R0, R90, PT ;  /* 0x0000005a0000720c */ /* 0x000fc60003f84070 */
[----:B------:R-:W-:Y:S01]  /*eaa0*/  @!P6 IMAD.IADD R88, R88, 0x1, -R0 ;  /* 0x000000015858e824 */ /* 0x000fe200078e0a00 */
[----:B------:R-:W-:Y:S01]  /*eab0*/  ISETP.GT.U32.AND P6, PT, R0, R94, PT ;  /* 0x0000005e0000720c */ /* 0x000fe20003fc4070 */
[----:B------:R-:W-:Y:S01]  /*eac0*/  IMAD.MOV R106, RZ, RZ, -R104 ;  /* 0x000000ffff6a7224 */ /* 0x000fe200078e0a68 */
[----:B------:R-:W-:Y:S01]  /*ead0*/  IABS R104, R102 ;  /* 0x0000006600687213 */ /* 0x000fe20000000000 */
[--C-:B------:R-:W-:Y:S01]  /*eae0*/  @!P2 IMAD.IADD R92, R92, 0x1, -R0.reuse ;  /* 0x000000015c5ca824 */ /* 0x100fe200078e0a00 */
[----:B------:R-:W-:Y:S01]  /*eaf0*/  ISETP.GE.AND P2, PT, R96, RZ, PT ;  /* 0x000000ff6000720c */ /* 0x000fe20003f46270 */
[----:B------:R-:W-:Y:S01]  /*eb00*/  IMAD R96, R0, R106, R133 ;  /* 0x0000006a00607224 */ /* 0x000fe200078e0285 */
[----:B------:R-:W-:Y:S01]  /*eb10*/  LOP3.LUT R106, R132, 0x28, RZ, 0xfc, !PT ;  /* 0x00000028846a7812 */ /* 0x000fe200078efcff */
[----:B------:R-:W-:Y:S01]  /*eb20*/  @!P0 IMAD.IADD R86, R86, 0x1, -R0 ;  /* 0x0000000156568824 */ /* 0x000fe200078e0a00 */
[----:B------:R-:W-:Y:S01]  /*eb30*/  ISETP.GE.AND P0, PT, R7, RZ, PT ;  /* 0x000000ff0700720c */ /* 0x000fe20003f06270 */
[----:B------:R-:W-:-:S02]  /*eb40*/  IMAD.MOV.U32 R7, RZ, RZ, R98 ;  /* 0x000000ffff077224 */ /* 0x000fc400078e0062 */
[--C-:B------:R-:W-:Y:S01]  /*eb50*/  @!P4 IMAD.IADD R90, R90, 0x1, -R0.reuse ;  /* 0x000000015a5ac824 */ /* 0x100fe200078e0a00 */
[----:B------:R-:W-:Y:S01]  /*eb60*/  ISETP.GT.U32.AND P4, PT, R0, R96, PT ;  /* 0x000000600000720c */ /* 0x000fe20003f84070 */
[----:B------:R-:W-:Y:S02]  /*eb70*/  @!P6 IMAD.IADD R94, R94, 0x1, -R0 ;  /* 0x000000015e5ee824 */ /* 0x000fe400078e0a00 */
[----:B------:R-:W-:-:S03]  /*eb80*/  IMAD.HI.U32 R98, R140, R7, RZ ;  /* 0x000000078c627227 */ /* 0x000fc600078e00ff */
[C---:B------:R-:W-:Y:S01]  /*eb90*/  ISETP.GT.U32.AND P6, PT, R0.reuse, R94, PT ;  /* 0x0000005e0000720c */ /* 0x040fe20003fc4070 */
[----:B------:R-:W-:Y:S01]  /*eba0*/  @!P3 IMAD.MOV R86, RZ, RZ, -R86 ;  /* 0x000000ffff56b224 */ /* 0x000fe200078e0a56 */
[C---:B------:R-:W-:Y:S01]  /*ebb0*/  ISETP.GT.U32.AND P3, PT, R0.reuse, R92, PT ;  /* 0x0000005c0000720c */ /* 0x040fe20003f64070 */
[----:B------:R-:W-:Y:S02]  /*ebc0*/  IMAD.MOV R98, RZ, RZ, -R98 ;  /* 0x000000ffff627224 */ /* 0x000fe400078e0a62 */
[----:B------:R-:W-:Y:S02]  /*ebd0*/  @!P1 IMAD.MOV R90, RZ, RZ, -R90 ;  /* 0x000000ffff5a9224 */ /* 0x000fe400078e0a5a */
[----:B------:R-:W-:Y:S02]  /*ebe0*/  IMAD R98, R0, R98, R7 ;  /* 0x0000006200627224 */ /* 0x000fe400078e0207 */
[----:B------:R-:W-:-:S03]  /*ebf0*/  IMAD.HI.U32 R7, R140, R104, RZ ;  /* 0x000000688c077227 */ /* 0x000fc600078e00ff */
[----:B------:R-:W-:Y:S01]  /*ec00*/  ISETP.GT.U32.AND P1, PT, R0, R98, PT ;  /* 0x000000620000720c */ /* 0x000fe20003f24070 */
[--C-:B------:R-:W-:Y:S02]  /*ec10*/  @!P4 IMAD.IADD R96, R96, 0x1, -R0.reuse ;  /* 0x000000016060c824 */ /* 0x100fe400078e0a00 */
[----:B------:R-:W-:Y:S02]  /*ec20*/  IMAD.MOV R7, RZ, RZ, -R7 ;  /* 0x000000ffff077224 */ /* 0x000fe400078e0a07 */
[--C-:B------:R-:W-:Y:S01]  /*ec30*/  @!P3 IMAD.IADD R92, R92, 0x1, -R0.reuse ;  /* 0x000000015c5cb824 */ /* 0x100fe200078e0a00 */
[----:B------:R-:W-:Y:S01]  /*ec40*/  ISETP.GE.AND P3, PT, R100, RZ, PT ;  /* 0x000000ff6400720c */ /* 0x000fe20003f66270 */
[----:B------:R-:W-:Y:S01]  /*ec50*/  @!P6 IMAD.IADD R94, R94, 0x1, -R0 ;  /* 0x000000015e5ee824 */ /* 0x000fe200078e0a00 */
[C---:B------:R-:W-:Y:S01]  /*ec60*/  ISETP.GT.U32.AND P4, PT, R0.reuse, R96, PT ;  /* 0x000000600000720c */ /* 0x040fe20003f84070 */
[----:B------:R-:W-:Y:S01]  /*ec70*/  IMAD R100, R0, R7, R104 ;  /* 0x0000000700647224 */ /* 0x000fe200078e0268 */
[----:B------:R-:W-:Y:S01]  /*ec80*/  LOP3.LUT R7, R132, 0x2c, RZ, 0xfc, !PT ;  /* 0x0000002c84077812 */ /* 0x000fe200078efcff */
[----:B------:R-:W-:Y:S01]  /*ec90*/  @!P2 IMAD.MOV R94, RZ, RZ, -R94 ;  /* 0x000000ffff5ea224 */ /* 0x000fe200078e0a5e */
[----:B------:R-:W-:Y:S01]  /*eca0*/  ISETP.GE.AND P6, PT, R102, RZ, PT ;  /* 0x000000ff6600720c */ /* 0x000fe20003fc6270 */
[----:B------:R-:W-:Y:S01]  /*ecb0*/  @!P5 IMAD.MOV R88, RZ, RZ, -R88 ;  /* 0x000000ffff58d224 */ /* 0x000fe200078e0a58 */
[----:B------:R-:W-:Y:S01]  /*ecc0*/  IABS R133, R7 ;  /* 0x0000000700857213 */ /* 0x000fe20000000000 */
[----:B------:R-:W-:Y:S01]  /*ecd0*/  @!P1 IMAD.IADD R98, R98, 0x1, -R0 ;  /* 0x0000000162629824 */ /* 0x000fe200078e0a00 */
[----:B------:R-:W-:Y:S01]  /*ece0*/  ISETP.GT.U32.AND P2, PT, R0, R100, PT ;  /* 0x000000640000720c */ /* 0x000fe20003f44070 */
[----:B------:R-:W-:Y:S01]  /*ecf0*/  @!P0 IMAD.MOV R92, RZ, RZ, -R92 ;  /* 0x000000ffff5c8224 */ /* 0x000fe200078e0a5c */
[----:B------:R-:W-:Y:S01]  /*ed00*/  ISETP.GE.AND P5, PT, R13, RZ, PT ;  /* 0x000000ff0d00720c */ /* 0x000fe20003fa6270 */
[----:B------:R-:W-:Y:S01]  /*ed10*/  IMAD.HI.U32 R108, R140, R133, RZ ;  /* 0x000000858c6c7227 */ /* 0x000fe200078e00ff */
[----:B------:R-:W-:-:S02]  /*ed20*/  LOP3.LUT R102, R132, 0x2a, RZ, 0xfc, !PT ;  /* 0x0000002a84667812 */ /* 0x000fc400078efcff */
[----:B------:R-:W-:Y:S01]  /*ed30*/  ISETP.GT.U32.AND P1, PT, R0, R98, PT ;  /* 0x000000620000720c */ /* 0x000fe20003f24070 */
[----:B------:R-:W-:Y:S01]  /*ed40*/  @!P4 IMAD.IADD R96, R96, 0x1, -R0 ;  /* 0x000000016060c824 */ /* 0x000fe200078e0a00 */
[----:B------:R-:W-:Y:S01]  /*ed50*/  IABS R13, R102 ;  /* 0x00000066000d7213 */ /* 0x000fe20000000000 */
[----:B------:R-:W-:Y:S01]  /*ed60*/  IMAD.HI.U32 R142, R140, R124, RZ ;  /* 0x0000007c8c8e7227 */ /* 0x000fe200078e00ff */
[----:B------:R-:W-:Y:S02]  /*ed70*/  ISETP.GE.AND P4, PT, R102, RZ, PT ;  /* 0x000000ff6600720c */ /* 0x000fe40003f86270 */
[----:B------:R-:W-:Y:S01]  /*ed80*/  ISETP.GE.AND P0, PT, R7, RZ, PT ;  /* 0x000000ff0700720c */ /* 0x000fe20003f06270 */
[----:B------:R-:W-:Y:S01]  /*ed90*/  IMAD.MOV R102, RZ, RZ, -R108 ;  /* 0x000000ffff667224 */ /* 0x000fe200078e0a6c */
[----:B------:R-:W-:Y:S01]  /*eda0*/  IABS R7, R106 ;  /* 0x0000006a00077213 */ /* 0x000fe20000000000 */
[----:B------:R-:W-:Y:S01]  /*edb0*/  @!P2 IMAD.IADD R100, R100, 0x1, -R0 ;  /* 0x000000016464a824 */ /* 0x000fe200078e0a00 */
[----:B------:R-:W-:Y:S01]  /*edc0*/  IABS R108, R132 ;  /* 0x00000084006c7213 */ /* 0x000fe20000000000 */
[C---:B------:R-:W-:Y:S01]  /*edd0*/  IMAD R102, R0.reuse, R102, R133 ;  /* 0x0000006600667224 */ /* 0x040fe200078e0285 */
[----:B------:R-:W-:Y:S01]  /*ede0*/  IABS R133, R243 ;  /* 0x000000f300857213 */ /* 0x000fe20000000000 */
[----:B------:R-:W-:Y:S01]  /*edf0*/  @!P5 IMAD.MOV R96, RZ, RZ, -R96 ;  /* 0x000000ffff60d224 */ /* 0x000fe200078e0a60 */
[----:B------:R-:W-:Y:S01]  /*ee00*/  ISETP.GT.U32.AND P2, PT, R0, R100, PT ;  /* 0x000000640000720c */ /* 0x000fe20003f44070 */
[----:B------:R-:W-:Y:S01]  /*ee10*/  IMAD.HI.U32 R104, R140, R13, RZ ;  /* 0x0000000d8c687227 */ /* 0x000fe200078e00ff */
[----:B------:R-:W-:-:S03]  /*ee20*/  ISETP.GT.U32.AND P5, PT, R0, R102, PT ;  /* 0x000000660000720c */ /* 0x000fc60003fa4070 */
[----:B------:R-:W-:Y:S02]  /*ee30*/  IMAD.MOV R104, RZ, RZ, -R104 ;  /* 0x000000ffff687224 */ /* 0x000fe400078e0a68 */
[----:B------:R-:W-:Y:S01]  /*ee40*/  @!P1 IMAD.IADD R98, R98, 0x1, -R0 ;  /* 0x0000000162629824 */ /* 0x000fe200078e0a00 */
[----:B------:R-:W-:Y:S01]  /*ee50*/  ISETP.GE.AND P1, PT, R106, RZ, PT ;  /* 0x000000ff6a00720c */ /* 0x000fe20003f26270 */
[----:B------:R-:W-:Y:S02]  /*ee60*/  IMAD R104, R0, R104, R13 ;  /* 0x0000006800687224 */ /* 0x000fe400078e020d */
[----:B------:R-:W-:-:S04]  /*ee70*/  IMAD.HI.U32 R13, R140, R7, RZ ;  /* 0x000000078c0d7227 */ /* 0x000fc800078e00ff */
[--C-:B------:R-:W-:Y:S02]  /*ee80*/  @!P2 IMAD.IADD R100, R100, 0x1, -R0.reuse ;  /* 0x000000016464a824 */ /* 0x100fe400078e0a00 */
        /* <DEDUP_REMOVED lines=8> */
[----:B------:R-:W-:Y:S01]  /*ef10*/  IMAD R106, R0, R13, R7 ;  /* 0x0000000d006a7224 */ /* 0x000fe200078e0207 */
[----:B------:R-:W-:Y:S01]  /*ef20*/  LOP3.LUT R13, R132, 0x22, RZ, 0xfc, !PT ;  /* 0x00000022840d7812 */ /* 0x000fe200078efcff */
[----:B------:R-:W-:-:S03]  /*ef30*/  IMAD.HI.U32 R7, R140, R133, RZ ;  /* 0x000000858c077227 */ /* 0x000fc600078e00ff */
[----:B------:R-:W-:Y:S01]  /*ef40*/  ISETP.GT.U32.AND P2, PT, R0, R106, PT ;  /* 0x0000006a0000720c */ /* 0x000fe20003f44070 */
[----:B------:R-:W-:Y:S01]  /*ef50*/  IMAD.MOV R7, RZ, RZ, -R7 ;  /* 0x000000ffff077224 */ /* 0x000fe200078e0a07 */
[----:B------:R-:W-:Y:S01]  /*ef60*/  IABS R112, R13 ;  /* 0x0000000d00707213 */ /* 0x000fe20000000000 */
[----:B------:R-:W-:-:S04]  /*ef70*/  IMAD.HI.U32 R116, R140, R108, RZ ;  /* 0x0000006c8c747227 */ /* 0x000fc800078e00ff */
[----:B------:R-:W-:Y:S02]  /*ef80*/  IMAD R133, R0, R7, R133 ;  /* 0x0000000700857224 */ /* 0x000fe400078e0285 */
[--C-:B------:R-:W-:Y:S02]  /*ef90*/  @!P3 IMAD.IADD R104, R104, 0x1, -R0.reuse ;  /* 0x000000016868b824 */ /* 0x100fe400078e0a00 */
[----:B------:R-:W-:Y:S01]  /*efa0*/  @!P6 IMAD.IADD R102, R102, 0x1, -R0 ;  /* 0x000000016666e824 */ /* 0x000fe200078e0a00 */
[----:B------:R-:W-:Y:S01]  /*efb0*/  ISETP.GT.U32.AND P6, PT, R0, R133, PT ;  /* 0x000000850000720c */ /* 0x000fe20003fc4070 */
[----:B------:R-:W-:Y:S01]  /*efc0*/  IMAD.HI.U32 R7, R140, R110, RZ ;  /* 0x0000006e8c077227 */ /* 0x000fe200078e00ff */
[----:B------:R-:W-:-:S03]  /*efd0*/  ISETP.GT.U32.AND P3, PT, R0, R104, PT ;  /* 0x000000680000720c */ /* 0x000fc60003f64070 */
[----:B------:R-:W-:Y:S02]  /*efe0*/  @!P2 IMAD.IADD R106, R106, 0x1, -R0 ;  /* 0x000000016a6aa824 */ /* 0x000fe400078e0a00 */
[----:B------:R-:W-:Y:S02]  /*eff0*/  IMAD.MOV R7, RZ, RZ, -R7 ;  /* 0x000000ffff077224 */ /* 0x000fe400078e0a07 */
[----:B------:R-:W-:Y:S01]  /*f000*/  IMAD.MOV R116, RZ, RZ, -R116 ;  /* 0x000000ffff747224 */ /* 0x000fe200078e0a74 */
[C---:B------:R-:W-:Y:S01]  /*f010*/  ISETP.GT.U32.AND P2, PT, R0.reuse, R106, PT ;  /* 0x0000006a0000720c */ /* 0x040fe20003f44070 */
[----:B------:R-:W-:Y:S01]  /*f020*/  IMAD R110, R0, R7, R110 ;  /* 0x00000007006e7224 */ /* 0x000fe200078e026e */
[----:B------:R-:W-:Y:S01]  /*f030*/  LOP3.LUT R7, R132, 0x20, RZ, 0xfc, !PT ;  /* 0x0000002084077812 */ /* 0x000fe200078efcff */
[--C-:B------:R-:W-:Y:S02]  /*f040*/  @!P6 IMAD.IADD R133, R133, 0x1, -R0.reuse ;  /* 0x000000018585e824 */ /* 0x100fe400078e0a00 */
[----:B------:R-:W-:Y:S01]  /*f050*/  @!P3 IMAD.IADD R104, R104, 0x1, -R0 ;  /* 0x000000016868b824 */ /* 0x000fe200078e0a00 */
[----:B------:R-:W-:Y:S01]  /*f060*/  ISETP.GE.AND P3, PT, R13, RZ, PT ;  /* 0x000000ff0d00720c */ /* 0x000fe20003f66270 */
[----:B------:R-:W-:Y:S01]  /*f070*/  IMAD.HI.U32 R13, R140, R112, RZ ;  /* 0x000000708c0d7227 */ /* 0x000fe200078e00ff */
[----:B------:R-:W-:-:S03]  /*f080*/  ISETP.GT.U32.AND P6, PT, R0, R133, PT ;  /* 0x000000850000720c */ /* 0x000fc60003fc4070 */
[C---:B------:R-:W-:Y:S01]  /*f090*/  IMAD R108, R0.reuse, R116, R108 ;  /* 0x00000074006c7224 */ /* 0x040fe200078e026c */
[----:B------:R-:W-:Y:S01]  /*f0a0*/  IABS R116, R7 ;  /* 0x0000000700747213 */ /* 0x000fe20000000000 */
[----:B------:R-:W-:Y:S02]  /*f0b0*/  IMAD.MOV R13, RZ, RZ, -R13 ;  /* 0x000000ffff0d7224 */ /* 0x000fe400078e0a0d */
[----:B------:R-:W-:Y:S01]  /*f0c0*/  @!P0 IMAD.MOV R102, RZ, RZ, -R102 ;  /* 0x000000ffff668224 */ /* 0x000fe200078e0a66 */
[C---:B------:R-:W-:Y:S01]  /*f0d0*/  ISETP.GT.U32.AND P0, PT, R0.reuse, R108, PT ;  /* 0x0000006c0000720c */ /* 0x040fe20003f04070 */
[----:B------:R-:W-:Y:S02]  /*f0e0*/  IMAD R112, R0, R13, R112 ;  /* 0x0000000d00707224 */ /* 0x000fe400078e0270 */
[----:B------:R-:W-:-:S04]  /*f0f0*/  IMAD.HI.U32 R13, R140, R116, RZ ;  /* 0x000000748c0d7227 */ /* 0x000fc800078e00ff */
[--C-:B------:R-:W-:Y:S01]  /*f100*/  @!P2 IMAD.IADD R106, R106, 0x1, -R0.reuse ;  /* 0x000000016a6aa824 */ /* 0x100fe200078e0a00 */
[----:B------:R-:W-:Y:S01]  /*f110*/  ISETP.GE.AND P2, PT, R7, RZ, PT ;  /* 0x000000ff0700720c */ /* 0x000fe20003f46270 */
[--C-:B------:R-:W-:Y:S01]  /*f120*/  @!P6 IMAD.IADD R133, R133, 0x1, -R0.reuse ;  /* 0x000000018585e824 */ /* 0x100fe200078e0a00 */
[----:B------:R-:W-:Y:S01]  /*f130*/  IADD3 R7, P6, R6, UR6, RZ ;  /* 0x0000000606077c10 */ /* 0x000fe2000ffde0ff */
[----:B------:R-:W-:Y:S02]  /*f140*/  IMAD.MOV R13, RZ, RZ, -R13 ;  /* 0x000000ffff0d7224 */ /* 0x000fe400078e0a0d */
[----:B------:R-:W-:Y:S01]  /*f150*/  @!P0 IMAD.IADD R108, R108, 0x1, -R0 ;  /* 0x000000016c6c8824 */ /* 0x000fe200078e0a00 */
[----:B------:R-:W-:Y:S01]  /*f160*/  LEA.HI.X.SX32 R6, R6, UR7, 0x1, P6 ;  /* 0x0000000706067c11 */ /* 0x000fe2000b0f0eff */
[----:B------:R-:W-:Y:S01]  /*f170*/  IMAD R116, R0, R13, R116 ;  /* 0x0000000d00747224 */ /* 0x000fe200078e0274 */
[----:B------:R-:W-:Y:S01]  /*f180*/  IADD3 R13, P6, R12, UR6, RZ ;  /* 0x000000060c0d7c10 */ /* 0x000fe2000ffde0ff */
[----:B------:R-:W-:Y:S01]  /*f190*/  @!P4 IMAD.MOV R104, RZ, RZ, -R104 ;  /* 0x000000ffff68c224 */ /* 0x000fe200078e0a68 */
[----:B------:R-:W-:Y:S01]  /*f1a0*/  ISETP.GT.U32.AND P0, PT, R0, R108, PT ;  /* 0x0000006c0000720c */ /* 0x000fe20003f04070 */
[----:B------:R0:W-:Y:S01]  /*f1b0*/  STL [R1+0x208c], R7 ;  /* 0x00208c0701007387 */ /* 0x0001e20000100800 */
[----:B------:R-:W-:Y:S01]  /*f1c0*/  LEA.HI.X.SX32 R12, R12, UR7, 0x1, P6 ;  /* 0x000000070c0c7c11 */ /* 0x000fe2000b0f0eff */
[----:B------:R-:W-:Y:S01]  /*f1d0*/  IMAD.MOV R142, RZ, RZ, -R142 ;  /* 0x000000ffff8e7224 */ /* 0x000fe200078e0a8e */
[C---:B------:R-:W-:Y:S01]  /*f1e0*/  ISETP.GT.U32.AND P6, PT, R0.reuse, R110, PT ;  /* 0x0000006e0000720c */ /* 0x040fe20003fc4070 */
[----:B------:R1:W-:Y:S01]  /*f1f0*/  STL [R1+0x2090], R6 ;  /* 0x0020900601007387 */ /* 0x0003e20000100800 */
[----:B------:R-:W-:Y:S01]  /*f200*/  ISETP.GT.U32.AND P4, PT, R0, R112, PT ;  /* 0x000000700000720c */ /* 0x000fe20003f84070 */
[----:B------:R-:W-:Y:S01]  /*f210*/  IMAD.HI.U32 R128, R140, R141, RZ ;  /* 0x0000008d8c807227 */ /* 0x000fe200078e00ff */
[----:B------:R-:W-:Y:S01]  /*f220*/  ULDC UR6, c[0x0][0x238] ;  /* 0x00008e0000067ab9 */ /* 0x000fe20000000800 */
[----:B------:R2:W-:Y:S01]  /*f230*/  STL [R1+0x2094], R13 ;  /* 0x0020940d01007387 */ /* 0x0005e20000100800 */
[----:B------:R-:W-:Y:S01]  /*f240*/  UIMAD UR20, UR20, 0x3a, URZ ;  /* 0x0000003a141478a4 */ /* 0x000fe2000f8e023f */
[----:B------:R-:W-:Y:S01]  /*f250*/  IMAD R124, R0, R142, R124 ;  /* 0x0000008e007c7224 */ /* 0x000fe200078e027c */
[----:B0-----:R-:W-:Y:S01]  /*f260*/  LOP3.LUT R7, R132, 0xa, RZ, 0xfc, !PT ;  /* 0x0000000a84077812 */ /* 0x001fe200078efcff */
[----:B------:R-:W-:Y:S01]  /*f270*/  @!P0 IMAD.IADD R108, R108, 0x1, -R0 ;  /* 0x000000016c6c8824 */ /* 0x000fe200078e0a00 */
[----:B------:R-:W-:Y:S01]  /*f280*/  ISETP.GT.U32.AND P0, PT, R0, R116, PT ;  /* 0x000000740000720c */ /* 0x000fe20003f04070 */
[----:B------:R0:W-:Y:S01]  /*f290*/  STL [R1+0x2098], R12 ;  /* 0x0020980c01007387 */ /* 0x0001e20000100800 */
[----:B------:R-:W-:Y:S01]  /*f2a0*/  IMAD.MOV R128, RZ, RZ, -R128 ;  /* 0x000000ffff807224 */ /* 0x000fe200078e0a80 */
[----:B-1----:R-:W-:Y:S01]  /*f2b0*/  LOP3.LUT R6, R132, 0x8, RZ, 0xfc, !PT ;  /* 0x0000000884067812 */ /* 0x002fe200078efcff */
[--C-:B------:R-:W-:Y:S01]  /*f2c0*/  @!P6 IMAD.IADD R110, R110, 0x1, -R0.reuse ;  /* 0x000000016e6ee824 */ /* 0x100fe200078e0a00 */
[----:B--2---:R-:W-:Y:S01]  /*f2d0*/  LOP3.LUT R13, R132, 0xe, RZ, 0xfc, !PT ;  /* 0x0000000e840d7812 */ /* 0x004fe200078efcff */
[----:B------:R-:W-:Y:S01]  /*f2e0*/  @!P4 IMAD.IADD R112, R112, 0x1, -R0 ;  /* 0x000000017070c824 */ /* 0x000fe200078e0a00 */
[----:B------:R-:W-:Y:S01]  /*f2f0*/  UIMAD UR23, UR23, 0x38, URZ ;  /* 0x00000038171778a4 */ /* 0x000fe2000f8e023f */
[C---:B------:R-:W-:Y:S01]  /*f300*/  IMAD R141, R0.reuse, R128, R141 ;  /* 0x00000080008d7224 */ /* 0x040fe200078e028d */
[C---:B------:R-:W-:Y:S01]  /*f310*/  ISETP.GT.U32.AND P6, PT, R0.reuse, R110, PT ;  /* 0x0000006e0000720c */ /* 0x040fe20003fc4070 */
[----:B------:R-:W-:Y:S01]  /*f320*/  @!P1 IMAD.MOV R106, RZ, RZ, -R106 ;  /* 0x000000ffff6a9224 */ /* 0x000fe200078e0a6a */
[----:B------:R-:W-:Y:S01]  /*f330*/  ISETP.GT.U32.AND P4, PT, R0, R112, PT ;  /* 0x000000700000720c */ /* 0x000fe20003f84070 */
[----:B------:R-:W-:Y:S01]  /*f340*/  UIMAD UR24, UR24, 0x37, URZ ;  /* 0x00000037181878a4 */ /* 0x000fe2000f8e023f */
[--C-:B------:R-:W-:Y:S01]  /*f350*/  @!P0 IMAD.IADD R116, R116, 0x1, -R0.reuse ;  /* 0x0000000174748824 */ /* 0x100fe200078e0a00 */
[----:B------:R-:W-:Y:S01]  /*f360*/  ISETP.GT.U32.AND P0, PT, R0, R122, PT ;  /* 0x0000007a0000720c */ /* 0x000fe20003f04070 */
[----:B------:R-:W-:Y:S01]  /*f370*/  UIMAD UR25, UR25, 0x36, URZ ;  /* 0x00000036191978a4 */ /* 0x000fe2000f8e023f */
[----:B0-----:R-:W-:Y:S01]  /*f380*/  LOP3.LUT R12, R132, 0x10, RZ, 0xfc, !PT ;  /* 0x00000010840c7812 */ /* 0x001fe200078efcff */
[----:B------:R-:W-:Y:S01]  /*f390*/  UIMAD UR17, UR17, 0x33, URZ ;  /* 0x00000033111178a4 */ /* 0x000fe2000f8e023f */
[----:B------:R-:W-:Y:S01]  /*f3a0*/  IABS R128, R9 ;  /* 0x0000000900807213 */ /* 0x000fe20000000000 */
[----:B------:R-:W-:Y:S01]  /*f3b0*/  UIMAD UR8, UR8, 0x32, URZ ;  /* 0x00000032080878a4 */ /* 0x000fe2000f8e023f */
[----:B------:R-:W-:Y:S01]  /*f3c0*/  IABS R130, R12 ;  /* 0x0000000c00827213 */ /* 0x000fe20000000000 */
[----:B------:R-:W-:Y:S01]  /*f3d0*/  ULDC UR7, c[0x0][0x238] ;  /* 0x00008e0000077ab9 */ /* 0x000fe20000000800 */
[--C-:B------:R-:W-:Y:S01]  /*f3e0*/  @!P6 IMAD.IADD R110, R110, 0x1, -R0.reuse ;  /* 0x000000016e6ee824 */ /* 0x100fe200078e0a00 */
[----:B------:R-:W-:Y:S01]  /*f3f0*/  ISETP.GT.U32.AND P6, PT, R0, R118, PT ;  /* 0x000000760000720c */ /* 0x000fe20003fc4070 */
[----:B------:R-:W-:Y:S01]  /*f400*/  @!P4 IMAD.IADD R112, R112, 0x1, -R0 ;  /* 0x000000017070c824 */ /* 0x000fe200078e0a00 */
[----:B------:R-:W-:Y:S01]  /*f410*/  ISETP.GT.U32.AND P4, PT, R0, R120, PT ;  /* 0x000000780000720c */ /* 0x000fe20003f84070 */
[----:B------:R-:W-:Y:S01]  /*f420*/  IMAD.HI.U32 R146, R140, R130, RZ ;  /* 0x000000828c927227 */ /* 0x000fe200078e00ff */
[----:B------:R-:W-:-:S03]  /*f430*/  IABS R145, R13 ;  /* 0x0000000d00917213 */ /* 0x000fc60000000000 */
[----:B------:R-:W-:Y:S01]  /*f440*/  @!P0 IMAD.IADD R122, R122, 0x1, -R0 ;  /* 0x000000017a7a8824 */ /* 0x000fe200078e0a00 */
[----:B------:R-:W-:Y:S01]  /*f450*/  ISETP.GT.U32.AND P0, PT, R0, R116, PT ;  /* 0x000000740000720c */ /* 0x000fe20003f04070 */
[----:B------:R-:W-:Y:S02]  /*f460*/  IMAD.MOV R146, RZ, RZ, -R146 ;  /* 0x000000ffff927224 */ /* 0x000fe400078e0a92 */
[----:B------:R-:W-:Y:S02]  /*f470*/  @!P5 IMAD.MOV R110, RZ, RZ, -R110 ;  /* 0x000000ffff6ed224 */ /* 0x000fe400078e0a6e */
[--C-:B------:R-:W-:Y:S01]  /*f480*/  @!P6 IMAD.IADD R118, R118, 0x1, -R0.reuse ;  /* 0x000000017676e824 */ /* 0x100fe200078e0a00 */
[----:B------:R-:W-:Y:S01]  /*f490*/  ISETP.GE.AND P6, PT, R132, RZ, PT ;  /* 0x000000ff8400720c */ /* 0x000fe20003fc6270 */
[----:B------:R-:W-:Y:S01]  /*f4a0*/  @!P4 IMAD.IADD R120, R120, 0x1, -R0 ;  /* 0x000000017878c824 */ /* 0x000fe200078e0a00 */
[C---:B------:R-:W-:Y:S01]  /*f4b0*/  ISETP.GT.U32.AND P4, PT, R0.reuse, R124, PT ;  /* 0x0000007c0000720c */ /* 0x040fe20003f84070 */
[C---:B------:R-:W-:Y:S01]  /*f4c0*/  IMAD R130, R0.reuse, R146, R130 ;  /* 0x0000009200827224 */ /* 0x040fe200078e0282 */
[----:B------:R-:W-:Y:S01]  /*f4d0*/  ISETP.GT.U32.AND P1, PT, R0, R118, PT ;  /* 0x000000760000720c */ /* 0x000fe20003f24070 */
[----:B------:R-:W-:Y:S01]  /*f4e0*/  IMAD.HI.U32 R142, R140, R128, RZ ;  /* 0x000000808c8e7227 */ /* 0x000fe200078e00ff */
[----:B------:R-:W-:-:S03]  /*f4f0*/  ISETP.GT.U32.AND P5, PT, R0, R120, PT ;  /* 0x000000780000720c */ /* 0x000fc60003fa4070 */
[----:B------:R-:W-:Y:S01]  /*f500*/  @!P0 IMAD.IADD R116, R116, 0x1, -R0 ;  /* 0x0000000174748824 */ /* 0x000fe200078e0a00 */
[C---:B------:R-:W-:Y:S01]  /*f510*/  ISETP.GT.U32.AND P0, PT, R0.reuse, R126, PT ;  /* 0x0000007e0000720c */ /* 0x040fe20003f04070 */
[----:B------:R-:W-:Y:S02]  /*f520*/  IMAD.MOV R142, RZ, RZ, -R142 ;  /* 0x000000ffff8e7224 */ /* 0x000fe400078e0a8e */
[----:B------:R-:W-:Y:S01]  /*f530*/  @!P6 IMAD.MOV R108, RZ, RZ, -R108 ;  /* 0x000000ffff6ce224 */ /* 0x000fe200078e0a6c */
[----:B------:R-:W-:Y:S01]  /*f540*/  ISETP.GT.U32.AND P6, PT, R0, R122, PT ;  /* 0x0000007a0000720c */ /* 0x000fe20003fc4070 */
[----:B------:R-:W-:Y:S02]  /*f550*/  @!P4 IMAD.IADD R124, R124, 0x1, -R0 ;  /* 0x000000017c7cc824 */ /* 0x000fe400078e0a00 */
[C---:B------:R-:W-:Y:S02]  /*f560*/  IMAD R128, R0.reuse, R142, R128 ;  /* 0x0000008e00807224 */ /* 0x040fe400078e0280 */
[----:B------:R-:W-:Y:S01]  /*f570*/  IMAD.MOV.U32 R142, RZ, RZ, R252 ;  /* 0x000000ffff8e7224 */ /* 0x000fe200078e00fc */
[----:B------:R-:W-:Y:S01]  /*f580*/  ISETP.GT.U32.AND P4, PT, R0, R124, PT ;  /* 0x0000007c0000720c */ /* 0x000fe20003f84070 */
[--C-:B------:R-:W-:Y:S01]  /*f590*/  @!P1 IMAD.IADD R118, R118, 0x1, -R0.reuse ;  /* 0x0000000176769824 */ /* 0x100fe200078e0a00 */
[----:B------:R-:W-:Y:S01]  /*f5a0*/  ISETP.GT.U32.AND P1, PT, R0, R141, PT ;  /* 0x0000008d0000720c */ /* 0x000fe20003f24070 */
[--C-:B------:R-:W-:Y:S01]  /*f5b0*/  @!P0 IMAD.IADD R126, R126, 0x1, -R0.reuse ;  /* 0x000000017e7e8824 */ /* 0x100fe200078e0a00 */
[----:B------:R-:W-:Y:S01]  /*f5c0*/  ISETP.GT.U32.AND P0, PT, R0, R130, PT ;  /* 0x000000820000720c */ /* 0x000fe20003f04070 */
[--C-:B------:R-:W-:Y:S01]  /*f5d0*/  @!P5 IMAD.IADD R120, R120, 0x1, -R0.reuse ;  /* 0x000000017878d824 */ /* 0x100fe200078e0a00 */
[----:B------:R-:W-:Y:S01]  /*f5e0*/  ISETP.GT.U32.AND P5, PT, R0, R128, PT ;  /* 0x000000800000720c */ /* 0x000fe20003fa4070 */
[----:B------:R-:W-:Y:S01]  /*f5f0*/  @!P6 IMAD.IADD R122, R122, 0x1, -R0 ;  /* 0x000000017a7ae824 */ /* 0x000fe200078e0a00 */
[----:B------:R-:W-:Y:S01]  /*f600*/  ISETP.GE.AND P6, PT, R147, RZ, PT ;  /* 0x000000ff9300720c */ /* 0x000fe20003fc6270 */
[----:B------:R-:W-:-:S04]  /*f610*/  IMAD.HI.U32 R147, R140, R145, RZ ;  /* 0x000000918c937227 */ /* 0x000fc800078e00ff */
[----:B------:R-:W-:Y:S02]  /*f620*/  IMAD.MOV R146, RZ, RZ, -R147 ;  /* 0x000000ffff927224 */ /* 0x000fe400078e0a93 */
[----:B------:R-:W-:-:S04]  /*f630*/  IMAD.HI.U32 R252, R140, R142, RZ ;  /* 0x0000008e8cfc7227 */ /* 0x000fc800078e00ff */
[----:B------:R-:W-:Y:S02]  /*f640*/  IMAD R145, R0, R146, R145 ;  /* 0x0000009200917224 */ /* 0x000fe400078e0291 */
[----:B------:R-:W-:Y:S02]  /*f650*/  @!P0 IMAD.IADD R130, R130, 0x1, -R0 ;  /* 0x0000000182828824 */ /* 0x000fe400078e0a00 */
[----:B------:R-:W-:Y:S01]  /*f660*/  IMAD.MOV R147, RZ, RZ, -R252 ;  /* 0x000000ffff937224 */ /* 0x000fe200078e0afc */
[----:B------:R-:W-:Y:S01]  /*f670*/  ISETP.GT.U32.AND P0, PT, R0, R145, PT ;  /* 0x000000910000720c */ /* 0x000fe20003f04070 */
[----:B------:R-:W-:Y:S01]  /*f680*/  @!P4 IMAD.IADD R124, R124, 0x1, -R0 ;  /* 0x000000017c7cc824 */ /* 0x000fe200078e0a00 */
[----:B------:R-:W-:Y:S01]  /*f690*/  ISETP.GE.AND P4, PT, R2, RZ, PT ;  /* 0x000000ff0200720c */ /* 0x000fe20003f86270 */
[----:B------:R-:W-:Y:S01]  /*f6a0*/  IMAD R142, R0, R147, R142 ;  /* 0x00000093008e7224 */ /* 0x000fe200078e028e */
[----:B------:R-:W-:Y:S01]  /*f6b0*/  LOP3.LUT R2, R132, 0x2, RZ, 0xfc, !PT ;  /* 0x0000000284027812 */ /* 0x000fe200078efcff */
[--C-:B------:R-:W-:Y:S01]  /*f6c0*/  @!P1 IMAD.IADD R141, R141, 0x1, -R0.reuse ;  /* 0x000000018d8d9824 */ /* 0x100fe200078e0a00 */
[----:B------:R-:W-:Y:S01]  /*f6d0*/  ISETP.GE.AND P1, PT, R3, RZ, PT ;  /* 0x000000ff0300720c */ /* 0x000fe20003f26270 */
[----:B------:R-:W-:Y:S01]  /*f6e0*/  @!P5 IMAD.IADD R128, R128, 0x1, -R0 ;  /* 0x000000018080d824 */ /* 0x000fe200078e0a00 */
[----:B------:R-:W-:-:S02]  /*f6f0*/  ISETP.GE.AND P5, PT, R4, RZ, PT ;  /* 0x000000ff0400720c */ /* 0x000fc40003fa6270 */
[C---:B------:R-:W-:Y:S02]  /*f700*/  LOP3.LUT R4, R132.reuse, 0x6, RZ, 0xfc, !PT ;  /* 0x0000000684047812 */ /* 0x040fe400078efcff */
[----:B------:R-:W-:Y:S01]  /*f710*/  LOP3.LUT R3, R132, 0x4, RZ, 0xfc, !PT ;  /* 0x0000000484037812 */ /* 0x000fe200078efcff */
[----:B------:R-:W-:Y:S01]  /*f720*/  @!P0 IMAD.IADD R145, R145, 0x1, -R0 ;  /* 0x0000000191918824 */ /* 0x000fe200078e0a00 */
[----:B------:R-:W-:Y:S02]  /*f730*/  ISETP.GT.U32.AND P0, PT, R0, R142, PT ;  /* 0x0000008e0000720c */ /* 0x000fe40003f04070 */
[----:B------:R-:W-:Y:S02]  /*f740*/  IABS R132, R7 ;  /* 0x0000000700847213 */ /* 0x000fe40000000000 */
[----:B------:R-:W-:Y:S01]  /*f750*/  IABS R146, R3 ;  /* 0x0000000300927213 */ /* 0x000fe20000000000 */
[----:B------:R-:W-:Y:S01]  /*f760*/  @!P3 IMAD.MOV R112, RZ, RZ, -R112 ;  /* 0x000000ffff70b224 */ /* 0x000fe200078e0a70 */
[----:B------:R-:W-:Y:S01]  /*f770*/  IABS R147, R4 ;  /* 0x0000000400937213 */ /* 0x000fe20000000000 */
[----:B------:R-:W-:Y:S01]  /*f780*/  IMAD.HI.U32 R155, R140, R132, RZ ;  /* 0x000000848c9b7227 */ /* 0x000fe200078e00ff */
[----:B------:R-:W-:-:S02]  /*f790*/  IABS R252, R6 ;  /* 0x0000000600fc7213 */ /* 0x000fc40000000000 */
[----:B------:R-:W-:Y:S01]  /*f7a0*/  IABS R251, R2 ;  /* 0x0000000200fb7213 */ /* 0x000fe20000000000 */
[----:B------:R-:W-:Y:S01]  /*f7b0*/  IMAD.MOV R155, RZ, RZ, -R155 ;  /* 0x000000ffff9b7224 */ /* 0x000fe200078e0a9b */
[----:B------:R-:W-:Y:S01]  /*f7c0*/  ISETP.GT.U32.AND P3, PT, R0, R128, PT ;  /* 0x000000800000720c */ /* 0x000fe20003f64070 */
[----:B------:R-:W-:Y:S02]  /*f7d0*/  @!P0 IMAD.IADD R142, R142, 0x1, -R0 ;  /* 0x000000018e8e8824 */ /* 0x000fe400078e0a00 */
[----:B------:R-:W-:Y:S01]  /*f7e0*/  IMAD.HI.U32 R149, R140, R146, RZ ;  /* 0x000000928c957227 */ /* 0x000fe200078e00ff */
[----:B------:R-:W-:-:S03]  /*f7f0*/  ISETP.GT.U32.AND P0, PT, R0, R126, PT ;  /* 0x0000007e0000720c */ /* 0x000fc60003f04070 */
[C---:B------:R-:W-:Y:S02]  /*f800*/  IMAD R132, R0.reuse, R155, R132 ;  /* 0x0000009b00847224 */ /* 0x040fe400078e0284 */
[----:B------:R-:W-:Y:S01]  /*f810*/  @!P2 IMAD.MOV R116, RZ, RZ, -R116 ;  /* 0x000000ffff74a224 */ /* 0x000fe200078e0a74 */
[----:B------:R-:W-:Y:S01]  /*f820*/  ISETP.GT.U32.AND P2, PT, R0, R141, PT ;  /* 0x0000008d0000720c */ /* 0x000fe20003f44070 */
[----:B------:R-:W-:Y:S01]  /*f830*/  IMAD.HI.U32 R151, R140, R147, RZ ;  /* 0x000000938c977227 */ /* 0x000fe200078e00ff */
[----:B------:R-:W2:Y:S03]  /*f840*/  LDL.LU R155, [R1+0x20e0] ;  /* 0x0020e000019b7983 */ /* 0x000ea60000300800 */
[----:B------:R-:W-:Y:S01]  /*f850*/  @!P6 IMAD.MOV R118, RZ, RZ, -R118 ;  /* 0x000000ffff76e224 */ /* 0x000fe200078e0a76 */
[----:B------:R-:W-:Y:S01]  /*f860*/  ISETP.GT.U32.AND P6, PT, R0, R142, PT ;  /* 0x0000008e0000720c */ /* 0x000fe20003fc4070 */
[----:B------:R-:W-:-:S04]  /*f870*/  IMAD.HI.U32 R153, R140, R252, RZ ;  /* 0x000000fc8c997227 */ /* 0x000fc800078e00ff */
[----:B------:R-:W-:Y:S02]  /*f880*/  IMAD.MOV R149, RZ, RZ, -R149 ;  /* 0x000000ffff957224 */ /* 0x000fe400078e0a95 */
[----:B------:R-:W-:Y:S01]  /*f890*/  @!P5 IMAD.MOV R124, RZ, RZ, -R124 ;  /* 0x000000ffff7cd224 */ /* 0x000fe200078e0a7c */
[C---:B------:R-:W-:Y:S01]  /*f8a0*/  ISETP.GT.U32.AND P5, PT, R0.reuse, R132, PT ;  /* 0x000000840000720c */ /* 0x040fe20003fa4070 */
[----:B------:R-:W-:Y:S02]  /*f8b0*/  IMAD.MOV R151, RZ, RZ, -R151 ;  /* 0x000000ffff977224 */ /* 0x000fe400078e0a97 */
[----:B------:R-:W-:Y:S01]  /*f8c0*/  @!P4 IMAD.MOV R120, RZ, RZ, -R120 ;  /* 0x000000ffff78c224 */ /* 0x000fe200078e0a78 */
[----:B------:R-:W-:Y:S01]  /*f8d0*/  ISETP.GT.U32.AND P4, PT, R0, R130, PT ;  /* 0x000000820000720c */ /* 0x000fe20003f84070 */
[----:B------:R-:W-:Y:S02]  /*f8e0*/  IMAD.MOV R153, RZ, RZ, -R153 ;  /* 0x000000ffff997224 */ /* 0x000fe400078e0a99 */
[----:B------:R-:W-:-:S04]  /*f8f0*/  IMAD.HI.U32 R140, R140, R251, RZ ;  /* 0x000000fb8c8c7227 */ /* 0x000fc800078e00ff */
[C---:B------:R-:W-:Y:S02]  /*f900*/  IMAD R146, R0.reuse, R149, R146 ;  /* 0x0000009500927224 */ /* 0x040fe400078e0292 */
[C---:B------:R-:W-:Y:S02]  /*f910*/  IMAD R147, R0.reuse, R151, R147 ;  /* 0x0000009700937224 */ /* 0x040fe400078e0293 */
[----:B------:R-:W-:Y:S02]  /*f920*/  IMAD R252, R0, R153, R252 ;  /* 0x0000009900fc7224 */ /* 0x000fe400078e02fc */
[----:B------:R-:W-:Y:S01]  /*f930*/  IMAD.MOV R140, RZ, RZ, -R140 ;  /* 0x000000ffff8c7224 */ /* 0x000fe200078e0a8c */
[----:B------:R-:W3:Y:S01]  /*f940*/  LDL.LU R153, [R1+0x20dc] ;  /* 0x0020dc0001997983 */ /* 0x000ee20000300800 */
[--C-:B------:R-:W-:Y:S01]  /*f950*/  @!P3 IMAD.IADD R128, R128, 0x1, -R0.reuse ;  /* 0x000000018080b824 */ /* 0x100fe200078e0a00 */
[C---:B------:R-:W-:Y:S01]  /*f960*/  ISETP.GT.U32.AND P3, PT, R0.reuse, R146, PT ;  /* 0x000000920000720c */ /* 0x040fe20003f64070 */
[--C-:B------:R-:W-:Y:S01]  /*f970*/  @!P2 IMAD.IADD R141, R141, 0x1, -R0.reuse ;  /* 0x000000018d8da824 */ /* 0x100fe200078e0a00 */
[C---:B------:R-:W-:Y:S01]  /*f980*/  ISETP.GT.U32.AND P2, PT, R0.reuse, R147, PT ;  /* 0x000000930000720c */ /* 0x040fe20003f44070 */
[----:B------:R-:W-:Y:S01]  /*f990*/  IMAD R140, R0, R140, R251 ;  /* 0x0000008c008c7224 */ /* 0x000fe200078e02fb */
[----:B------:R-:W4:Y:S01]  /*f9a0*/  LDL.LU R151, [R1+0x20d8] ;  /* 0x0020d80001977983 */ /* 0x000f220000300800 */
[--C-:B------:R-:W-:Y:S01]  /*f9b0*/  @!P0 IMAD.IADD R126, R126, 0x1, -R0.reuse ;  /* 0x000000017e7e8824 */ /* 0x100fe200078e0a00 */
[----:B------:R-:W-:Y:S01]  /*f9c0*/  ISETP.GT.U32.AND P0, PT, R0, R252, PT ;  /* 0x000000fc0000720c */ /* 0x000fe20003f04070 */
[--C-:B------:R-:W-:Y:S01]  /*f9d0*/  @!P6 IMAD.IADD R142, R142, 0x1, -R0.reuse ;  /* 0x000000018e8ee824 */ /* 0x100fe200078e0a00 */
[----:B------:R-:W-:Y:S01]  /*f9e0*/  ISETP.GE.AND P6, PT, R247, RZ, PT ;  /* 0x000000fff700720c */ /* 0x000fe20003fc6270 */
[----:B------:R-:W-:Y:S01]  /*f9f0*/  @!P5 IMAD.IADD R132, R132, 0x1, -R0 ;  /* 0x000000018484d824 */ /* 0x000fe200078e0a00 */
[----:B------:R-:W-:Y:S01]  /*fa00*/  ISETP.GE.AND P5, PT, R9, RZ, PT ;  /* 0x000000ff0900720c */ /* 0x000fe20003fa6270 */
[----:B------:R-:W-:Y:S01]  /*fa10*/  @!P1 IMAD.MOV R122, RZ, RZ, -R122 ;  /* 0x000000ffff7a9224 */ /* 0x000fe200078e0a7a */
[----:B------:R-:W-:Y:S01]  /*fa20*/  ISETP.GT.U32.AND P1, PT, R0, R145, PT ;  /* 0x000000910000720c */ /* 0x000fe20003f24070 */
[--C-:B------:R-:W-:Y:S01]  /*fa30*/  @!P4 IMAD.IADD R130, R130, 0x1, -R0.reuse ;  /* 0x000000018282c824 */ /* 0x100fe200078e0a00 */
[----:B------:R-:W-:Y:S01]  /*fa40*/  ISETP.GT.U32.AND P4, PT, R0, R140, PT ;  /* 0x0000008c0000720c */ /* 0x000fe20003f84070 */
[--C-:B------:R-:W-:Y:S01]  /*fa50*/  @!P3 IMAD.IADD R146, R146, 0x1, -R0.reuse ;  /* 0x000000019292b824 */ /* 0x100fe200078e0a00 */
[----:B------:R-:W2:Y:S01]  /*fa60*/  LDL.LU R149, [R1+0x20d4] ;  /* 0x0020d40001957983 */ /* 0x000ea20000300800 */
[--C-:B------:R-:W-:Y:S01]  /*fa70*/  @!P2 IMAD.IADD R147, R147, 0x1, -R0.reuse ;  /* 0x000000019393a824 */ /* 0x100fe200078e0a00 */
[----:B------:R-:W-:Y:S01]  /*fa80*/  ISETP.GE.AND P2, PT, R13, RZ, PT ;  /* 0x000000ff0d00720c */ /* 0x000fe20003f46270 */
[----:B------:R-:W-:Y:S01]  /*fa90*/  @!P0 IMAD.IADD R252, R252, 0x1, -R0 ;  /* 0x00000001fcfc8824 */ /* 0x000fe200078e0a00 */
[----:B------:R-:W3:Y:S01]  /*faa0*/  LDL.LU R251, [R1+0x20d0] ;  /* 0x0020d00001fb7983 */ /* 0x000ee20000300800 */
[----:B------:R-:W-:Y:S01]  /*fab0*/  @!P6 IMAD.MOV R141, RZ, RZ, -R141 ;  /* 0x000000ffff8de224 */ /* 0x000fe200078e0a8d */
[C---:B------:R-:W-:Y:S01]  /*fac0*/  ISETP.GT.U32.AND P6, PT, R0.reuse, R146, PT ;  /* 0x000000920000720c */ /* 0x040fe20003fc4070 */
[----:B------:R-:W-:Y:S01]  /*fad0*/  @!P5 IMAD.MOV R128, RZ, RZ, -R128 ;  /* 0x000000ffff80d224 */ /* 0x000fe200078e0a80 */
[----:B------:R-:W-:Y:S01]  /*fae0*/  ISETP.GT.U32.AND P5, PT, R0, R147, PT ;  /* 0x000000930000720c */ /* 0x000fe20003fa4070 */
[--C-:B------:R-:W-:Y:S01]  /*faf0*/  @!P1 IMAD.IADD R145, R145, 0x1, -R0.reuse ;  /* 0x0000000191919824 */ /* 0x100fe200078e0a00 */
[----:B------:R-:W-:Y:S01]  /*fb00*/  ISETP.GE.AND P1, PT, R249, RZ, PT ;  /* 0x000000fff900720c */ /* 0x000fe20003f26270 */
[----:B------:R-:W-:Y:S01]  /*fb10*/  @!P4 IMAD.IADD R140, R140, 0x1, -R0 ;  /* 0x000000018c8cc824 */ /* 0x000fe200078e0a00 */
[----:B------:R-:W4:Y:S01]  /*fb20*/  LDL.LU R249, [R1+0x20cc] ;  /* 0x0020cc0001f97983 */ /* 0x000f220000300800 */
[----:B------:R-:W-:-:S03]  /*fb30*/  ISETP.GT.U32.AND P4, PT, R0, R252, PT ;  /* 0x000000fc0000720c */ /* 0x000fc60003f84070 */
[----:B------:R-:W2:Y:S04]  /*fb40*/  LDL.LU R247, [R1+0x20c8] ;  /* 0x0020c80001f77983 */ /* 0x000ea80000300800 */
[----:B------:R-:W3:Y:S01]  /*fb50*/  LDL.LU R9, [R1+0x20c4] ;  /* 0x0020c40001097983 */ /* 0x000ee20000300800 */
[----:B------:R-:W-:Y:S01]  /*fb60*/  ISETP.GE.AND P3, PT, R245, RZ, PT ;  /* 0x000000fff500720c */ /* 0x000fe20003f66270 */
[----:B------:R-:W-:Y:S01]  /*fb70*/  @!P2 IMAD.MOV R145, RZ, RZ, -R145 ;  /* 0x000000ffff91a224 */ /* 0x000fe200078e0a91 */
[----:B------:R-:W-:Y:S01]  /*fb80*/  ISETP.GE.AND P2, PT, R243, RZ, PT ;  /* 0x000000fff300720c */ /* 0x000fe20003f46270 */
[----:B------:R-:W4:Y:S01]  /*fb90*/  LDL.LU R245, [R1+0x30] ;  /* 0x0000300001f57983 */ /* 0x000f220000300800 */
[----:B------:R-:W-:Y:S01]  /*fba0*/  @!P6 IMAD.IADD R146, R146, 0x1, -R0 ;  /* 0x000000019292e824 */ /* 0x000fe200078e0a00 */
[----:B------:R-:W-:-:S02]  /*fbb0*/  ISETP.GE.AND P6, PT, R2, RZ, PT ;  /* 0x000000ff0200720c */ /* 0x000fc40003fc6270 */
[----:B------:R-:W2:Y:S01]  /*fbc0*/  LDL.LU R243, [R1+0x2c] ;  /* 0x00002c0001f37983 */ /* 0x000ea20000300800 */
[--C-:B------:R-:W-:Y:S01]  /*fbd0*/  @!P5 IMAD.IADD R147, R147, 0x1, -R0.reuse ;  /* 0x000000019393d824 */ /* 0x100fe200078e0a00 */
[----:B------:R-:W-:Y:S02]  /*fbe0*/  ISETP.GE.AND P5, PT, R3, RZ, PT ;  /* 0x000000ff0300720c */ /* 0x000fe40003fa6270 */
[----:B------:R-:W2:Y:S01]  /*fbf0*/  LDL.LU R2, [R1+0x28] ;  /* 0x0000280001027983 */ /* 0x000ea20000300800 */
[----:B------:R-:W-:Y:S01]  /*fc00*/  @!P4 IMAD.IADD R252, R252, 0x1, -R0 ;  /* 0x00000001fcfcc824 */ /* 0x000fe200078e0a00 */
[----:B------:R-:W-:Y:S02]  /*fc10*/  ISETP.GE.AND P4, PT, R4, RZ, PT ;  /* 0x000000ff0400720c */ /* 0x000fe40003f86270 */
[----:B------:R-:W2:Y:S04]  /*fc20*/  LDL.LU R3, [R1+0x24] ;  /* 0x0000240001037983 */ /* 0x000ea80000300800 */
[----:B------:R-:W2:Y:S01]  /*fc30*/  LDL.LU R4, [R1+0x20] ;  /* 0x0000200001047983 */ /* 0x000ea20000300800 */
[----:B------:R-:W-:Y:S01]  /*fc40*/  @!P3 IMAD.MOV R142, RZ, RZ, -R142 ;  /* 0x000000ffff8eb224 */ /* 0x000fe200078e0a8e */
[----:B------:R-:W-:-:S02]  /*fc50*/  ISETP.GE.AND P3, PT, R7, RZ, PT ;  /* 0x000000ff0700720c */ /* 0x000fc40003f66270 */
[----:B------:R-:W0:Y:S01]  /*fc60*/  S2R R7, SR_TID.X ;  /* 0x0000000000077919 */ /* 0x000e220000002100 */
[----:B------:R-:W-:Y:S01]  /*fc70*/  ISETP.GE.AND P0, PT, R12, RZ, PT ;  /* 0x000000ff0c00720c */ /* 0x000fe20003f06270 */
[----:B------:R-:W-:Y:S01]  /*fc80*/  @!P1 IMAD.MOV R126, RZ, RZ, -R126 ;  /* 0x000000ffff7e9224 */ /* 0x000fe200078e0a7e */
[C---:B------:R-:W-:Y:S01]  /*fc90*/  ISETP.GT.U32.AND P1, PT, R0.reuse, R132, PT ;  /* 0x000000840000720c */ /* 0x040fe20003f24070 */
[----:B------:R-:W2:Y:S04]  /*fca0*/  LDL.LU R12, [R1+0x18] ;  /* 0x00001800010c7983 */ /* 0x000ea80000300800 */
[----:B------:R-:W2:Y:S06]  /*fcb0*/  LDL.LU R13, [R1+0x14] ;  /* 0x00001400010d7983 */ /* 0x000eac0000300800 */
[----:B------:R-:W-:Y:S01]  /*fcc0*/  @!P0 IMAD.MOV R130, RZ, RZ, -R130 ;  /* 0x000000ffff828224 */ /* 0x000fe200078e0a82 */
[----:B------:R-:W-:Y:S01]  /*fcd0*/  ISETP.GT.U32.AND P0, PT, R0, R140, PT ;  /* 0x0000008c0000720c */ /* 0x000fe20003f04070 */
[----:B------:R-:W-:Y:S01]  /*fce0*/  @!P1 IMAD.IADD R132, R132, 0x1, -R0 ;  /* 0x0000000184849824 */ /* 0x000fe200078e0a00 */
[----:B------:R-:W-:-:S02]  /*fcf0*/  ISETP.GE.AND P1, PT, R6, RZ, PT ;  /* 0x000000ff0600720c */ /* 0x000fc40003f26270 */
[----:B------:R-:W2:Y:S09]  /*fd00*/  LDL.LU R6, [R1+0x10] ;  /* 0x0000100001067983 */ /* 0x000eb20000300800 */
[----:B------:R-:W-:Y:S01]  /*fd10*/  @!P0 IMAD.IADD R140, R140, 0x1, -R0 ;  /* 0x000000018c8c8824 */ /* 0x000fe200078e0a00 */
[----:B0-----:R-:W-:Y:S01]  /*fd20*/  LOP3.LUT R0, R7, 0x7f, RZ, 0xc0, !PT ;  /* 0x0000007f07007812 */ /* 0x001fe200078ec0ff */
[----:B------:R-:W-:Y:S01]  /*fd30*/  @!P3 IMAD.MOV R132, RZ, RZ, -R132 ;  /* 0x000000ffff84b224 */ /* 0x000fe200078e0a84 */
[----:B------:R-:W2:Y:S03]  /*fd40*/  LDL.LU R7, [R1+0xc] ;  /* 0x00000c0001077983 */ /* 0x000ea60000300800 */
[----:B------:R-:W-:-:S05]  /*fd50*/  IMAD R0, R0, UR5, RZ ;  /* 0x0000000500007c24 */ /* 0x000fca000f8e02ff */
[----:B------:R0:W-:Y:S02]  /*fd60*/  STL [R1+0x38], R0 ;  /* 0x0000380001007387 */ /* 0x0001e40000100800 */
[----:B0-----:R-:W-:-:S05]  /*fd70*/  IADD3 R0, P3, R0, UR18, RZ ;  /* 0x0000001200007c10 */ /* 0x001fca000ff7e0ff */
[----:B------:R0:W-:Y:S04]  /*fd80*/  STL [R1+0x2088], R0 ;  /* 0x0020880001007387 */ /* 0x0001e80000100800 */
[----:B0-----:R-:W2:Y:S01]  /*fd90*/  LDL.LU R0, [R1+0x1c] ;  /* 0x00001c0001007983 */ /* 0x001ea20000300800 */
[----:B---3--:R-:W-:Y:S02]  /*fda0*/  ISETP.NE.AND P0, PT, R9, RZ, PT ;  /* 0x000000ff0900720c */ /* 0x008fe40003f05270 */
[----:B------:R-:W-:-:S04]  /*fdb0*/  LOP3.LUT R9, RZ, R9, RZ, 0x33, !PT ;  /* 0x00000009ff097212 */ /* 0x000fc800078e33ff */
[C---:B----4-:R-:W-:Y:S02]  /*fdc0*/  SEL R245, R9.reuse, R245, !P0 ;  /* 0x000000f509f57207 */ /* 0x050fe40004000000 */
[----:B--2---:R-:W-:-:S03]  /*fdd0*/  SEL R243, R9, R243, !P0 ;  /* 0x000000f309f37207 */ /* 0x004fc60004000000 */
[----:B------:R0:W-:Y:S01]  /*fde0*/  STL [R1+0x34], R245 ;  /* 0x000034f501007387 */ /* 0x0001e20000100800 */
[C---:B------:R-:W-:Y:S02]  /*fdf0*/  SEL R2, R9.reuse, R2, !P0 ;  /* 0x0000000209027207 */ /* 0x040fe40004000000 */
[C---:B------:R-:W-:Y:S01]  /*fe00*/  SEL R3, R9.reuse, R3, !P0 ;  /* 0x0000000309037207 */ /* 0x040fe20004000000 */
[----:B0-----:R-:W2:Y:S01]  /*fe10*/  LDL.LU R245, [R1+0x20c0] ;  /* 0x0020c00001f57983 */ /* 0x001ea20000300800 */
[----:B------:R-:W-:-:S03]  /*fe20*/  SEL R4, R9, R4, !P0 ;  /* 0x0000000409047207 */ /* 0x000fc60004000000 */
[----:B------:R0:W-:Y:S04]  /*fe30*/  STL [R1+0x30], R243 ;  /* 0x000030f301007387 */ /* 0x0001e80000100800 */
[----:B0-----:R-:W3:Y:S04]  /*fe40*/  LDL.LU R243, [R1+0x20bc] ;  /* 0x0020bc0001f37983 */ /* 0x001ee80000300800 */
[----:B------:R0:W-:Y:S04]  /*fe50*/  STL [R1+0x2c], R2 ;  /* 0x00002c0201007387 */ /* 0x0001e80000100800 */
[----:B0-----:R-:W4:Y:S04]  /*fe60*/  LDL.LU R2, [R1+0x20b8] ;  /* 0x0020b80001027983 */ /* 0x001f280000300800 */
[----:B------:R0:W-:Y:S04]  /*fe70*/  STL [R1+0x28], R3 ;  /* 0x0000280301007387 */ /* 0x0001e80000100800 */
[----:B0-----:R-:W2:Y:S04]  /*fe80*/  LDL.LU R3, [R1+0x20b4] ;  /* 0x0020b40001037983 */ /* 0x001ea80000300800 */
[----:B------:R0:W-:Y:S04]  /*fe90*/  STL [R1+0x24], R4 ;  /* 0x0000240401007387 */ /* 0x0001e80000100800 */
[----:B0-----:R-:W3:Y:S01]  /*fea0*/  LDL.LU R4, [R1+0x20b0] ;  /* 0x0020b00001047983 */ /* 0x001ee20000300800 */
[----:B------:R-:W-:-:S02]  /*feb0*/  SEL R12, R9, R12, !P0 ;  /* 0x0000000c090c7207 */ /* 0x000fc40004000000 */
[C---:B------:R-:W-:Y:S02]  /*fec0*/  SEL R13, R9.reuse, R13, !P0 ;  /* 0x0000000d090d7207 */ /* 0x040fe40004000000 */
[C---:B------:R-:W-:Y:S01]  /*fed0*/  SEL R6, R9.reuse, R6, !P0 ;  /* 0x0000000609067207 */ /* 0x040fe20004000000 */
[----:B------:R-:W-:Y:S01]  /*fee0*/  STL [R1+0x209c], R12 ;  /* 0x00209c0c01007387 */ /* 0x000fe20000100800 */
[C---:B------:R-:W-:Y:S02]  /*fef0*/  SEL R7, R9.reuse, R7, !P0 ;  /* 0x0000000709077207 */ /* 0x040fe40004000000 */
[----:B------:R-:W-:-:S05]  /*ff00*/  SEL R0, R9, R0, !P0 ;  /* 0x0000000009007207 */ /* 0x000fca0004000000 */
[----:B------:R-:W-:Y:S04]  /*ff10*/  STL [R1+0x20], R0 ;  /* 0x0000200001007387 */ /* 0x000fe80000100800 */
[----:B------:R-:W-:Y:S04]  /*ff20*/  STL [R1+0x20a0], R13 ;  /* 0x0020a00d01007387 */ /* 0x000fe80000100800 */
[----:B------:R-:W-:Y:S04]  /*ff30*/  STL [R1+0x20a4], R6 ;  /* 0x0020a40601007387 */ /* 0x000fe80000100800 */
[----:B------:R-:W-:Y:S01]  /*ff40*/  STL [R1+0x20a8], R7 ;  /* 0x0020a80701007387 */ /* 0x000fe20000100800 */
[----:B---3--:R-:W-:-:S05]  /*ff50*/  SEL R4, R9, R4, !P0 ;  /* 0x0000000409047207 */ /* 0x008fca0004000000 */
[----:B------:R0:W-:Y:S04]  /*ff60*/  STL [R1+0x20ac], R4 ;  /* 0x0020ac0401007387 */ /* 0x0001e80000100800 */
[----:B0-----:R-:W3:Y:S04]  /*ff70*/  LDL.LU R4, [R1+0x30] ;  /* 0x0000300001047983 */ /* 0x001ee80000300800 */
[----:B------:R-:W3:Y:S04]  /*ff80*/  LDL.LU R7, [R1+0x2c] ;  /* 0x00002c0001077983 */ /* 0x000ee80000300800 */
[----:B------:R-:W3:Y:S04]  /*ff90*/  LDL.LU R6, [R1+0x28] ;  /* 0x0000280001067983 */ /* 0x000ee80000300800 */
[----:B------:R-:W3:Y:S04]  /*ffa0*/  LDL.LU R13, [R1+0x24] ;  /* 0x00002400010d7983 */ /* 0x000ee80000300800 */
[----:B------:R-:W3:Y:S01]  /*ffb0*/  LDL.LU R12, [R1+0x20] ;  /* 0x00002000010c7983 */ /* 0x000ee20000300800 */
[----:B------:R-:W-:-:S02]  /*ffc0*/  @!P1 IMAD.MOV R252, RZ, RZ, -R252 ;  /* 0x000000fffffc9224 */ /* 0x000fc400078e0afc */
[----:B------:R-:W-:Y:S02]  /*ffd0*/  @!P4 IMAD.MOV R147, RZ, RZ, -R147 ;  /* 0x000000ffff93c224 */ /* 0x000fe400078e0a93 */
[----:B------:R-:W-:Y:S02]  /*ffe0*/  @!P5 IMAD.MOV R146, RZ, RZ, -R146 ;  /* 0x000000ffff92d224 */ /* 0x000fe400078e0a92 */
[----:B------:R-:W-:Y:S02]  /*fff0*/  @!P6 IMAD.MOV R140, RZ, RZ, -R140 ;  /* 0x000000ffff8ce224 */ /* 0x000fe400078e0a8c */
[----:B------:R-:W-:Y:S01]  /*10000*/  @!P2 IMAD.MOV R133, RZ, RZ, -R133 ;  /* 0x000000ffff85a224 */ /* 0x000fe200078e0a85 */
[C---:B------:R-:W-:Y:S02]  /*10010*/  SEL R0, R9.reuse, R243, !P0 ;  /* 0x000000f309007207 */ /* 0x040fe40004000000 */
[C---:B--2---:R-:W-:Y:S02]  /*10020*/  SEL R3, R9.reuse, R3, !P0 ;  /* 0x0000000309037207 */ /* 0x044fe40004000000 */
[----:B----4-:R-:W-:-:S02]  /*10030*/  SEL R2, R9, R2, !P0 ;  /* 0x0000000209027207 */ /* 0x010fc40004000000 */
[C---:B------:R-:W-:Y:S02]  /*10040*/  SEL R245, R9.reuse, R245, !P0 ;  /* 0x000000f509f57207 */ /* 0x040fe40004000000 */
[C---:B------:R-:W-:Y:S02]  /*10050*/  SEL R247, R9.reuse, R247, !P0 ;  /* 0x000000f709f77207 */ /* 0x040fe40004000000 */
[C---:B------:R-:W-:Y:S02]  /*10060*/  SEL R249, R9.reuse, R249, !P0 ;  /* 0x000000f909f97207 */ /* 0x040fe40004000000 */
[C---:B------:R-:W-:Y:S02]  /*10070*/  SEL R251, R9.reuse, R251, !P0 ;  /* 0x000000fb09fb7207 */ /* 0x040fe40004000000 */
[C---:B------:R-:W-:Y:S02]  /*10080*/  SEL R149, R9.reuse, R149, !P0 ;  /* 0x0000009509957207 */ /* 0x040fe40004000000 */
[----:B------:R-:W-:-:S02]  /*10090*/  SEL R151, R9, R151, !P0 ;  /* 0x0000009709977207 */ /* 0x000fc40004000000 */
        /* <DEDUP_REMOVED lines=33> */
[C---:B------:R-:W-:Y:S01]  /*102b0*/  SEL R218, R9.reuse, R218, !P0 ;  /* 0x000000da09da7207 */ /* 0x040fe20004000000 */
[----:B------:R-:W2:Y:S01]  /*102c0*/  LDL.LU R5, [R1+0x38] ;  /* 0x0000380001057983 */ /* 0x000ea20000300800 */
        /* <DEDUP_REMOVED lines=93> */
[C---:B------:R-:W-:Y:S01]  /*108a0*/  SEL R107, R9.reuse, R107, !P0 ;  /* 0x0000006b096b7207 */ /* 0x040fe20004000000 */
[----:B---3--:R-:W-:Y:S01]  /*108b0*/  IMAD R4, R4, UR59, RZ ;  /* 0x0000003b04047c24 */ /* 0x008fe2000f8e02ff */
[C---:B------:R-:W-:Y:S02]  /*108c0*/  SEL R115, R9.reuse, R115, !P0 ;  /* 0x0000007309737207 */ /* 0x040fe40004000000 */
[----:B------:R-:W-:Y:S01]  /*108d0*/  SEL R123, R9, R123, !P0 ;  /* 0x0000007b097b7207 */ /* 0x000fe20004000000 */
[----:B------:R-:W-:Y:S01]  /*108e0*/  IMAD R7, R7, UR59, RZ ;  /* 0x0000003b07077c24 */ /* 0x000fe2000f8e02ff */
        /* <DEDUP_REMOVED lines=104> */
[C---:B------:R-:W-:Y:S01]  /*10f70*/  SEL R140, R9.reuse, R140, !P0 ;  /* 0x0000008c098c7207 */ /* 0x040fe20004000000 */
[----:B------:R-:W-:Y:S01]  /*10f80*/  IMAD R6, R6, UR59, RZ ;  /* 0x0000003b06067c24 */ /* 0x000fe2000f8e02ff */
[----:B------:R-:W-:Y:S02]  /*10f90*/  SEL R9, R9, R133, !P0 ;  /* 0x0000008509097207 */ /* 0x000fe40004000000 */
[----:B------:R-:W3:Y:S01]  /*10fa0*/  LDL.LU R133, [R1+0x34] ;  /* 0x0000340001857983 */ /* 0x000ee20000300800 */
[----:B------:R-:W-:-:S03]  /*10fb0*/  IMAD R13, R13, UR59, RZ ;  /* 0x0000003b0d0d7c24 */ /* 0x000fc6000f8e02ff */
[----:B------:R0:W-:Y:S01]  /*10fc0*/  STL [R1+0x30], R4 ;  /* 0x0000300401007387 */ /* 0x0001e20000100800 */
[----:B------:R-:W-:-:S03]  /*10fd0*/  IMAD R12, R12, UR59, RZ ;  /* 0x0000003b0c0c7c24 */ /* 0x000fc6000f8e02ff */
[----:B0-----:R-:W4:Y:S04]  /*10fe0*/  LDL.LU R4, [R1+0x20ac] ;  /* 0x0020ac0001047983 */ /* 0x001f280000300800 */
[----:B------:R0:W-:Y:S04]  /*10ff0*/  STL [R1+0x2c], R7 ;  /* 0x00002c0701007387 */ /* 0x0001e80000100800 */
[----:B0-----:R-:W2:Y:S04]  /*11000*/  LDL.LU R7, [R1+0x20a8] ;  /* 0x0020a80001077983 */ /* 0x001ea80000300800 */
[----:B------:R0:W-:Y:S04]  /*11010*/  STL [R1+0x28], R6 ;  /* 0x0000280601007387 */ /* 0x0001e80000100800 */
[----:B0-----:R-:W3:Y:S04]  /*11020*/  LDL.LU R6, [R1+0x20a4] ;  /* 0x0020a40001067983 */ /* 0x001ee80000300800 */
[----:B------:R0:W-:Y:S04]  /*11030*/  STL [R1+0x24], R13 ;  /* 0x0000240d01007387 */ /* 0x0001e80000100800 */
[----:B0-----:R-:W4:Y:S04]  /*11040*/  LDL.LU R13, [R1+0x20a0] ;  /* 0x0020a000010d7983 */ /* 0x001f280000300800 */
[----:B------:R0:W-:Y:S04]  /*11050*/  STL [R1+0x20], R12 ;  /* 0x0000200c01007387 */ /* 0x0001e80000100800 */
[----:B0-----:R-:W4:Y:S01]  /*11060*/  LDL.LU R12, [R1+0x209c] ;  /* 0x00209c00010c7983 */ /* 0x001f220000300800 */
[----:B--2---:R-:W-:-:S02]  /*11070*/  IMAD R7, R7, UR59, RZ ;  /* 0x0000003b07077c24 */ /* 0x004fc4000f8e02ff */
[----:B---3--:R-:W-:Y:S02]  /*11080*/  IMAD R6, R6, UR59, RZ ;  /* 0x0000003b06067c24 */ /* 0x008fe4000f8e02ff */
[----:B----4-:R-:W-:Y:S02]  /*11090*/  IMAD R13, R13, UR59, RZ ;  /* 0x0000003b0d0d7c24 */ /* 0x010fe4000f8e02ff */
[----:B------:R-:W-:-:S05]  /*110a0*/  IMAD R12, R12, UR59, RZ ;  /* 0x0000003b0c0c7c24 */ /* 0x000fca000f8e02ff */
        /* <DEDUP_REMOVED lines=8> */
[----:B------:R-:W-:-:S02]  /*11130*/  IMAD R4, R4, UR59, RZ ;  /* 0x0000003b04047c24 */ /* 0x000fc4000f8e02ff */
[----:B------:R-:W-:-:S03]  /*11140*/  IMAD R3, R3, UR59, RZ ;  /* 0x0000003b03037c24 */ /* 0x000fc6000f8e02ff */
[----:B------:R0:W-:Y:S01]  /*11150*/  STL [R1+0xc], R4 ;  /* 0x00000c0401007387 */ /* 0x0001e20000100800 */
[----:B------:R-:W-:Y:S02]  /*11160*/  IMAD R245, R245, UR59, RZ ;  /* 0x0000003bf5f57c24 */ /* 0x000fe4000f8e02ff */
[----:B0-----:R-:W-:-:S05]  /*11170*/  IMAD R4, R2, UR59, RZ ;  /* 0x0000003b02047c24 */ /* 0x001fca000f8e02ff */
[----:B------:R-:W-:Y:S01]  /*11180*/  STL [R1+0x2070], R4 ;  /* 0x0020700401007387 */ /* 0x000fe20000100800 */
[----:B------:R-:W-:-:S03]  /*11190*/  IMAD R247, R247, UR59, RZ ;  /* 0x0000003bf7f77c24 */ /* 0x000fc6000f8e02ff */
[----:B------:R0:W-:Y:S01]  /*111a0*/  STL [R1+0x8], R3 ;  /* 0x0000080301007387 */ /* 0x0001e20000100800 */
[----:B------:R-:W-:Y:S01]  /*111b0*/  IMAD R249, R249, UR59, RZ ;  /* 0x0000003bf9f97c24 */ /* 0x000fe2000f8e02ff */
[----:B------:R-:W-:Y:S01]  /*111c0*/  UIMAD UR22, UR6, 0x7f, URZ ;  /* 0x0000007f061678a4 */ /* 0x000fe2000f8e023f */
[----:B------:R-:W-:Y:S02]  /*111d0*/  IMAD R251, R251, UR59, RZ ;  /* 0x0000003bfbfb7c24 */ /* 0x000fe4000f8e02ff */
[----:B------:R-:W-:Y:S02]  /*111e0*/  IMAD R149, R149, UR59, RZ ;  /* 0x0000003b95957c24 */ /* 0x000fe4000f8e02ff */
[----:B0-----:R-:W-:Y:S02]  /*111f0*/  IMAD R3, R0, UR59, RZ ;  /* 0x0000003b00037c24 */ /* 0x001fe4000f8e02ff */
[----:B------:R-:W-:-:S03]  /*11200*/  IMAD R151, R151, UR59, RZ ;  /* 0x0000003b97977c24 */ /* 0x000fc6000f8e02ff */
[----:B------:R-:W-:Y:S01]  /*11210*/  STL [R1+0x206c], R3 ;  /* 0x00206c0301007387 */ /* 0x000fe20000100800 */
[----:B------:R-:W-:-:S03]  /*11220*/  IMAD R153, R153, UR59, RZ ;  /* 0x0000003b99997c24 */ /* 0x000fc6000f8e02ff */
[----:B------:R-:W-:Y:S01]  /*11230*/  STL [R1+0x2068], R245 ;  /* 0x002068f501007387 */ /* 0x000fe20000100800 */
[----:B------:R-:W-:Y:S01]  /*11240*/  IMAD R155, R155, UR59, RZ ;  /* 0x0000003b9b9b7c24 */ /* 0x000fe2000f8e02ff */
[----:B------:R-:W-:Y:S02]  /*11250*/  LEA.HI.X.SX32 R5, R5, UR19, 0x1, P3 ;  /* 0x0000001305057c11 */ /* 0x000fe400098f0eff */
[----:B------:R-:W-:Y:S01]  /*11260*/  STL [R1+0x2064], R247 ;  /* 0x002064f701007387 */ /* 0x000fe20000100800 */
[----:B------:R-:W-:Y:S01]  /*11270*/  IMAD R157, R157, UR59, RZ ;  /* 0x0000003b9d9d7c24 */ /* 0x000fe2000f8e02ff */
[----:B------:R-:W-:Y:S02]  /*11280*/  USHF.R.S32.HI UR19, URZ, 0x1f, UR22 ;  /* 0x0000001f3f137899 */ /* 0x000fe40008011416 */
[----:B------:R-:W-:Y:S04]  /*11290*/  STL [R1+0x2060], R249 ;  /* 0x002060f901007387 */ /* 0x000fe80000100800 */
[----:B------:R-:W-:Y:S04]  /*112a0*/  STL [R1+0x205c], R251 ;  /* 0x00205cfb01007387 */ /* 0x000fe80000100800 */
[----:B------:R-:W-:Y:S04]  /*112b0*/  STL [R1+0x2074], R149 ;  /* 0x0020749501007387 */ /* 0x000fe80000100800 */
[----:B------:R-:W-:Y:S04]  /*112c0*/  STL [R1+0x2078], R151 ;  /* 0x0020789701007387 */ /* 0x000fe80000100800 */
[----:B------:R-:W-:Y:S01]  /*112d0*/  STL [R1+0x207c], R153 ;  /* 0x00207c9901007387 */ /* 0x000fe20000100800 */
[----:B------:R-:W-:-:S03]  /*112e0*/  UIMAD UR18, UR6, 0x7e, URZ ;  /* 0x0000007e061278a4 */ /* 0x000fc6000f8e023f */
[----:B------:R-:W-:Y:S04]  /*112f0*/  STL [R1+0x2080], R155 ;  /* 0x0020809b01007387 */ /* 0x000fe80000100800 */
[----:B------:R-:W-:Y:S01]  /*11300*/  STL [R1+0x2084], R157 ;  /* 0x0020849d01007387 */ /* 0x000fe20000100800 */
[----:B------:R-:W-:Y:S02]  /*11310*/  IMAD R133, R133, UR59, RZ ;  /* 0x0000003b85857c24 */ /* 0x000fe4000f8e02ff */
[----:B------:R-:W-:Y:S02]  /*11320*/  IMAD R159, R159, UR59, RZ ;  /* 0x0000003b9f9f7c24 */ /* 0x000fe4000f8e02ff */
[----:B------:R-:W-:Y:S02]  /*11330*/  IMAD R161, R161, UR59, RZ ;  /* 0x0000003ba1a17c24 */ /* 0x000fe4000f8e02ff */
[----:B------:R-:W-:-:S02]  /*11340*/  IMAD R163, R163, UR59, RZ ;  /* 0x0000003ba3a37c24 */ /* 0x000fc4000f8e02ff */
[----:B------:R-:W-:Y:S02]  /*11350*/  IMAD R165, R165, UR59, RZ ;  /* 0x0000003ba5a57c24 */ /* 0x000fe4000f8e02ff */
[----:B------:R-:W-:Y:S02]  /*11360*/  IMAD R167, R167, UR59, RZ ;  /* 0x0000003ba7a77c24 */ /* 0x000fe4000f8e02ff */
        /* <DEDUP_REMOVED lines=83> */
[----:B------:R-:W-:Y:S01]  /*118a0*/  IMAD R244, R244, UR59, RZ ;  /* 0x0000003bf4f47c24 */ /* 0x000fe2000f8e02ff */
[----:B---3--:R-:W-:-:S05]  /*118b0*/  IADD3 R0, P0, R13, UR22, RZ ;  /* 0x000000160d007c10 */ /* 0x008fca000ff1e0ff */
[----:B------:R2:W-:Y:S02]  /*118c0*/  STL [R1+0x1b40], R0 ;  /* 0x001b400001007387 */ /* 0x0005e40000100800 */
[----:B--2---:R-:W-:Y:S01]  /*118d0*/  IADD3.X R0, R12, UR19, RZ, P0, !PT ;  /* 0x000000130c007c10 */ /* 0x004fe200087fe4ff */
[----:B------:R-:W-:Y:S01]  /*118e0*/  IMAD R172, R172, UR59, RZ ;  /* 0x0000003bacac7c24 */ /* 0x000fe2000f8e02ff */
[----:B----4-:R-:W-:Y:S01]  /*118f0*/  IADD3 R3, P1, R7, UR22, RZ ;  /* 0x0000001607037c10 */ /* 0x010fe2000ff3e0ff */
[----:B------:R-:W-:-:S04]  /*11900*/  USHF.R.S32.HI UR22, URZ, 0x1f, UR18 ;  /* 0x0000001f3f167899 */ /* 0x000fc80008011412 */
[----:B------:R0:W-:Y:S04]  /*11910*/  STL [R1+0x1b48], R3 ;  /* 0x001b480301007387 */ /* 0x0001e80000100800 */
[----:B------:R1:W-:Y:S01]  /*11920*/  STL [R1+0x1b3c], R0 ;  /* 0x001b3c0001007387 */ /* 0x0003e20000100800 */
[----:B0-----:R-:W-:Y:S02]  /*11930*/  IADD3.X R3, R6, UR19, RZ, P1, !PT ;  /* 0x0000001306037c10 */ /* 0x001fe40008ffe4ff */
[----:B-1----:R-:W-:-:S03]  /*11940*/  IADD3 R0, P0, R13, UR18, RZ ;  /* 0x000000120d007c10 */ /* 0x002fc6000ff1e0ff */
[----:B------:R0:W-:Y:S01]  /*11950*/  STL [R1+0x1b44], R3 ;  /* 0x001b440301007387 */ /* 0x0001e20000100800 */
[----:B------:R-:W-:Y:S02]  /*11960*/  IMAD R204, R204, UR59, RZ ;  /* 0x0000003bcccc7c24 */ /* 0x000fe4000f8e02ff */
[----:B------:R-:W-:Y:S01]  /*11970*/  IMAD R235, R235, UR59, RZ ;  /* 0x0000003bebeb7c24 */ /* 0x000fe2000f8e02ff */
[----:B------:R1:W-:Y:S01]  /*11980*/  STL [R1+0x1b50], R0 ;  /* 0x001b500001007387 */ /* 0x0003e20000100800 */
[----:B------:R-:W-:Y:S02]  /*11990*/  IMAD R188, R188, UR59, RZ ;  /* 0x0000003bbcbc7c24 */ /* 0x000fe4000f8e02ff */
[----:B------:R-:W-:Y:S02]  /*119a0*/  IMAD R156, R156, UR59, RZ ;  /* 0x0000003b9c9c7c24 */ /* 0x000fe4000f8e02ff */
[----:B------:R-:W-:Y:S01]  /*119b0*/  IMAD R219, R219, UR59, RZ ;  /* 0x0000003bdbdb7c24 */ /* 0x000fe2000f8e02ff */
[----:B0-----:R-:W-:Y:S01]  /*119c0*/  IADD3 R3, P1, R7, UR18, RZ ;  /* 0x0000001207037c10 */ /* 0x001fe2000ff3e0ff */
[----:B------:R-:W-:-:S02]  /*119d0*/  IMAD R127, R127, UR59, RZ ;  /* 0x0000003b7f7f7c24 */ /* 0x000fc4000f8e02ff */
[----:B------:R-:W-:Y:S01]  /*119e0*/  IMAD R63, R63, UR59, RZ ;  /* 0x0000003b3f3f7c24 */ /* 0x000fe2000f8e02ff */
[----:B-1----:R-:W-:Y:S01]  /*119f0*/  IADD3.X R0, R12, UR22, RZ, P0, !PT ;  /* 0x000000160c007c10 */ /* 0x002fe200087fe4ff */
        /* <DEDUP_REMOVED lines=135> */
[----:B------:R-:W-:Y:S01]  /*12270*/  IMAD R9, R9, UR59, RZ ;  /* 0x0000003b09097c24 */ /* 0x000fe2000f8e02ff */
[----:B------:R-:W-:Y:S01]  /*12280*/  UIMAD UR59, UR6, 0x7d, URZ ;  /* 0x0000007d063b78a4 */ /* 0x000fe2000f8e023f */
[----:B------:R0:W-:Y:S03]  /*12290*/  STL [R1+0x1b58], R3 ;  /* 0x001b580301007387 */ /* 0x0001e60000100800 */
[----:B------:R-:W-:Y:S01]  /*122a0*/  USHF.R.S32.HI UR18, URZ, 0x1f, UR59 ;  /* 0x0000001f3f127899 */ /* 0x000fe2000801143b */
[----:B------:R1:W-:Y:S01]  /*122b0*/  STL [R1+0x1b4c], R0 ;  /* 0x001b4c0001007387 */ /* 0x0003e20000100800 */
[----:B0-----:R-:W-:-:S02]  /*122c0*/  IADD3.X R3, R6, UR22, RZ, P1, !PT ;  /* 0x0000001606037c10 */ /* 0x001fc40008ffe4ff */
[----:B-1----:R-:W-:-:S03]  /*122d0*/  IADD3 R0, P0, R13, UR59, RZ ;  /* 0x0000003b0d007c10 */ /* 0x002fc6000ff1e0ff */
[----:B------:R0:W-:Y:S01]  /*122e0*/  STL [R1+0x1b54], R3 ;  /* 0x001b540301007387 */ /* 0x0001e20000100800 */
[----:B------:R-:W-:-:S03]  /*122f0*/  UIMAD UR19, UR6, 0x7c, URZ ;  /* 0x0000007c061378a4 */ /* 0x000fc6000f8e023f */
[----:B------:R1:W-:Y:S01]  /*12300*/  STL [R1+0x1b60], R0 ;  /* 0x001b600001007387 */ /* 0x0003e20000100800 */
[----:B0-----:R-:W-:Y:S02]  /*12310*/  IADD3 R3, P1, R7, UR59, RZ ;  /* 0x0000003b07037c10 */ /* 0x001fe4000ff3e0ff */
[----:B-1----:R-:W-:-:S03]  /*12320*/  IADD3.X R0, R12, UR18, RZ, P0, !PT ;  /* 0x000000120c007c10 */ /* 0x002fc600087fe4ff */
[----:B------:R0:W-:Y:S01]  /*12330*/  STL [R1+0x1b68], R3 ;  /* 0x001b680301007387 */ /* 0x0001e20000100800 */
[----:B------:R-:W-:-:S03]  /*12340*/  USHF.R.S32.HI UR59, URZ, 0x1f, UR19 ;  /* 0x0000001f3f3b7899 */ /* 0x000fc60008011413 */
[----:B------:R1:W-:Y:S01]  /*12350*/  STL [R1+0x1b5c], R0 ;  /* 0x001b5c0001007387 */ /* 0x0003e20000100800 */
[----:B0-----:R-:W-:Y:S02]  /*12360*/  IADD3.X R3, R6, UR18, RZ, P1, !PT ;  /* 0x0000001206037c10 */ /* 0x001fe40008ffe4ff */
        /* <DEDUP_REMOVED lines=592> */
[----:B------:R-:W-:-:S03]  /*14870*/  USHF.L.U32 UR19, UR6, 0x6, URZ ;  /* 0x0000000606137899 */ /* 0x000fc6000800063f */
        /* <DEDUP_REMOVED lines=24> */
[----:B------:R-:W-:-:S03]  /*14a00*/  UIMAD UR59, UR6, 0x3d, URZ ;  /* 0x0000003d063b78a4 */ /* 0x000fc6000f8e023f */
[----:B------:R1:W-:Y:S01]  /*14a10*/  STL [R1+0x1f3c], R0 ;  /* 0x001f3c0001007387 */ /* 0x0003e20000100800 */
[----:B0-----:R-:W-:Y:S02]  /*14a20*/  IADD3.X R3, R6, UR19, RZ, P1, !PT ;  /* 0x0000001306037c10 */ /* 0x001fe40008ffe4ff */
[----:B-1----:R-:W-:-:S03]  /*14a30*/  IADD3 R0, P0, R13, UR18, RZ ;  /* 0x000000120d007c10 */ /* 0x002fc6000ff1e0ff */
[----:B------:R0:W-:Y:S01]  /*14a40*/  STL [R1+0x1f44], R3 ;  /* 0x001f440301007387 */ /* 0x0001e20000100800 */
[----:B------:R-:W-:-:S03]  /*14a50*/  USHF.R.S32.HI UR19, URZ, 0x1f, UR18 ;  /* 0x0000001f3f137899 */ /* 0x000fc60008011412 */
[----:B------:R1:W-:Y:S01]  /*14a60*/  STL [R1+0x1f50], R0 ;  /* 0x001f500001007387 */ /* 0x0003e20000100800 */
[C---:B------:R-:W-:Y:S02]  /*14a70*/  IADD3 R4, P3, R7.reuse, UR59, RZ ;  /* 0x0000003b07047c10 */ /* 0x040fe4000ff7e0ff */
[----:B0-----:R-:W-:Y:S01]  /*14a80*/  IADD3 R3, P1, R7, UR18, RZ ;  /* 0x0000001207037c10 */ /* 0x001fe2000ff3e0ff */
[----:B------:R-:W-:Y:S02]  /*14a90*/  USHF.R.S32.HI UR61, URZ, 0x1f, UR59 ;  /* 0x0000001f3f3d7899 */ /* 0x000fe4000801143b */
[----:B------:R-:W-:Y:S01]  /*14aa0*/  UIMAD UR22, UR6, 0x3c, URZ ;  /* 0x0000003c061678a4 */ /* 0x000fe2000f8e023f */
[----:B-1----:R-:W-:Y:S01]  /*14ab0*/  IADD3 R0, P2, R13, UR59, RZ ;  /* 0x0000003b0d007c10 */ /* 0x002fe2000ff5e0ff */
[----:B------:R0:W-:Y:S01]  /*14ac0*/  STL [R1+0x1f58], R3 ;  /* 0x001f580301007387 */ /* 0x0001e20000100800 */
[----:B------:R-:W-:Y:S02]  /*14ad0*/  UIMAD UR7, UR7, 0x31, URZ ;  /* 0x00000031070778a4 */ /* 0x000fe4000f8e023f */
[----:B------:R-:W-:Y:S01]  /*14ae0*/  UIMAD UR28, UR28, 0x30, URZ ;  /* 0x000000301c1c78a4 */ /* 0x000fe2000f8e023f */
[----:B------:R1:W-:Y:S01]  /*14af0*/  STL [R1+0x1f60], R0 ;  /* 0x001f600001007387 */ /* 0x0003e20000100800 */
[----:B------:R-:W-:-:S02]  /*14b00*/  UIMAD UR60, UR60, 0x2f, URZ ;  /* 0x0000002f3c3c78a4 */ /* 0x000fc4000f8e023f */
[----:B------:R-:W-:Y:S02]  /*14b10*/  UIMAD UR48, UR48, 0x2e, URZ ;  /* 0x0000002e303078a4 */ /* 0x000fe4000f8e023f */
[----:B------:R-:W-:Y:S01]  /*14b20*/  UIMAD UR47, UR47, 0x2d, URZ ;  /* 0x0000002d2f2f78a4 */ /* 0x000fe2000f8e023f */
[----:B0-----:R-:W-:Y:S01]  /*14b30*/  IADD3.X R3, R12, UR19, RZ, P0, !PT ;  /* 0x000000130c037c10 */ /* 0x001fe200087fe4ff */
[----:B------:R-:W-:Y:S01]  /*14b40*/  STL [R1+0x1f68], R4 ;  /* 0x001f680401007387 */ /* 0x000fe20000100800 */
[----:B------:R-:W-:Y:S01]  /*14b50*/  UIMAD UR36, UR36, 0x2c, URZ ;  /* 0x0000002c242478a4 */ /* 0x000fe2000f8e023f */
[----:B-1----:R-:W-:Y:S02]  /*14b60*/  IADD3.X R0, R6, UR19, RZ, P1, !PT ;  /* 0x0000001306007c10 */ /* 0x002fe40008ffe4ff */
[----:B------:R0:W-:Y:S01]  /*14b70*/  STL [R1+0x1f4c], R3 ;  /* 0x001f4c0301007387 */ /* 0x0001e20000100800 */
[----:B------:R-:W-:Y:S02]  /*14b80*/  USHF.R.S32.HI UR59, URZ, 0x1f, UR22 ;  /* 0x0000001f3f3b7899 */ /* 0x000fe40008011416 */
[----:B------:R-:W-:Y:S01]  /*14b90*/  UIMAD UR56, UR56, 0x2b, URZ ;  /* 0x0000002b383878a4 */ /* 0x000fe2000f8e023f */
[----:B------:R1:W-:Y:S01]  /*14ba0*/  STL [R1+0x1f54], R0 ;  /* 0x001f540001007387 */ /* 0x0003e20000100800 */
[----:B------:R-:W-:-:S02]  /*14bb0*/  UIMAD UR35, UR35, 0x2a, URZ ;  /* 0x0000002a232378a4 */ /* 0x000fc4000f8e023f */
[----:B------:R-:W-:Y:S02]  /*14bc0*/  UIMAD UR55, UR55, 0x29, URZ ;  /* 0x00000029373778a4 */ /* 0x000fe4000f8e023f */
[----:B------:R-:W-:Y:S01]  /*14bd0*/  UIMAD UR32, UR32, 0x28, URZ ;  /* 0x00000028202078a4 */ /* 0x000fe2000f8e023f */
[----:B0-----:R-:W-:Y:S01]  /*14be0*/  IADD3.X R3, R12, UR61, RZ, P2, !PT ;  /* 0x0000003d0c037c10 */ /* 0x001fe200097fe4ff */
[----:B------:R-:W-:Y:S02]  /*14bf0*/  UIMAD UR44, UR44, 0x27, URZ ;  /* 0x000000272c2c78a4 */ /* 0x000fe4000f8e023f */
[----:B------:R-:W-:Y:S01]  /*14c00*/  UIMAD UR52, UR52, 0x26, URZ ;  /* 0x00000026343478a4 */ /* 0x000fe2000f8e023f */
[----:B-1----:R-:W-:Y:S01]  /*14c10*/  IADD3.X R0, R6, UR61, RZ, P3, !PT ;  /* 0x0000003d06007c10 */ /* 0x002fe20009ffe4ff */
[----:B------:R0:W-:Y:S01]  /*14c20*/  STL [R1+0x1f5c], R3 ;  /* 0x001f5c0301007387 */ /* 0x0001e20000100800 */
[----:B------:R-:W-:Y:S02]  /*14c30*/  UIMAD UR58, UR58, 0x25, URZ ;  /* 0x000000253a3a78a4 */ /* 0x000fe4000f8e023f */
[----:B------:R-:W-:Y:S01]  /*14c40*/  UIMAD UR31, UR31, 0x24, URZ ;  /* 0x000000241f1f78a4 */ /* 0x000fe2000f8e023f */
[----:B------:R1:W-:Y:S01]  /*14c50*/  STL [R1+0x1f64], R0 ;  /* 0x001f640001007387 */ /* 0x0003e20000100800 */
[----:B------:R-:W-:-:S02]  /*14c60*/  UIMAD UR39, UR39, 0x23, URZ ;  /* 0x00000023272778a4 */ /* 0x000fc4000f8e023f */
[----:B------:R-:W-:Y:S02]  /*14c70*/  UIMAD UR51, UR51, 0x22, URZ ;  /* 0x00000022333378a4 */ /* 0x000fe4000f8e023f */
[----:B------:R-:W-:Y:S01]  /*14c80*/  UIMAD UR27, UR27, 0x21, URZ ;  /* 0x000000211b1b78a4 */ /* 0x000fe2000f8e023f */
[----:B0-----:R-:W-:Y:S01]  /*14c90*/  IADD3 R3, P0, R13, UR22, RZ ;  /* 0x000000160d037c10 */ /* 0x001fe2000ff1e0ff */
[----:B------:R-:W-:Y:S02]  /*14ca0*/  USHF.L.U32 UR29, UR29, 0x5, URZ ;  /* 0x000000051d1d7899 */ /* 0x000fe4000800063f */
[----:B------:R-:W-:Y:S01]  /*14cb0*/  UIMAD UR33, UR33, 0x1f, URZ ;  /* 0x0000001f212178a4 */ /* 0x000fe2000f8e023f */
[----:B-1----:R-:W-:Y:S01]  /*14cc0*/  IADD3 R0, P1, R7, UR22, RZ ;  /* 0x0000001607007c10 */ /* 0x002fe2000ff3e0ff */
[----:B------:R-:W-:Y:S01]  /*14cd0*/  STL [R1+0x1f70], R3 ;  /* 0x001f700301007387 */ /* 0x000fe20000100800 */
[----:B------:R-:W-:Y:S02]  /*14ce0*/  UIMAD UR61, UR6, 0x3b, URZ ;  /* 0x0000003b063d78a4 */ /* 0x000fe4000f8e023f */
[----:B------:R-:W-:Y:S01]  /*14cf0*/  UIMAD UR37, UR37, 0x1e, URZ ;  /* 0x0000001e252578a4 */ /* 0x000fe2000f8e023f */
[----:B------:R0:W-:Y:S01]  /*14d00*/  STL [R1+0x1f78], R0 ;  /* 0x001f780001007387 */ /* 0x0001e20000100800 */
[----:B------:R-:W-:-:S02]  /*14d10*/  UIMAD UR45, UR45, 0x1d, URZ ;  /* 0x0000001d2d2d78a4 */ /* 0x000fc4000f8e023f */
[----:B------:R-:W-:Y:S02]  /*14d20*/  UIMAD UR49, UR49, 0x1c, URZ ;  /* 0x0000001c313178a4 */ /* 0x000fe4000f8e023f */
[----:B------:R-:W-:Y:S02]  /*14d30*/  UIMAD UR53, UR53, 0x1b, URZ ;  /* 0x0000001b353578a4 */ /* 0x000fe4000f8e023f */
[----:B------:R-:W-:Y:S01]  /*14d40*/  UIMAD UR57, UR57, 0x1a, URZ ;  /* 0x0000001a393978a4 */ /* 0x000fe2000f8e023f */
[----:B------:R-:W-:Y:S01]  /*14d50*/  ULDC UR18, c[0x0][0x238] ;  /* 0x00008e0000127ab9 */ /* 0x000fe20000000800 */
[----:B0-----:R-:W-:Y:S01]  /*14d60*/  IADD3.X R0, R12, UR59, RZ, P0, !PT ;  /* 0x0000003b0c007c10 */ /* 0x001fe200087fe4ff */
[----:B------:R-:W-:Y:S01]  /*14d70*/  ULDC UR19, c[0x0][0x238] ;  /* 0x00008e0000137ab9 */ /* 0x000fe20000000800 */
[----:B------:R-:W-:-:S03]  /*14d80*/  IADD3.X R3, R6, UR59, RZ, P1, !PT ;  /* 0x0000003b06037c10 */ /* 0x000fc60008ffe4ff */
[----:B------:R0:W-:Y:S01]  /*14d90*/  STL [R1+0x1f6c], R0 ;  /* 0x001f6c0001007387 */ /* 0x0001e20000100800 */
[----:B------:R-:W-:Y:S02]  /*14da0*/  UIMAD UR22, UR21, 0x39, URZ ;  /* 0x00000039151678a4 */ /* 0x000fe4000f8e023f */
[----:B------:R-:W-:Y:S01]  /*14db0*/  USHF.R.S32.HI UR21, URZ, 0x1f, UR61 ;  /* 0x0000001f3f157899 */ /* 0x000fe2000801143d */
[----:B------:R1:W-:Y:S01]  /*14dc0*/  STL [R1+0x1f74], R3 ;  /* 0x001f740301007387 */ /* 0x0003e20000100800 */
[----:B0-----:R-:W-:Y:S02]  /*14dd0*/  IADD3 R0, P0, R13, UR61, RZ ;  /* 0x0000003d0d007c10 */ /* 0x001fe4000ff1e0ff */
[----:B-1----:R-:W-:-:S03]  /*14de0*/  IADD3 R3, P1, R7, UR61, RZ ;  /* 0x0000003d07037c10 */ /* 0x002fc6000ff3e0ff */
[----:B------:R0:W-:Y:S01]  /*14df0*/  STL [R1+0x1f80], R0 ;  /* 0x001f800001007387 */ /* 0x0001e20000100800 */
[----:B------:R-:W-:Y:S01]  /*14e00*/  IADD3 R4, P3, R7, UR20, RZ ;  /* 0x0000001407047c10 */ /* 0x000fe2000ff7e0ff */
[----:B------:R-:W-:Y:S02]  /*14e10*/  USHF.R.S32.HI UR59, URZ, 0x1f, UR20 ;  /* 0x0000001f3f3b7899 */ /* 0x000fe40008011414 */
[----:B------:R1:W-:Y:S01]  /*14e20*/  STL [R1+0x1f88], R3 ;  /* 0x001f880301007387 */ /* 0x0003e20000100800 */
[----:B0-----:R-:W-:Y:S01]  /*14e30*/  IADD3 R0, P2, R13, UR20, RZ ;  /* 0x000000140d007c10 */ /* 0x001fe2000ff5e0ff */
[----:B------:R-:W-:Y:S01]  /*14e40*/  USHF.R.S32.HI UR61, URZ, 0x1f, UR23 ;  /* 0x0000001f3f3d7899 */ /* 0x000fe20008011417 */
[----:B------:R-:W-:Y:S01]  /*14e50*/  ULDC UR20, c[0x0][0x238] ;  /* 0x00008e0000147ab9 */ /* 0x000fe20000000800 */
[----:B-1----:R-:W-:Y:S02]  /*14e60*/  IADD3.X R3, R12, UR21, RZ, P0, !PT ;  /* 0x000000150c037c10 */ /* 0x002fe400087fe4ff */
[----:B------:R0:W-:Y:S04]  /*14e70*/  STL [R1+0x1f90], R0 ;  /* 0x001f900001007387 */ /* 0x0001e80000100800 */
[----:B------:R-:W-:Y:S01]  /*14e80*/  STL [R1+0x1f98], R4 ;  /* 0x001f980401007387 */ /* 0x000fe20000100800 */
[----:B0-----:R-:W-:-:S03]  /*14e90*/  IADD3.X R0, R6, UR21, RZ, P1, !PT ;  /* 0x0000001506007c10 */ /* 0x001fc60008ffe4ff */
[----:B------:R0:W-:Y:S01]  /*14ea0*/  STL [R1+0x1f7c], R3 ;  /* 0x001f7c0301007387 */ /* 0x0001e20000100800 */
[----:B------:R-:W-:-:S03]  /*14eb0*/  ULDC UR21, c[0x0][0x238] ;  /* 0x00008e0000157ab9 */ /* 0x000fc60000000800 */
[----:B------:R1:W-:Y:S01]  /*14ec0*/  STL [R1+0x1f84], R0 ;  /* 0x001f840001007387 */ /* 0x0003e20000100800 */
[----:B0-----:R-:W-:Y:S02]  /*14ed0*/  IADD3.X R3, R12, UR59, RZ, P2, !PT ;  /* 0x0000003b0c037c10 */ /* 0x001fe400097fe4ff */
[----:B-1----:R-:W-:-:S03]  /*14ee0*/  IADD3.X R0, R6, UR59, RZ, P3, !PT ;  /* 0x0000003b06007c10 */ /* 0x002fc60009ffe4ff */
[----:B------:R0:W-:Y:S01]  /*14ef0*/  STL [R1+0x1f8c], R3 ;  /* 0x001f8c0301007387 */ /* 0x0001e20000100800 */
[----:B------:R-:W-:-:S03]  /*14f00*/  USHF.R.S32.HI UR59, URZ, 0x1f, UR22 ;  /* 0x0000001f3f3b7899 */ /* 0x000fc60008011416 */
[----:B------:R1:W-:Y:S01]  /*14f10*/  STL [R1+0x1f94], R0 ;  /* 0x001f940001007387 */ /* 0x0003e20000100800 */
[----:B0-----:R-:W-:Y:S02]  /*14f20*/  IADD3 R3, P0, R13, UR22, RZ ;  /* 0x000000160d037c10 */ /* 0x001fe4000ff1e0ff */
[----:B-1----:R-:W-:-:S03]  /*14f30*/  IADD3 R0, P1, R7, UR22, RZ ;  /* 0x0000001607007c10 */ /* 0x002fc6000ff3e0ff */
[----:B------:R-:W-:Y:S01]  /*14f40*/  STL [R1+0x1fa0], R3 ;  /* 0x001fa00301007387 */ /* 0x000fe20000100800 */
[----:B------:R-:W-:Y:S01]  /*14f50*/  IADD3 R4, P3, R7, UR24, RZ ;  /* 0x0000001807047c10 */ /* 0x000fe2000ff7e0ff */
[----:B------:R-:W-:Y:S02]  /*14f60*/  ULDC UR22, c[0x0][0x238] ;  /* 0x00008e0000167ab9 */ /* 0x000fe40000000800 */
[----:B------:R0:W-:Y:S02]  /*14f70*/  STL [R1+0x1fa8], R0 ;  /* 0x001fa80001007387 */ /* 0x0001e40000100800 */
[----:B0-----:R-:W-:Y:S02]  /*14f80*/  IADD3.X R0, R12, UR59, RZ, P0, !PT ;  /* 0x0000003b0c007c10 */ /* 0x001fe400087fe4ff */
[----:B------:R-:W-:-:S03]  /*14f90*/  IADD3.X R3, R6, UR59, RZ, P1, !PT ;  /* 0x0000003b06037c10 */ /* 0x000fc60008ffe4ff */
[----:B------:R0:W-:Y:S04]  /*14fa0*/  STL [R1+0x1f9c], R0 ;  /* 0x001f9c0001007387 */ /* 0x0001e80000100800 */
[----:B------:R1:W-:Y:S01]  /*14fb0*/  STL [R1+0x1fa4], R3 ;  /* 0x001fa40301007387 */ /* 0x0003e20000100800 */
[----:B0-----:R-:W-:Y:S02]  /*14fc0*/  IADD3 R0, P0, R13, UR23, RZ ;  /* 0x000000170d007c10 */ /* 0x001fe4000ff1e0ff */
[----:B-1----:R-:W-:-:S03]  /*14fd0*/  IADD3 R3, P1, R7, UR23, RZ ;  /* 0x0000001707037c10 */ /* 0x002fc6000ff3e0ff */
[----:B------:R0:W-:Y:S01]  /*14fe0*/  STL [R1+0x1fb0], R0 ;  /* 0x001fb00001007387 */ /* 0x0001e20000100800 */
[----:B------:R-:W-:Y:S01]  /*14ff0*/  USHF.R.S32.HI UR59, URZ, 0x1f, UR24 ;  /* 0x0000001f3f3b7899 */ /* 0x000fe20008011418 */
[----:B------:R-:W-:Y:S02]  /*15000*/  ULDC UR23, c[0x0][0x238] ;  /* 0x00008e0000177ab9 */ /* 0x000fe40000000800 */
[----:B------:R1:W-:Y:S01]  /*15010*/  STL [R1+0x1fb8], R3 ;  /* 0x001fb80301007387 */ /* 0x0003e20000100800 */
[----:B0-----:R-:W-:Y:S01]  /*15020*/  IADD3 R0, P2, R13, UR24, RZ ;  /* 0x000000180d007c10 */ /* 0x001fe2000ff5e0ff */
[----:B------:R-:W-:Y:S01]  /*15030*/  ULDC UR24, c[0x0][0x238] ;  /* 0x00008e0000187ab9 */ /* 0x000fe20000000800 */
[----:B-1----:R-:W-:-:S03]  /*15040*/  IADD3.X R3, R12, UR61, RZ, P0, !PT ;  /* 0x0000003d0c037c10 */ /* 0x002fc600087fe4ff */
[----:B------:R0:W-:Y:S04]  /*15050*/  STL [R1+0x1fc0], R0 ;  /* 0x001fc00001007387 */ /* 0x0001e80000100800 */
[----:B------:R-:W-:Y:S01]  /*15060*/  STL [R1+0x1fc8], R4 ;  /* 0x001fc80401007387 */ /* 0x000fe20000100800 */
[----:B0-----:R-:W-:-:S03]  /*15070*/  IADD3.X R0, R6, UR61, RZ, P1, !PT ;  /* 0x0000003d06007c10 */ /* 0x001fc60008ffe4ff */
[----:B------:R0:W-:Y:S04]  /*15080*/  STL [R1+0x1fac], R3 ;  /* 0x001fac0301007387 */ /* 0x0001e80000100800 */
[----:B------:R1:W-:Y:S01]  /*15090*/  STL [R1+0x1fb4], R0 ;  /* 0x001fb40001007387 */ /* 0x0003e20000100800 */
[----:B0-----:R-:W-:Y:S02]  /*150a0*/  IADD3.X R3, R12, UR59, RZ, P2, !PT ;  /* 0x0000003b0c037c10 */ /* 0x001fe400097fe4ff */
[----:B-1----:R-:W-:-:S03]  /*150b0*/  IADD3.X R0, R6, UR59, RZ, P3, !PT ;  /* 0x0000003b06007c10 */ /* 0x002fc60009ffe4ff */
[----:B------:R-:W-:Y:S04]  /*150c0*/  STL [R1+0x1fbc], R3 ;  /* 0x001fbc0301007387 */ /* 0x000fe80000100800 */
[----:B------:R0:W-:Y:S02]  /*150d0*/  STL [R1+0x1fc4], R0 ;  /* 0x001fc40001007387 */ /* 0x0001e40000100800 */
[----:B0-----:R-:W0:Y:S01]  /*150e0*/  LDC R0, c[0x0][0x230] ;  /* 0x00008c00ff007b82 */ /* 0x001e220000000800 */
[----:B------:R-:W-:Y:S01]  /*150f0*/  IADD3 R3, P0, R13, UR25, RZ ;  /* 0x000000190d037c10 */ /* 0x000fe2000ff1e0ff */
[----:B------:R-:W-:-:S04]  /*15100*/  USHF.R.S32.HI UR61, URZ, 0x1f, UR25 ;  /* 0x0000001f3f3d7899 */ /* 0x000fc80008011419 */
[----:B------:R1:W-:Y:S02]  /*15110*/  STL [R1+0x1fd0], R3 ;  /* 0x001fd00301007387 */ /* 0x0003e40000100800 */
[----:B-1----:R-:W-:Y:S01]  /*15120*/  IADD3 R3, P1, R7, UR25, RZ ;  /* 0x0000001907037c10 */ /* 0x002fe2000ff3e0ff */
[----:B------:R-:W-:Y:S02]  /*15130*/  UIMAD UR59, UR43, 0x35, URZ ;  /* 0x000000352b3b78a4 */ /* 0x000fe4000f8e023f */
[----:B------:R-:W-:Y:S02]  /*15140*/  UIMAD UR10, UR10, 0x19, URZ ;  /* 0x000000190a0a78a4 */ /* 0x000fe4000f8e023f */
[----:B------:R1:W-:Y:S01]  /*15150*/  STL [R1+0x1fd8], R3 ;  /* 0x001fd80301007387 */ /* 0x0003e20000100800 */
[----:B------:R-:W-:Y:S01]  /*15160*/  UIMAD UR42, UR42, 0x18, URZ ;  /* 0x000000182a2a78a4 */ /* 0x000fe2000f8e023f */
[----:B0-----:R-:W-:Y:S01]  /*15170*/  VIADD R0, R0, 0x7f ;  /* 0x0000007f00007836 */ /* 0x001fe20000000000 */
[----:B------:R-:W-:-:S02]  /*15180*/  UIMAD UR11, UR11, 0x17, URZ ;  /* 0x000000170b0b78a4 */ /* 0x000fc4000f8e023f */
[----:B------:R-:W-:Y:S02]  /*15190*/  UIMAD UR30, UR30, 0x16, URZ ;  /* 0x000000161e1e78a4 */ /* 0x000fe4000f8e023f */
[----:B------:R-:W-:Y:S01]  /*151a0*/  SHF.R.S32.HI R8, RZ, 0x1f, R0 ;  /* 0x0000001fff087819 */ /* 0x000fe20000011400 */
[----:B------:R-:W-:Y:S01]  /*151b0*/  UIMAD UR34, UR34, 0x15, URZ ;  /* 0x00000015222278a4 */ /* 0x000fe2000f8e023f */
[----:B-1----:R-:W-:Y:S01]  /*151c0*/  IADD3.X R3, R12, UR61, RZ, P0, !PT ;  /* 0x0000003d0c037c10 */ /* 0x002fe200087fe4ff */
[----:B------:R-:W-:Y:S02]  /*151d0*/  UIMAD UR38, UR38, 0x14, URZ ;  /* 0x00000014262678a4 */ /* 0x000fe4000f8e023f */
[----:B------:R-:W-:Y:S02]  /*151e0*/  UIMAD UR46, UR46, 0x13, URZ ;  /* 0x000000132e2e78a4 */ /* 0x000fe4000f8e023f */
[----:B------:R0:W-:Y:S01]  /*151f0*/  STL [R1+0x1fcc], R3 ;  /* 0x001fcc0301007387 */ /* 0x0001e20000100800 */
[----:B------:R-:W-:-:S02]  /*15200*/  UIMAD UR50, UR50, 0x12, URZ ;  /* 0x00000012323278a4 */ /* 0x000fc4000f8e023f */
[----:B------:R-:W-:Y:S02]  /*15210*/  UIMAD UR54, UR54, 0x11, URZ ;  /* 0x00000011363678a4 */ /* 0x000fe4000f8e023f */
[----:B------:R-:W-:Y:S02]  /*15220*/  USHF.L.U32 UR9, UR9, 0x4, URZ ;  /* 0x0000000409097899 */ /* 0x000fe4000800063f */
[----:B------:R-:W-:Y:S02]  /*15230*/  UIMAD UR12, UR12, 0xf, URZ ;  /* 0x0000000f0c0c78a4 */ /* 0x000fe4000f8e023f */
[----:B------:R-:W-:Y:S01]  /*15240*/  UIMAD UR13, UR13, 0xe, URZ ;  /* 0x0000000e0d0d78a4 */ /* 0x000fe2000f8e023f */
[----:B0-----:R-:W-:Y:S01]  /*15250*/  LEA.HI R3, R8, R0, RZ, 0x7 ;  /* 0x0000000008037211 */ /* 0x001fe200078f38ff */
[----:B------:R-:W-:Y:S01]  /*15260*/  UIMAD UR14, UR14, 0xd, URZ ;  /* 0x0000000d0e0e78a4 */ /* 0x000fe2000f8e023f */
[----:B------:R-:W0:Y:S01]  /*15270*/  S2R R0, SR_TID.X ;  /* 0x0000000000007919 */ /* 0x000e220000002100 */
[----:B------:R-:W-:Y:S01]  /*15280*/  IADD3.X R4, R6, UR61, RZ, P1, !PT ;  /* 0x0000003d06047c10 */ /* 0x000fe20008ffe4ff */
[----:B------:R-:W-:-:S02]  /*15290*/  USHF.R.S32.HI UR43, URZ, 0x1f, UR59 ;  /* 0x0000001f3f2b7899 */ /* 0x000fc4000801143b */
[----:B------:R-:W-:Y:S01]  /*152a0*/  IADD3 R3, P1, R7, UR59, RZ ;  /* 0x0000003b07037c10 */ /* 0x000fe2000ff3e0ff */
[----:B------:R-:W-:Y:S01]  /*152b0*/  UIMAD UR15, UR15, 0xc, URZ ;  /* 0x0000000c0f0f78a4 */ /* 0x000fe2000f8e023f */
[----:B------:R1:W-:Y:S01]  /*152c0*/  STL [R1+0x1fd4], R4 ;  /* 0x001fd40401007387 */ /* 0x0003e20000100800 */
[----:B------:R-:W-:Y:S02]  /*152d0*/  UIMAD UR61, UR26, 0x34, URZ ;  /* 0x000000341a3d78a4 */ /* 0x000fe4000f8e023f */
[----:B------:R-:W-:Y:S02]  /*152e0*/  UIMAD UR16, UR16, 0xb, URZ ;  /* 0x0000000b101078a4 */ /* 0x000fe4000f8e023f */
[----:B------:R-:W-:Y:S02]  /*152f0*/  UIMAD UR18, UR18, 0x9, URZ ;  /* 0x00000009121278a4 */ /* 0x000fe4000f8e023f */
[----:B------:R-:W-:Y:S02]  /*15300*/  USHF.L.U32 UR19, UR19, 0x3, URZ ;  /* 0x0000000313137899 */ /* 0x000fe4000800063f */
[----:B------:R-:W-:Y:S01]  /*15310*/  UIMAD UR20, UR20, 0x7, URZ ;  /* 0x00000007141478a4 */ /* 0x000fe2000f8e023f */
[----:B-1----:R-:W-:Y:S01]  /*15320*/  IADD3 R4, P0, R13, UR59, RZ ;  /* 0x0000003b0d047c10 */ /* 0x002fe2000ff1e0ff */
[----:B------:R-:W-:-:S02]  /*15330*/  UIMAD UR21, UR21, 0x6, URZ ;  /* 0x00000006151578a4 */ /* 0x000fc4000f8e023f */
[----:B------:R-:W-:Y:S02]  /*15340*/  UIMAD UR22, UR22, 0x5, URZ ;  /* 0x00000005161678a4 */ /* 0x000fe4000f8e023f */
[----:B------:R1:W-:Y:S01]  /*15350*/  STL [R1+0x1fe0], R4 ;  /* 0x001fe00401007387 */ /* 0x0003e20000100800 */
[----:B------:R-:W-:Y:S02]  /*15360*/  USHF.L.U32 UR23, UR23, 0x2, URZ ;  /* 0x0000000217177899 */ /* 0x000fe4000800063f */
[----:B------:R-:W-:Y:S01]  /*15370*/  UIMAD UR24, UR24, 0x3, URZ ;  /* 0x00000003181878a4 */ /* 0x000fe2000f8e023f */
[----:B------:R2:W-:Y:S01]  /*15380*/  STL [R1+0x1fe8], R3 ;  /* 0x001fe80301007387 */ /* 0x0005e20000100800 */
[----:B------:R-:W-:Y:S01]  /*15390*/  ULDC UR25, c[0x0][0x238] ;  /* 0x00008e0000197ab9 */ /* 0x000fe20000000800 */
[----:B------:R-:W-:Y:S01]  /*153a0*/  ULDC UR26, c[0x0][0x238] ;  /* 0x00008e00001a7ab9 */ /* 0x000fe20000000800 */
[----:B-1----:R-:W-:Y:S02]  /*153b0*/  IADD3.X R4, R12, UR43, RZ, P0, !PT ;  /* 0x0000002b0c047c10 */ /* 0x002fe400087fe4ff */
[----:B--2---:R-:W-:-:S03]  /*153c0*/  IADD3.X R3, R6, UR43, RZ, P1, !PT ;  /* 0x0000002b06037c10 */ /* 0x004fc60008ffe4ff */
[----:B------:R1:W-:Y:S01]  /*153d0*/  STL [R1+0x1fdc], R4 ;  /* 0x001fdc0401007387 */ /* 0x0003e20000100800 */
[----:B------:R-:W-:-:S03]  /*153e0*/  USHF.R.S32.HI UR59, URZ, 0x1f, UR61 ;  /* 0x0000001f3f3b7899 */ /* 0x000fc6000801143d */
[----:B------:R2:W-:Y:S01]  /*153f0*/  STL [R1+0x1fe4], R3 ;  /* 0x001fe40301007387 */ /* 0x0005e20000100800 */
[----:B0-----:R-:W-:-:S03]  /*15400*/  SHF.R.U32.HI R8, RZ, 0x5, R0 ;  /* 0x00000005ff087819 */ /* 0x001fc60000011600 */
[----:B------:R-:W3:Y:S01]  /*15410*/  LDL.LU R155, [R1+0x30] ;  /* 0x00003000019b7983 */ /* 0x000ee20000300800 */
[----:B-1----:R-:W-:Y:S02]  /*15420*/  IADD3 R4, P0, R13, UR61, RZ ;  /* 0x0000003d0d047c10 */ /* 0x002fe4000ff1e0ff */
[----:B--2---:R-:W-:-:S03]  /*15430*/  IADD3 R3, P1, R7, UR61, RZ ;  /* 0x0000003d07037c10 */ /* 0x004fc6000ff3e0ff */
[----:B------:R0:W-:Y:S01]  /*15440*/  STL [R1+0x1ff0], R4 ;  /* 0x001ff00401007387 */ /* 0x0001e20000100800 */
[----:B------:R-:W-:Y:S01]  /*15450*/  IADD3.X R245, R12, UR59, RZ, P0, !PT ;  /* 0x0000003b0cf57c10 */ /* 0x000fe200087fe4ff */
[----:B------:R-:W-:Y:S01]  /*15460*/  IMAD.SHL.U32 R157, R0, 0x10, RZ ;  /* 0x00000010009d7824 */ /* 0x000fe200078e00ff */
[----:B------:R-:W-:Y:S01]  /*15470*/  R2UR UR43, R8 ;  /* 0x00000000082b72ca */ /* 0x000fe200000e0000 */
[----:B------:R-:W2:Y:S01]  /*15480*/  LDL.LU R153, [R1+0x2c] ;  /* 0x00002c0001997983 */ /* 0x000ea20000300800 */
[----:B------:R-:W-:Y:S01]  /*15490*/  IADD3.X R8, R6, UR59, RZ, P1, !PT ;  /* 0x0000003b06087c10 */ /* 0x000fe20008ffe4ff */
[----:B------:R-:W-:Y:S02]  /*154a0*/  ULDC UR61, c[0x0][0x238] ;  /* 0x00008e00003d7ab9 */ /* 0x000fe40000000800 */
[----:B------:R1:W-:Y:S04]  /*154b0*/  STL [R1+0x1ff8], R3 ;  /* 0x001ff80301007387 */ /* 0x0003e80000100800 */
[----:B------:R-:W4:Y:S04]  /*154c0*/  LDL.LU R151, [R1+0x28] ;  /* 0x0000280001977983 */ /* 0x000f280000300800 */
[----:B------:R-:W4:Y:S04]  /*154d0*/  LDL.LU R149, [R1+0x24] ;  /* 0x0000240001957983 */ /* 0x000f280000300800 */
[----:B0-----:R-:W4:Y:S04]  /*154e0*/  LDL.LU R4, [R1+0x20] ;  /* 0x0000200001047983 */ /* 0x001f280000300800 */
[----:B-1----:R-:W4:Y:S04]  /*154f0*/  LDL.LU R3, [R1+0x1c] ;  /* 0x00001c0001037983 */ /* 0x002f280000300800 */
[----:B------:R0:W-:Y:S04]  /*15500*/  STL [R1+0x1fec], R245 ;  /* 0x001fecf501007387 */ /* 0x0001e80000100800 */
[----:B------:R-:W-:Y:S04]  /*15510*/  STL [R1+0x204c], R157 ;  /* 0x00204c9d01007387 */ /* 0x000fe80000100800 */
[----:B0-----:R-:W4:Y:S04]  /*15520*/  LDL.LU R245, [R1+0x18] ;  /* 0x0000180001f57983 */ /* 0x001f280000300800 */
[----:B------:R0:W-:Y:S04]  /*15530*/  STL [R1+0x1ff4], R8 ;  /* 0x001ff40801007387 */ /* 0x0001e80000100800 */
[----:B------:R-:W4:Y:S04]  /*15540*/  LDL.LU R247, [R1+0x14] ;  /* 0x0000140001f77983 */ /* 0x000f280000300800 */
[----:B------:R-:W4:Y:S01]  /*15550*/  LDL.LU R249, [R1+0x10] ;  /* 0x0000100001f97983 */ /* 0x000f220000300800 */
[----:B0-----:R-:W-:-:S02]  /*15560*/  LOP3.LUT R8, R157, 0x70, RZ, 0xc0, !PT ;  /* 0x000000709d087812 */ /* 0x001fc400078ec0ff */
[----:B------:R-:W-:Y:S01]  /*15570*/  LOP3.LUT R157, R0, 0xff, RZ, 0xc0, !PT ;  /* 0x000000ff009d7812 */ /* 0x000fe200078ec0ff */
[----:B------:R-:W4:Y:S01]  /*15580*/  LDL.LU R251, [R1+0xc] ;  /* 0x00000c0001fb7983 */ /* 0x000f220000300800 */
[----:B------:R-:W-:-:S05]  /*15590*/  IADD3 R0, P0, R13, UR17, RZ ;  /* 0x000000110d007c10 */ /* 0x000fca000ff1e0ff */
[----:B------:R0:W-:Y:S02]  /*155a0*/  STL [R1+0x2000], R0 ;  /* 0x0020000001007387 */ /* 0x0001e40000100800 */
[----:B0-----:R-:W-:-:S05]  /*155b0*/  IADD3 R0, P1, R7, UR17, RZ ;  /* 0x0000001107007c10 */ /* 0x001fca000ff3e0ff */
[----:B------:R0:W-:Y:S04]  /*155c0*/  STL [R1+0x2008], R0 ;  /* 0x0020080001007387 */ /* 0x0001e80000100800 */
[----:B0-----:R-:W3:Y:S01]  /*155d0*/  LDL.LU R0, [R1+0x2088] ;  /* 0x0020880001007983 */ /* 0x001ee20000300800 */
[----:B------:R-:W-:Y:S01]  /*155e0*/  USHF.R.S32.HI UR59, URZ, 0x1f, UR17 ;  /* 0x0000001f3f3b7899 */ /* 0x000fe20008011411 */
[----:B------:R-:W-:-:S05]  /*155f0*/  IMAD R8, R157, 0x80, R8 ;  /* 0x000000809d087824 */ /* 0x000fca00078e0208 */
[----:B------:R-:W-:-:S05]  /*15600*/  IADD3.X R157, R12, UR59, RZ, P0, !PT ;  /* 0x0000003b0c9d7c10 */ /* 0x000fca00087fe4ff */
[----:B------:R0:W-:Y:S04]  /*15610*/  STL [R1+0x1ffc], R157 ;  /* 0x001ffc9d01007387 */ /* 0x0001e80000100800 */
[----:B------:R-:W-:Y:S01]  /*15620*/  STL [R1+0x201c], R8 ;  /* 0x00201c0801007387 */ /* 0x000fe20000100800 */
[----:B0-----:R-:W-:-:S05]  /*15630*/  IADD3.X R157, R6, UR59, RZ, P1, !PT ;  /* 0x0000003b069d7c10 */ /* 0x001fca0008ffe4ff */
[----:B------:R0:W-:Y:S01]  /*15640*/  STL [R1+0x2004], R157 ;  /* 0x0020049d01007387 */ /* 0x0001e20000100800 */
[----:B------:R-:W-:Y:S02]  /*15650*/  USHF.R.S32.HI UR17, URZ, 0x1f, UR8 ;  /* 0x0000001f3f117899 */ /* 0x000fe40008011408 */
[----:B0-----:R-:W-:-:S05]  /*15660*/  IADD3 R157, P0, R13, UR8, RZ ;  /* 0x000000080d9d7c10 */ /* 0x001fca000ff1e0ff */
[----:B------:R0:W-:Y:S02]  /*15670*/  STL [R1+0x2010], R157 ;  /* 0x0020109d01007387 */ /* 0x0001e40000100800 */
[----:B0-----:R-:W-:Y:S01]  /*15680*/  IADD3 R157, P1, R7, UR8, RZ ;  /* 0x00000008079d7c10 */ /* 0x001fe2000ff3e0ff */
[----:B------:R-:W-:Y:S01]  /*15690*/  UIADD3 UR59, UR4, 0x10000, URZ ;  /* 0x00010000043b7890 */ /* 0x000fe2000fffe03f */
[----:B------:R-:W-:-:S03]  /*156a0*/  ULDC UR8, c[0x0][0x238] ;  /* 0x00008e0000087ab9 */ /* 0x000fc60000000800 */
[----:B------:R0:W-:Y:S02]  /*156b0*/  STL [R1+0x2018], R157 ;  /* 0x0020189d01007387 */ /* 0x0001e40000100800 */
[----:B0-----:R-:W-:-:S05]  /*156c0*/  IADD3.X R157, R12, UR17, RZ, P0, !PT ;  /* 0x000000110c9d7c10 */ /* 0x001fca00087fe4ff */
[----:B------:R0:W-:Y:S02]  /*156d0*/  STL [R1+0x200c], R157 ;  /* 0x00200c9d01007387 */ /* 0x0001e40000100800 */
[----:B0-----:R-:W-:-:S05]  /*156e0*/  IADD3.X R157, R6, UR17, RZ, P1, !PT ;  /* 0x00000011069d7c10 */ /* 0x001fca0008ffe4ff */
[----:B------:R3:W-:Y:S02]  /*156f0*/  STL [R1+0x2014], R157 ;  /* 0x0020149d01007387 */ /* 0x0007e40000100800 */
[----:B---3--:R-:W-:-:S05]  /*15700*/  IADD3 R157, P2, R133, R0, RZ ;  /* 0x00000000859d7210 */ /* 0x008fca0007f5e0ff */
[----:B------:R0:W-:Y:S02]  /*15710*/  STL [R1+0x135c], R157 ;  /* 0x00135c9d01007387 */ /* 0x0001e40000100800 */
[----:B0-----:R-:W-:-:S05]  /*15720*/  IADD3 R157, P6, R155, R0, RZ ;  /* 0x000000009b9d7210 */ /* 0x001fca0007fde0ff */
[----:B------:R2:W-:Y:S02]  /*15730*/  STL [R1+0x1364], R157 ;  /* 0x0013649d01007387 */ /* 0x0005e40000100800 */
[----:B--2---:R-:W-:-:S05]  /*15740*/  IADD3 R157, P1, R153, R0, RZ ;  /* 0x00000000999d7210 */ /* 0x004fca0007f3e0ff */
[----:B------:R4:W-:Y:S02]  /*15750*/  STL [R1+0x136c], R157 ;  /* 0x00136c9d01007387 */ /* 0x0009e40000100800 */
[----:B----4-:R-:W-:-:S05]  /*15760*/  IADD3 R157, P0, R151, R0, RZ ;  /* 0x00000000979d7210 */ /* 0x010fca0007f1e0ff */
[----:B------:R0:W-:Y:S02]  /*15770*/  STL [R1+0x1374], R157 ;  /* 0x0013749d01007387 */ /* 0x0001e40000100800 */
[----:B0-----:R-:W-:-:S05]  /*15780*/  IADD3 R157, P4, R149, R0, RZ ;  /* 0x00000000959d7210 */ /* 0x001fca0007f9e0ff */
[----:B------:R0:W-:Y:S02]  /*15790*/  STL [R1+0x137c], R157 ;  /* 0x00137c9d01007387 */ /* 0x0001e40000100800 */
[----:B0-----:R-:W-:-:S05]  /*157a0*/  IADD3 R157, P5, R4, R0, RZ ;  /* 0x00000000049d7210 */ /* 0x001fca0007fbe0ff */
[----:B------:R0:W-:Y:S02]  /*157b0*/  STL [R1+0x1384], R157 ;  /* 0x0013849d01007387 */ /* 0x0001e40000100800 */
[-C--:B0-----:R-:W-:Y:S02]  /*157c0*/  LEA.HI.X.SX32 R157, R133, R5.reuse, 0x1, P2 ;  /* 0x00000005859d7211 */ /* 0x081fe400010f0eff */
[----:B------:R-:W2:Y:S01]  /*157d0*/  LDL.LU R133, [R1+0x8] ;  /* 0x0000080001857983 */ /* 0x000ea20000300800 */
[----:B------:R-:W-:-:S03]  /*157e0*/  LEA.HI.X.SX32 R155, R155, R5, 0x1, P6 ;  /* 0x000000059b9b7211 */ /* 0x000fc600030f0eff */
[----:B------:R0:W-:Y:S02]  /*157f0*/  STL [R1+0x102c], R157 ;  /* 0x00102c9d01007387 */ /* 0x0001e40000100800 */
[----:B0-----:R-:W-:-:S05]  /*15800*/  IADD3 R157, P3, R3, R0, RZ ;  /* 0x00000000039d7210 */ /* 0x001fca0007f7e0ff */
[----:B------:R0:W-:Y:S01]  /*15810*/  STL [R1+0x138c], R157 ;  /* 0x00138c9d01007387 */ /* 0x0001e20000100800 */
[----:B------:R-:W-:-:S03]  /*15820*/  LEA.HI.X.SX32 R153, R153, R5, 0x1, P1 ;  /* 0x0000000599997211 */ /* 0x000fc600008f0eff */
[----:B0-----:R-:W3:Y:S04]  /*15830*/  LDL.LU R157, [R1+0x2084] ;  /* 0x00208400019d7983 */ /* 0x001ee80000300800 */
[----:B------:R0:W-:Y:S02]  /*15840*/  STL [R1+0x1360], R155 ;  /* 0x0013609b01007387 */ /* 0x0001e40000100800 */
[----:B0-----:R-:W-:-:S05]  /*15850*/  IADD3 R155, P2, R245, R0, RZ ;  /* 0x00000000f59b7210 */ /* 0x001fca0007f5e0ff */
[----:B------:R0:W-:Y:S01]  /*15860*/  STL [R1+0x1394], R155 ;  /* 0x0013949b01007387 */ /* 0x0001e20000100800 */
[----:B------:R-:W-:-:S03]  /*15870*/  LEA.HI.X.SX32 R151, R151, R5, 0x1, P0 ;  /* 0x0000000597977211 */ /* 0x000fc600000f0eff */
[----:B0-----:R-:W4:Y:S04]  /*15880*/  LDL.LU R155, [R1+0x2080] ;  /* 0x00208000019b7983 */ /* 0x001f280000300800 */
        /* <DEDUP_REMOVED lines=12> */
[----:B------:R0:W-:Y:S04]  /*15950*/  STL [R1+0x13ac], R149 ;  /* 0x0013ac9501007387 */ /* 0x0001e80000100800 */
[----:B0-----:R-:W3:Y:S04]  /*15960*/  LDL.LU R149, [R1+0x2074] ;  /* 0x0020740001957983 */ /* 0x001ee80000300800 */
[----:B------:R2:W-:Y:S02]  /*15970*/  STL [R1+0x1380], R4 ;  /* 0x0013800401007387 */ /* 0x0005e40000100800 */
[----:B--2---:R-:W-:-:S05]  /*15980*/  IADD3 R4, P5, R133, R0, RZ ;  /* 0x0000000085047210 */ /* 0x004fca0007fbe0ff */
[----:B------:R0:W-:Y:S04]  /*15990*/  STL [R1+0x13b4], R4 ;  /* 0x0013b40401007387 */ /* 0x0001e80000100800 */
[----:B0-----:R-:W2:Y:S01]  /*159a0*/  LDL.LU R4, [R1+0x2070] ;  /* 0x0020700001047983 */ /* 0x001ea20000300800 */
[----:B------:R-:W-:-:S05]  /*159b0*/  LEA.HI.X.SX32 R3, R3, R5, 0x1, P3 ;  /* 0x0000000503037211 */ /* 0x000fca00018f0eff */
        /* <DEDUP_REMOVED lines=27> */
[----:B------:R0:W-:Y:S02]  /*15b70*/  STL [R1+0x13e4], R133 ;  /* 0x0013e48501007387 */ /* 0x0001e40000100800 */
[----:B0-----:R-:W-:Y:S02]  /*15b80*/  LEA.HI.X.SX32 R133, R4, R5, 0x1, P3 ;  /* 0x0000000504857211 */ /* 0x001fe400018f0eff */
[----:B------:R0:W5:Y:S04]  /*15b90*/  LDL.LU R4, [R1+0x2058] ;  /* 0x0020580001047983 */ /* 0x0001680000300800 */
[----:B------:R3:W-:Y:S02]  /*15ba0*/  STL [R1+0x13b8], R133 ;  /* 0x0013b88501007387 */ /* 0x0007e40000100800 */
[----:B---3--:R-:W-:-:S05]  /*15bb0*/  IADD3 R133, P3, R149, R0, RZ ;  /* 0x0000000095857210 */ /* 0x008fca0007f7e0ff */
[----:B------:R1:W-:Y:S02]  /*15bc0*/  STL [R1+0x13ec], R133 ;  /* 0x0013ec8501007387 */ /* 0x0003e40000100800 */
[----:B-1----:R-:W-:Y:S02]  /*15bd0*/  LEA.HI.X.SX32 R133, R3, R5, 0x1, P2 ;  /* 0x0000000503857211 */ /* 0x002fe400010f0eff */
[----:B------:R0:W5:Y:S04]  /*15be0*/  LDL.LU R3, [R1+0x2054] ;  /* 0x0020540001037983 */ /* 0x0001680000300800 */
[----:B------:R4:W-:Y:S02]  /*15bf0*/  STL [R1+0x13c0], R133 ;  /* 0x0013c08501007387 */ /* 0x0009e40000100800 */
[----:B----4-:R-:W-:-:S05]  /*15c00*/  IADD3 R133, P2, R151, R0, RZ ;  /* 0x0000000097857210 */ /* 0x010fca0007f5e0ff */
[----:B------:R1:W-:Y:S02]  /*15c10*/  STL [R1+0x13f4], R133 ;  /* 0x0013f48501007387 */ /* 0x0003e40000100800 */
[----:B-1----:R-:W-:Y:S02]  /*15c20*/  LEA.HI.X.SX32 R133, R245, R5, 0x1, P1 ;  /* 0x00000005f5857211 */ /* 0x002fe400008f0eff */
[----:B------:R-:W-:-:S03]  /*15c30*/  IADD3 R245, P1, R153, R0, RZ ;  /* 0x0000000099f57210 */ /* 0x000fc60007f3e0ff */
[----:B------:R1:W-:Y:S04]  /*15c40*/  STL [R1+0x13c8], R133 ;  /* 0x0013c88501007387 */ /* 0x0003e80000100800 */
[----:B------:R2:W-:Y:S01]  /*15c50*/  STL [R1+0x13fc], R245 ;  /* 0x0013fcf501007387 */ /* 0x0005e20000100800 */
[-C--:B-1----:R-:W-:Y:S02]  /*15c60*/  LEA.HI.X.SX32 R133, R247, R5.reuse, 0x1, P0 ;  /* 0x00000005f7857211 */ /* 0x082fe400000f0eff */
[-C--:B------:R-:W-:Y:S02]  /*15c70*/  IADD3 R247, P0, R155, R0.reuse, RZ ;  /* 0x000000009bf77210 */ /* 0x080fe40007f1e0ff */
[----:B--2---:R-:W-:Y:S01]  /*15c80*/  LEA.HI.X.SX32 R245, R249, R5, 0x1, P4 ;  /* 0x00000005f9f57211 */ /* 0x004fe200020f0eff */
[----:B------:R1:W-:Y:S04]  /*15c90*/  STL [R1+0x13d0], R133 ;  /* 0x0013d08501007387 */ /* 0x0003e80000100800 */
[----:B------:R2:W-:Y:S01]  /*15ca0*/  STL [R1+0x1404], R247 ;  /* 0x001404f701007387 */ /* 0x0005e20000100800 */
[----:B-1----:R-:W-:-:S03]  /*15cb0*/  IADD3 R133, P4, R157, R0, RZ ;  /* 0x000000009d857210 */ /* 0x002fc60007f9e0ff */
[----:B------:R1:W-:Y:S01]  /*15cc0*/  STL [R1+0x13d8], R245 ;  /* 0x0013d8f501007387 */ /* 0x0003e20000100800 */
[----:B--2---:R-:W-:-:S03]  /*15cd0*/  LEA.HI.X.SX32 R247, R251, R5, 0x1, P5 ;  /* 0x00000005fbf77211 */ /* 0x004fc600028f0eff */
[----:B------:R2:W-:Y:S01]  /*15ce0*/  STL [R1+0x140c], R133 ;  /* 0x00140c8501007387 */ /* 0x0005e20000100800 */
[----:B-1----:R-:W-:-:S03]  /*15cf0*/  IADD3 R245, P5, R159, R0, RZ ;  /* 0x000000009ff57210 */ /* 0x002fc60007fbe0ff */
[----:B------:R-:W-:Y:S01]  /*15d00*/  STL [R1+0x13e0], R247 ;  /* 0x0013e0f701007387 */ /* 0x000fe20000100800 */
[-C--:B--2---:R-:W-:Y:S02]  /*15d10*/  LEA.HI.X.SX32 R133, R149, R5.reuse, 0x1, P3 ;  /* 0x0000000595857211 */ /* 0x084fe400018f0eff */
[----:B------:R-:W-:Y:S01]  /*15d20*/  IADD3 R149, P3, R161, R0, RZ ;  /* 0x00000000a1957210 */ /* 0x000fe20007f7e0ff */
[----:B------:R-:W-:Y:S01]  /*15d30*/  STL [R1+0x1414], R245 ;  /* 0x001414f501007387 */ /* 0x000fe20000100800 */
[----:B------:R-:W-:-:S03]  /*15d40*/  LEA.HI.X.SX32 R151, R151, R5, 0x1, P2 ;  /* 0x0000000597977211 */ /* 0x000fc600010f0eff */
[----:B------:R1:W-:Y:S04]  /*15d50*/  STL [R1+0x13e8], R133 ;  /* 0x0013e88501007387 */ /* 0x0003e80000100800 */
[----:B------:R2:W-:Y:S01]  /*15d60*/  STL [R1+0x141c], R149 ;  /* 0x00141c9501007387 */ /* 0x0005e20000100800 */
[----:B-1----:R-:W-:-:S03]  /*15d70*/  IADD3 R133, P2, R163, R0, RZ ;  /* 0x00000000a3857210 */ /* 0x002fc60007f5e0ff */
[----:B------:R1:W-:Y:S01]  /*15d80*/  STL [R1+0x13f0], R151 ;  /* 0x0013f09701007387 */ /* 0x0003e20000100800 */
[----:B--2---:R-:W-:-:S03]  /*15d90*/  LEA.HI.X.SX32 R149, R153, R5, 0x1, P1 ;  /* 0x0000000599957211 */ /* 0x004fc600008f0eff */
[----:B------:R2:W-:Y:S04]  /*15da0*/  STL [R1+0x1424], R133 ;  /* 0x0014248501007387 */ /* 0x0005e80000100800 */
[----:B------:R3:W-:Y:S01]  /*15db0*/  STL [R1+0x13f8], R149 ;  /* 0x0013f89501007387 */ /* 0x0007e20000100800 */
[----:B-1----:R-:W-:Y:S02]  /*15dc0*/  IADD3 R151, P1, R165, R0, RZ ;  /* 0x00000000a5977210 */ /* 0x002fe40007f3e0ff */
[----:B--2---:R-:W-:-:S03]  /*15dd0*/  LEA.HI.X.SX32 R133, R155, R5, 0x1, P0 ;  /* 0x000000059b857211 */ /* 0x004fc600000f0eff */
[----:B------:R1:W-:Y:S01]  /*15de0*/  STL [R1+0x142c], R151 ;  /* 0x00142c9701007387 */ /* 0x0003e20000100800 */
[----:B---3--:R-:W-:-:S03]  /*15df0*/  IADD3 R149, P0, R167, R0, RZ ;  /* 0x00000000a7957210 */ /* 0x008fc60007f1e0ff */
[----:B------:R2:W-:Y:S04]  /*15e00*/  STL [R1+0x1400], R133 ;  /* 0x0014008501007387 */ /* 0x0005e80000100800 */
[----:B------:R3:W-:Y:S01]  /*15e10*/  STL [R1+0x1434], R149 ;  /* 0x0014349501007387 */ /* 0x0007e20000100800 */
[----:B-1----:R-:W-:Y:S02]  /*15e20*/  LEA.HI.X.SX32 R151, R157, R5, 0x1, P4 ;  /* 0x000000059d977211 */ /* 0x002fe400020f0eff */
[----:B--2---:R-:W-:-:S03]  /*15e30*/  IADD3 R133, P4, R169, R0, RZ ;  /* 0x00000000a9857210 */ /* 0x004fc60007f9e0ff */
[----:B------:R1:W-:Y:S01]  /*15e40*/  STL [R1+0x1408], R151 ;  /* 0x0014089701007387 */ /* 0x0003e20000100800 */
[----:B---3--:R-:W-:-:S03]  /*15e50*/  LEA.HI.X.SX32 R149, R159, R5, 0x1, P5 ;  /* 0x000000059f957211 */ /* 0x008fc600028f0eff */
        /* <DEDUP_REMOVED lines=178> */
[----:B------:R-:W-:Y:S01]  /*16980*/  STL [R1+0x1570], R151 ;  /* 0x0015709701007387 */ /* 0x000fe20000100800 */
[----:B---3--:R-:W-:-:S03]  /*16990*/  LEA.HI.X.SX32 R149, R150, R5, 0x1, P1 ;  /* 0x0000000596957211 */ /* 0x008fc600008f0eff */
[----:B------:R1:W-:Y:S01]  /*169a0*/  STL [R1+0x15a4], R133 ;  /* 0x0015a48501007387 */ /* 0x0003e20000100800 */
[----:B------:R-:W-:-:S03]  /*169b0*/  IADD3 R150, P1, R174, R0, RZ ;  /* 0x00000000ae967210 */ /* 0x000fc60007f3e0ff */
[----:B------:R2:W-:Y:S01]  /*169c0*/  STL [R1+0x1578], R149 ;  /* 0x0015789501007387 */ /* 0x0005e20000100800 */
[----:B-1----:R-:W-:-:S03]  /*169d0*/  LEA.HI.X.SX32 R133, R154, R5, 0x1, P0 ;  /* 0x000000059a857211 */ /* 0x002fc600000f0eff */
[----:B------:R1:W-:Y:S01]  /*169e0*/  STL [R1+0x15ac], R150 ;  /* 0x0015ac9601007387 */ /* 0x0003e20000100800 */
[----:B--2---:R-:W-:-:S03]  /*169f0*/  IADD3 R149, P0, R178, R0, RZ ;  /* 0x00000000b2957210 */ /* 0x004fc60007f1e0ff */
        /* <DEDUP_REMOVED lines=140> */
[-C--:B-1----:R-:W-:Y:S02]  /*172c0*/  IADD3 R150, P1, R227, R0.reuse, RZ ;  /* 0x00000000e3967210 */ /* 0x082fe40007f3e0ff */
[-C--:B--2---:R-:W-:Y:S02]  /*172d0*/  LEA.HI.X.SX32 R133, R114, R5.reuse, 0x1, P0 ;  /* 0x0000000572857211 */ /* 0x084fe400000f0eff */
[----:B------:R-:W-:Y:S02]  /*172e0*/  LEA.HI.X.SX32 R114, R164, R5, 0x1, P4 ;  /* 0x00000005a4727211 */ /* 0x000fe400020f0eff */
[-C--:B---3--:R-:W-:Y:S01]  /*172f0*/  IADD3 R149, P0, R244, R0.reuse, RZ ;  /* 0x00000000f4957210 */ /* 0x088fe20007f1e0ff */
[----:B------:R-:W-:Y:S04]  /*17300*/  STL [R1+0x16cc], R150 ;  /* 0x0016cc9601007387 */ /* 0x000fe80000100800 */
[----:B------:R1:W-:Y:S04]  /*17310*/  STL [R1+0x16a0], R133 ;  /* 0x0016a08501007387 */ /* 0x0003e80000100800 */
[----:B------:R2:W-:Y:S04]  /*17320*/  STL [R1+0x16d4], R149 ;  /* 0x0016d49501007387 */ /* 0x0005e80000100800 */
[----:B------:R3:W-:Y:S01]  /*17330*/  STL [R1+0x16a8], R114 ;  /* 0x0016a87201007387 */ /* 0x0007e20000100800 */
[----:B-1----:R-:W-:-:S02]  /*17340*/  IADD3 R133, P4, R172, R0, RZ ;  /* 0x00000000ac857210 */ /* 0x002fc40007f9e0ff */
        /* <DEDUP_REMOVED lines=45> */
[----:B------:R-:W-:Y:S01]  /*17620*/  STL [R1+0x1734], R149 ;  /* 0x0017349501007387 */ /* 0x000fe20000100800 */
[----:B------:R-:W-:-:S03]  /*17630*/  LEA.HI.X.SX32 R127, R63, R5, 0x1, P5 ;  /* 0x000000053f7f7211 */ /* 0x000fc600028f0eff */
[----:B------:R2:W-:Y:S01]  /*17640*/  STL [R1+0x1708], R114 ;  /* 0x0017087201007387 */ /* 0x0005e20000100800 */
[-C--:B-1----:R-:W-:Y:S02]  /*17650*/  IADD3 R133, P4, R79, R0.reuse, RZ ;  /* 0x000000004f857210 */ /* 0x082fe40007f9e0ff */
[----:B------:R-:W-:Y:S02]  /*17660*/  LEA.HI.X.SX32 R63, R31, R5, 0x1, P3 ;  /* 0x000000051f3f7211 */ /* 0x000fe400018f0eff */
[-C--:B------:R-:W-:Y:S01]  /*17670*/  IADD3 R31, P3, R144, R0.reuse, RZ ;  /* 0x00000000901f7210 */ /* 0x080fe20007f7e0ff */
[----:B------:R-:W-:Y:S01]  /*17680*/  STL [R1+0x173c], R133 ;  /* 0x00173c8501007387 */ /* 0x000fe20000100800 */
[----:B--2---:R-:W-:-:S03]  /*17690*/  IADD3 R114, P5, R111, R0, RZ ;  /* 0x000000006f727210 */ /* 0x004fc60007fbe0ff */
[----:B------:R-:W-:Y:S01]  /*176a0*/  STL [R1+0x1710], R127 ;  /* 0x0017107f01007387 */ /* 0x000fe20000100800 */
[----:B------:R-:W-:-:S03]  /*176b0*/  LEA.HI.X.SX32 R95, R95, R5, 0x1, P2 ;  /* 0x000000055f5f7211 */ /* 0x000fc600010f0eff */
[----:B------:R-:W-:Y:S04]  /*176c0*/  STL [R1+0x1744], R114 ;  /* 0x0017447201007387 */ /* 0x000fe80000100800 */
[----:B------:R1:W-:Y:S04]  /*176d0*/  STL [R1+0x1718], R63 ;  /* 0x0017183f01007387 */ /* 0x0003e80000100800 */
        /* <DEDUP_REMOVED lines=54> */
[----:B------:R2:W-:Y:S01]  /*17a40*/  STL [R1+0x1788], R31 ;  /* 0x0017881f01007387 */ /* 0x0005e20000100800 */
[----:B-1----:R-:W-:-:S03]  /*17a50*/  LEA.HI.X.SX32 R23, R2, R5, 0x1, P0 ;  /* 0x0000000502177211 */ /* 0x002fc600000f0eff */
[----:B------:R0:W5:Y:S01]  /*17a60*/  LDL.LU R2, [R1+0x2050] ;  /* 0x0020500001027983 */ /* 0x0001620000300800 */
[----:B--2---:R-:W-:-:S03]  /*17a70*/  IADD3 R31, P0, R59, R0, RZ ;  /* 0x000000003b1f7210 */ /* 0x004fc60007f1e0ff */
[----:B------:R1:W-:Y:S04]  /*17a80*/  STL [R1+0x17bc], R15 ;  /* 0x0017bc0f01007387 */ /* 0x0003e80000100800 */
[----:B------:R2:W-:Y:S01]  /*17a90*/  STL [R1+0x1790], R23 ;  /* 0x0017901701007387 */ /* 0x0005e20000100800 */
[----:B-1----:R-:W-:-:S03]  /*17aa0*/  LEA.HI.X.SX32 R15, R19, R5, 0x1, P4 ;  /* 0x00000005130f7211 */ /* 0x002fc600020f0eff */
[----:B------:R-:W-:Y:S01]  /*17ab0*/  STL [R1+0x17c4], R31 ;  /* 0x0017c41f01007387 */ /* 0x000fe20000100800 */
[----:B------:R-:W-:Y:S02]  /*17ac0*/  LEA.HI.X.SX32 R19, R27, R5, 0x1, P5 ;  /* 0x000000051b137211 */ /* 0x000fe400028f0eff */
[-C--:B--2---:R-:W-:Y:S01]  /*17ad0*/  IADD3 R23, P4, R67, R0.reuse, RZ ;  /* 0x0000000043177210 */ /* 0x084fe20007f9e0ff */
[----:B------:R1:W-:Y:S04]  /*17ae0*/  STL [R1+0x1798], R15 ;  /* 0x0017980f01007387 */ /* 0x0003e80000100800 */
[----:B------:R2:W-:Y:S01]  /*17af0*/  STL [R1+0x17cc], R23 ;  /* 0x0017cc1701007387 */ /* 0x0005e20000100800 */
[----:B-1----:R-:W-:-:S03]  /*17b00*/  IADD3 R15, P5, R75, R0, RZ ;  /* 0x000000004b0f7210 */ /* 0x002fc60007fbe0ff */
[----:B------:R1:W-:Y:S01]  /*17b10*/  STL [R1+0x17a0], R19 ;  /* 0x0017a01301007387 */ /* 0x0003e20000100800 */
[----:B--2---:R-:W-:-:S03]  /*17b20*/  LEA.HI.X.SX32 R23, R35, R5, 0x1, P3 ;  /* 0x0000000523177211 */ /* 0x004fc600018f0eff */
        /* <DEDUP_REMOVED lines=52> */
[----:B------:R2:W-:Y:S01]  /*17e70*/  STL [R1+0x183c], R19 ;  /* 0x00183c1301007387 */ /* 0x0005e20000100800 */
[----:B------:R-:W-:-:S03]  /*17e80*/  LEA.HI.X.SX32 R11, R11, R5, 0x1, P0 ;  /* 0x000000050b0b7211 */ /* 0x000fc600000f0eff */
[----:B------:R3:W-:Y:S01]  /*17e90*/  STL [R1+0x1810], R15 ;  /* 0x0018100f01007387 */ /* 0x0007e20000100800 */
[----:B-1----:R-:W-:Y:S02]  /*17ea0*/  IADD3 R23, P2, R29, R0, RZ ;  /* 0x000000001d177210 */ /* 0x002fe40007f5e0ff */
[----:B--2---:R-:W-:-:S03]  /*17eb0*/  LEA.HI.X.SX32 R19, R148, R5, 0x1, P1 ;  /* 0x0000000594137211 */ /* 0x004fc600008f0eff */
[----:B------:R-:W-:Y:S01]  /*17ec0*/  STL [R1+0x1844], R23 ;  /* 0x0018441701007387 */ /* 0x000fe20000100800 */
[----:B---3--:R-:W-:-:S03]  /*17ed0*/  IADD3 R15, P1, R33, R0, RZ ;  /* 0x00000000210f7210 */ /* 0x008fc60007f3e0ff */
[----:B------:R1:W-:Y:S04]  /*17ee0*/  STL [R1+0x1818], R19 ;  /* 0x0018181301007387 */ /* 0x0003e80000100800 */
[----:B------:R2:W-:Y:S04]  /*17ef0*/  STL [R1+0x184c], R15 ;  /* 0x00184c0f01007387 */ /* 0x0005e80000100800 */
[----:B------:R3:W-:Y:S01]  /*17f00*/  STL [R1+0x1820], R11 ;  /* 0x0018200b01007387 */ /* 0x0007e20000100800 */
[----:B-1----:R-:W-:Y:S02]  /*17f10*/  IADD3 R19, P0, R37, R0, RZ ;  /* 0x0000000025137210 */ /* 0x002fe40007f1e0ff */
[----:B--2---:R-:W-:-:S03]  /*17f20*/  LEA.HI.X.SX32 R15, R17, R5, 0x1, P4 ;  /* 0x00000005110f7211 */ /* 0x004fc600020f0eff */
[----:B------:R-:W-:Y:S01]  /*17f30*/  STL [R1+0x1854], R19 ;  /* 0x0018541301007387 */ /* 0x000fe20000100800 */
[----:B---3--:R-:W-:-:S03]  /*17f40*/  IADD3 R11, P4, R41, R0, RZ ;  /* 0x00000000290b7210 */ /* 0x008fc60007f9e0ff */
[----:B------:R1:W-:Y:S01]  /*17f50*/  STL [R1+0x1828], R15 ;  /* 0x0018280f01007387 */ /* 0x0003e20000100800 */
[----:B------:R-:W-:-:S03]  /*17f60*/  LEA.HI.X.SX32 R17, R21, R5, 0x1, P5 ;  /* 0x0000000515117211 */ /* 0x000fc600028f0eff */
        /* <DEDUP_REMOVED lines=376> */
[-C--:B-1----:R-:W-:Y:S02]  /*196f0*/  LEA.HI.X.SX32 R11, R145, R5.reuse, 0x1, P0 ;  /* 0x00000005910b7211 */ /* 0x082fe400000f0eff */
[----:B--2---:R-:W-:Y:S02]  /*19700*/  IADD3 R10, P0, R140, R0, RZ ;  /* 0x000000008c0a7210 */ /* 0x004fe40007f1e0ff */
[-C--:B------:R-:W-:Y:S02]  /*19710*/  LEA.HI.X.SX32 R0, R132, R5.reuse, 0x1, P5 ;  /* 0x0000000584007211 */ /* 0x080fe400028f0eff */
[-C--:B---3--:R-:W-:Y:S01]  /*19720*/  LEA.HI.X.SX32 R9, R142, R5.reuse, 0x1, P4 ;  /* 0x000000058e097211 */ /* 0x088fe200020f0eff */
[----:B------:R-:W-:Y:S04]  /*19730*/  STL [R1+0x1b18], R11 ;  /* 0x001b180b01007387 */ /* 0x000fe80000100800 */
[----:B------:R1:W-:Y:S04]  /*19740*/  STL [R1+0x1048], R10 ;  /* 0x0010480a01007387 */ /* 0x0003e80000100800 */
[----:B------:R2:W-:Y:S04]  /*19750*/  STL [R1+0x1030], R9 ;  /* 0x0010300901007387 */ /* 0x0005e80000100800 */
[----:B------:R3:W-:Y:S01]  /*19760*/  STL [R1+0x1034], R0 ;  /* 0x0010340001007387 */ /* 0x0007e20000100800 */
[----:B-1----:R-:W-:-:S02]  /*19770*/  LEA.HI.X.SX32 R10, R252, R5, 0x1, P3 ;  /* 0x00000005fc0a7211 */ /* 0x002fc400018f0eff */
[----:B--2---:R-:W-:-:S03]  /*19780*/  LEA.HI.X.SX32 R9, R147, R5, 0x1, P2 ;  /* 0x0000000593097211 */ /* 0x004fc600010f0eff */
[----:B------:R1:W-:Y:S01]  /*19790*/  STL [R1+0x1038], R10 ;  /* 0x0010380a01007387 */ /* 0x0003e20000100800 */
[----:B---3--:R-:W-:-:S03]  /*197a0*/  LEA.HI.X.SX32 R0, R146, R5, 0x1, P1 ;  /* 0x0000000592007211 */ /* 0x008fc600008f0eff */
[----:B------:R2:W-:Y:S01]  /*197b0*/  STL [R1+0x103c], R9 ;  /* 0x00103c0901007387 */ /* 0x0005e20000100800 */
[----:B------:R-:W-:-:S03]  /*197c0*/  USHF.R.S32.HI UR17, URZ, 0x1f, UR7 ;  /* 0x0000001f3f117899 */ /* 0x000fc60008011407 */
[----:B------:R3:W-:Y:S01]  /*197d0*/  STL [R1+0x1040], R0 ;  /* 0x0010400001007387 */ /* 0x0007e20000100800 */
[----:B-1----:R-:W-:Y:S02]  /*197e0*/  IADD3 R10, P1, R13, UR7, RZ ;  /* 0x000000070d0a7c10 */ /* 0x002fe4000ff3e0ff */
[----:B--2---:R-:W-:-:S03]  /*197f0*/  IADD3 R9, P2, R7, UR7, RZ ;  /* 0x0000000707097c10 */ /* 0x004fc6000ff5e0ff */
[----:B------:R-:W-:Y:S01]  /*19800*/  STL [R1+0x1050], R10 ;  /* 0x0010500a01007387 */ /* 0x000fe20000100800 */
[----:B---3--:R-:W-:-:S03]  /*19810*/  LEA.HI.X.SX32 R0, R140, R5, 0x1, P0 ;  /* 0x000000058c007211 */ /* 0x008fc600000f0eff */
[----:B------:R-:W-:Y:S01]  /*19820*/  STL [R1+0x1058], R9 ;  /* 0x0010580901007387 */ /* 0x000fe20000100800 */
[----:B------:R-:W-:-:S03]  /*19830*/  IADD3.X R5, R6, UR17, RZ, P2, !PT ;  /* 0x0000001106057c10 */ /* 0x000fc600097fe4ff */
[----:B------:R1:W-:Y:S02]  /*19840*/  STL [R1+0x1044], R0 ;  /* 0x0010440001007387 */ /* 0x0003e40000100800 */
[----:B-1----:R-:W-:-:S05]  /*19850*/  IADD3.X R0, R12, UR17, RZ, P1, !PT ;  /* 0x000000110c007c10 */ /* 0x002fca0008ffe4ff */
[----:B------:R-:W-:Y:S04]  /*19860*/  STL [R1+0x104c], R0 ;  /* 0x00104c0001007387 */ /* 0x000fe80000100800 */
[----:B------:R1:W-:Y:S04]  /*19870*/  STL [R1+0x1054], R5 ;  /* 0x0010540501007387 */ /* 0x0003e80000100800 */
[----:B------:R-:W-:Y:S04]  /*19880*/  STL [R1+0xf7c], RZ ;  /* 0x000f7cff01007387 */ /* 0x000fe80000100800 */
        /* <DEDUP_REMOVED lines=768> */
[----:B------:R-:W-:Y:S04]  /*1c890*/  STL [R1], RZ ;  /* 0x000000ff01007387 */ /* 0x000fe80000100800 */
        /* <DEDUP_REMOVED lines=117> */
[----:B------:R-:W-:Y:S01]  /*1cff0*/  STL [R1+0x1d8], RZ ;  /* 0x0001d8ff01007387 */ /* 0x000fe20000100800 */
[----:B------:R-:W-:-:S03]  /*1d000*/  IADD3 R9, P0, R13, UR28, RZ ;  /* 0x0000001c0d097c10 */ /* 0x000fc6000ff1e0ff */
[----:B------:R-:W-:Y:S01]  /*1d010*/  STL [R1+0x1dc], RZ ;  /* 0x0001dcff01007387 */ /* 0x000fe20000100800 */
[----:B-1----:R-:W-:-:S03]  /*1d020*/  IADD3 R5, P1, R7, UR28, RZ ;  /* 0x0000001c07057c10 */ /* 0x002fc6000ff3e0ff */
[----:B------:R-:W-:Y:S01]  /*1d030*/  STL [R1+0x1e0], RZ ;  /* 0x0001e0ff01007387 */ /* 0x000fe20000100800 */
[----:B------:R-:W-:-:S03]  /*1d040*/  USHF.R.S32.HI UR28, URZ, 0x1f, UR28 ;  /* 0x0000001f3f1c7899 */ /* 0x000fc6000801141c */
[----:B------:R-:W-:Y:S04]  /*1d050*/  STL [R1+0x1e4], RZ ;  /* 0x0001e4ff01007387 */ /* 0x000fe80000100800 */
[----:B------:R-:W-:Y:S04]  /*1d060*/  STL [R1+0x1e8], RZ ;  /* 0x0001e8ff01007387 */ /* 0x000fe80000100800 */
[----:B------:R-:W-:Y:S04]  /*1d070*/  STL [R1+0x1ec], RZ ;  /* 0x0001ecff01007387 */ /* 0x000fe80000100800 */
[----:B------:R-:W-:Y:S04]  /*1d080*/  STL [R1+0x1f0], RZ ;  /* 0x0001f0ff01007387 */ /* 0x000fe80000100800 */
[----:B------:R-:W-:Y:S04]  /*1d090*/  STL [R1+0x1f4], RZ ;  /* 0x0001f4ff01007387 */ /* 0x000fe80000100800 */
[----:B------:R-:W-:Y:S04]  /*1d0a0*/  STL [R1+0x1f8], RZ ;  /* 0x0001f8ff01007387 */ /* 0x000fe80000100800 */
[----:B------:R-:W-:Y:S04]  /*1d0b0*/  STL [R1+0x1fc], RZ ;  /* 0x0001fcff01007387 */ /* 0x000fe80000100800 */
[----:B------:R1:W-:Y:S04]  /*1d0c0*/  STL [R1+0x1060], R9 ;  /* 0x0010600901007387 */ /* 0x0003e80000100800 */
[----:B------:R2:W-:Y:S01]  /*1d0d0*/  STL [R1+0x1068], R5 ;  /* 0x0010680501007387 */ /* 0x0005e20000100800 */
[----:B-1----:R-:W-:-:S02]  /*1d0e0*/  IADD3.X R9, R12, UR28, RZ, P0, !PT ;  /* 0x0000001c0c097c10 */ /* 0x002fc400087fe4ff */
[----:B--2---:R-:W-:-:S03]  /*1d0f0*/  IADD3.X R5, R6, UR28, RZ, P1, !PT ;  /* 0x0000001c06057c10 */ /* 0x004fc60008ffe4ff */
[----:B------:R1:W-:Y:S01]  /*1d100*/  STL [R1+0x105c], R9 ;  /* 0x00105c0901007387 */ /* 0x0003e20000100800 */
[----:B------:R-:W-:-:S03]  /*1d110*/  USHF.R.S32.HI UR28, URZ, 0x1f, UR60 ;  /* 0x0000001f3f1c7899 */ /* 0x000fc6000801143c */
[----:B------:R2:W-:Y:S01]  /*1d120*/  STL [R1+0x1064], R5 ;  /* 0x0010640501007387 */ /* 0x0005e20000100800 */
[----:B-1----:R-:W-:Y:S02]  /*1d130*/  IADD3 R9, P0, R13, UR60, RZ ;  /* 0x0000003c0d097c10 */ /* 0x002fe4000ff1e0ff */
[----:B--2---:R-:W-:-:S03]  /*1d140*/  IADD3 R5, P1, R7, UR60, RZ ;  /* 0x0000003c07057c10 */ /* 0x004fc6000ff3e0ff */
[----:B------:R1:W-:Y:S04]  /*1d150*/  STL [R1+0x1070], R9 ;  /* 0x0010700901007387 */ /* 0x0003e80000100800 */
[----:B------:R2:W-:Y:S01]  /*1d160*/  STL [R1+0x1078], R5 ;  /* 0x0010780501007387 */ /* 0x0005e20000100800 */
[----:B-1----:R-:W-:Y:S02]  /*1d170*/  IADD3.X R9, R12, UR28, RZ, P0, !PT ;  /* 0x0000001c0c097c10 */ /* 0x002fe400087fe4ff */
        /* <DEDUP_REMOVED lines=179> */
[----:B------:R-:W3:Y:S01]  /*1dcb0*/  S2R R133, SR_TID.X ;  /* 0x0000000000857919 */ /* 0x000ee20000002100 */
        /* <DEDUP_REMOVED lines=11> */
[----:B------:R-:W-:Y:S04]  /*1dd70*/  STL [R1+0x11bc], R9 ;  /* 0x0011bc0901007387 */ /* 0x000fe80000100800 */
[----:B------:R1:W-:Y:S01]  /*1dd80*/  STL [R1+0x11c4], R5 ;  /* 0x0011c40501007387 */ /* 0x0003e20000100800 */
[----:B---3--:R-:W-:Y:S01]  /*1dd90*/  SHF.R.S32.HI R0, RZ, 0x7, R133 ;  /* 0x00000007ff007819 */ /* 0x008fe20000011485 */
[----:B------:R-:W-:Y:S01]  /*1dda0*/  UIMAD UR17, UR61, 0xa, URZ ;  /* 0x0000000a3d1178a4 */ /* 0x000fe2000f8e023f */
[----:B------:R-:W-:Y:S02]  /*1ddb0*/  CS2R R24, SRZ ;  /* 0x0000000000187805 */ /* 0x000fe4000001ff00 */
[----:B------:R-:W-:Y:S02]  /*1ddc0*/  CS2R R26, SRZ ;  /* 0x00000000001a7805 */ /* 0x000fe4000001ff00 */
[----:B------:R-:W-:-:S02]  /*1ddd0*/  CS2R R28, SRZ ;  /* 0x00000000001c7805 */ /* 0x000fc4000001ff00 */
[----:B------:R-:W-:Y:S02]  /*1dde0*/  CS2R R30, SRZ ;  /* 0x00000000001e7805 */ /* 0x000fe4000001ff00 */
[----:B------:R-:W-:Y:S02]  /*1ddf0*/  CS2R R32, SRZ ;  /* 0x0000000000207805 */ /* 0x000fe4000001ff00 */
[----:B------:R-:W-:Y:S02]  /*1de00*/  CS2R R34, SRZ ;  /* 0x0000000000227805 */ /* 0x000fe4000001ff00 */
        /* <DEDUP_REMOVED lines=34> */
[----:B------:R-:W-:Y:S01]  /*1e030*/  CS2R R104, SRZ ;  /* 0x0000000000687805 */ /* 0x000fe2000001ff00 */
[----:B------:R-:W-:Y:S01]  /*1e040*/  IMAD.MOV.U32 R106, RZ, RZ, RZ ;  /* 0x000000ffff6a7224 */ /* 0x000fe200078e00ff */
[----:B------:R-:W-:Y:S01]  /*1e050*/  SGXT R0, R0, 0x1 ;  /* 0x000000010000781a */ /* 0x000fe20000000200 */
[----:B------:R-:W-:Y:S01]  /*1e060*/  UMOV UR7, URZ ;  /* 0x0000003f00077c82 */ /* 0x000fe20008000000 */
[----:B------:R-:W-:Y:S02]  /*1e070*/  USHF.L.U32 UR5, UR5, 0x7, URZ ;  /* 0x0000000705057899 */ /* 0x000fe4000800063f */
[----:B------:R-:W-:Y:S02]  /*1e080*/  USHF.L.U32 UR25, UR25, 0x1, URZ ;  /* 0x0000000119197899 */ /* 0x000fe4000800063f */
[----:B------:R-:W-:-:S02]  /*1e090*/  USHF.R.S32.HI UR26, URZ, 0x1f, UR26 ;  /* 0x0000001f3f1a7899 */ /* 0x000fc4000801141a */
[----:B------:R-:W-:Y:S02]  /*1e0a0*/  USHF.L.U32 UR6, UR6, 0x7, URZ ;  /* 0x0000000706067899 */ /* 0x000fe4000800063f */
[----:B------:R-:W-:Y:S02]  /*1e0b0*/  USHF.R.U32.HI UR59, URZ, 0x4, UR59 ;  /* 0x000000043f3b7899 */ /* 0x000fe4000801163b */
[----:B------:R-:W-:Y:S02]  /*1e0c0*/  USHF.R.S32.HI UR60, URZ, 0x1f, UR10 ;  /* 0x0000001f3f3c7899 */ /* 0x000fe4000801140a */
[----:B------:R-:W-:Y:S02]  /*1e0d0*/  USHF.R.S32.HI UR31, URZ, 0x1f, UR42 ;  /* 0x0000001f3f1f7899 */ /* 0x000fe4000801142a */
[----:B------:R-:W-:Y:S02]  /*1e0e0*/  USHF.R.S32.HI UR35, URZ, 0x1f, UR11 ;  /* 0x0000001f3f237899 */ /* 0x000fe4000801140b */
[----:B------:R-:W-:-:S02]  /*1e0f0*/  USHF.R.S32.HI UR39, URZ, 0x1f, UR30 ;  /* 0x0000001f3f277899 */ /* 0x000fc4000801141e */
[----:B------:R-:W-:Y:S02]  /*1e100*/  USHF.R.S32.HI UR47, URZ, 0x1f, UR34 ;  /* 0x0000001f3f2f7899 */ /* 0x000fe40008011422 */
[----:B------:R-:W-:Y:S02]  /*1e110*/  USHF.R.S32.HI UR51, URZ, 0x1f, UR38 ;  /* 0x0000001f3f337899 */ /* 0x000fe40008011426 */
        /* <DEDUP_REMOVED lines=16> */
[----:B------:R-:W-:Y:S01]  /*1e220*/  USHF.R.S32.HI UR58, URZ, 0x1f, UR24 ;  /* 0x0000001f3f3a7899 */ /* 0x000fe20008011418 */
[----:B------:R-:W2:Y:S01]  /*1e230*/  LDC R247, c[0x0][0x230] ;  /* 0x00008c00fff77b82 */ /* 0x000ea20000000800 */
[----:B-1----:R-:W-:Y:S01]  /*1e240*/  IADD3 R5, P0, R13, UR10, RZ ;  /* 0x0000000a0d057c10 */ /* 0x002fe2000ff1e0ff */
[----:B------:R-:W-:Y:S01]  /*1e250*/  USGXT.U32 UR59, UR59, 0xe ;  /* 0x0000000e3b3b789a */ /* 0x000fe20008000000 */
[----:B------:R-:W-:Y:S01]  /*1e260*/  IADD3 R10, P5, R7, UR30, RZ ;  /* 0x0000001e070a7c10 */ /* 0x000fe2000ffbe0ff */
[----:B------:R-:W-:Y:S01]  /*1e270*/  IMAD.MOV.U32 R107, RZ, RZ, RZ ;  /* 0x000000ffff6b7224 */ /* 0x000fe200078e00ff */
[----:B------:R-:W-:Y:S01]  /*1e280*/  LOP3.LUT R0, R0, 0x90, RZ, 0xc0, !PT ;  /* 0x0000009000007812 */ /* 0x000fe200078ec0ff */
[----:B------:R1:W-:Y:S01]  /*1e290*/  STL [R1+0x11d0], R5 ;  /* 0x0011d00501007387 */ /* 0x0003e20000100800 */
[----:B------:R-:W-:Y:S02]  /*1e2a0*/  CS2R R108, SRZ ;  /* 0x00000000006c7805 */ /* 0x000fe4000001ff00 */
[----:B------:R-:W-:-:S02]  /*1e2b0*/  CS2R R110, SRZ ;  /* 0x00000000006e7805 */ /* 0x000fc4000001ff00 */
[----:B------:R-:W-:Y:S02]  /*1e2c0*/  LOP3.LUT R0, R0, 0x7f, R133, 0x78, !PT ;  /* 0x0000007f00007812 */ /* 0x000fe400078e7885 */
[----:B------:R-:W-:Y:S02]  /*1e2d0*/  CS2R R112, SRZ ;  /* 0x0000000000707805 */ /* 0x000fe4000001ff00 */
[----:B------:R-:W-:Y:S02]  /*1e2e0*/  CS2R R114, SRZ ;  /* 0x0000000000727805 */ /* 0x000fe4000001ff00 */
[----:B------:R-:W-:Y:S02]  /*1e2f0*/  CS2R R116, SRZ ;  /* 0x0000000000747805 */ /* 0x000fe4000001ff00 */
[----:B------:R-:W-:Y:S02]  /*1e300*/  CS2R R118, SRZ ;  /* 0x0000000000767805 */ /* 0x000fe4000001ff00 */
[----:B------:R-:W-:-:S02]  /*1e310*/  CS2R R120, SRZ ;  /* 0x0000000000787805 */ /* 0x000fc4000001ff00 */
[----:B------:R-:W-:Y:S02]  /*1e320*/  CS2R R122, SRZ ;  /* 0x00000000007a7805 */ /* 0x000fe4000001ff00 */
[----:B-1----:R-:W-:Y:S01]  /*1e330*/  IADD3 R5, P1, R7, UR10, RZ ;  /* 0x0000000a07057c10 */ /* 0x002fe2000ff3e0ff */
[----:B------:R-:W-:Y:S01]  /*1e340*/  UIADD3 UR10, UP0, UR59, 0x2, URZ ;  /* 0x000000023b0a7890 */ /* 0x000fe2000ff1e03f */
[----:B------:R-:W-:Y:S02]  /*1e350*/  CS2R R124, SRZ ;  /* 0x00000000007c7805 */ /* 0x000fe4000001ff00 */
[----:B------:R-:W-:Y:S02]  /*1e360*/  CS2R R126, SRZ ;  /* 0x00000000007e7805 */ /* 0x000fe4000001ff00 */
[----:B------:R-:W-:Y:S01]  /*1e370*/  IADD3.X R9, R6, UR60, RZ, P1, !PT ;  /* 0x0000003c06097c10 */ /* 0x000fe20008ffe4ff */
[----:B------:R1:W-:Y:S01]  /*1e380*/  STL [R1+0x11d8], R5 ;  /* 0x0011d80501007387 */ /* 0x0003e20000100800 */
[----:B------:R-:W-:Y:S01]  /*1e390*/  UIADD3.X UR61, UR7, 0x40000040, URZ, UP0, !UPT ;  /* 0x40000040073d7890 */ /* 0x000fe200087fe43f */
[----:B------:R-:W-:Y:S01]  /*1e3a0*/  CS2R R128, SRZ ;  /* 0x0000000000807805 */ /* 0x000fe2000001ff00 */
[----:B--2---:R-:W-:Y:S01]  /*1e3b0*/  VIADD R247, R247, 0x7f ;  /* 0x0000007ff7f77836 */ /* 0x004fe20000000000 */
[----:B------:R-:W-:-:S02]  /*1e3c0*/  CS2R R130, SRZ ;  /* 0x0000000000827805 */ /* 0x000fc4000001ff00 */
[----:B------:R-:W-:Y:S02]  /*1e3d0*/  CS2R R132, SRZ ;  /* 0x0000000000847805 */ /* 0x000fe4000001ff00 */
[----:B------:R-:W-:Y:S02]  /*1e3e0*/  CS2R R134, SRZ ;  /* 0x0000000000867805 */ /* 0x000fe4000001ff00 */
[----:B------:R-:W-:Y:S02]  /*1e3f0*/  CS2R R136, SRZ ;  /* 0x0000000000887805 */ /* 0x000fe4000001ff00 */
[----:B------:R-:W-:Y:S02]  /*1e400*/  SHF.R.S32.HI R245, RZ, 0x1f, R247 ;  /* 0x0000001ffff57819 */ /* 0x000fe400000114f7 */
[----:B------:R-:W-:Y:S02]  /*1e410*/  CS2R R138, SRZ ;  /* 0x00000000008a7805 */ /* 0x000fe4000001ff00 */
[----:B-1----:R-:W-:Y:S01]  /*1e420*/  IADD3.X R5, R12, UR60, RZ, P0, !PT ;  /* 0x0000003c0c057c10 */ /* 0x002fe200087fe4ff */
[----:B------:R-:W-:Y:S01]  /*1e430*/  USHF.R.S32.HI UR60, URZ, 0x1f, UR25 ;  /* 0x0000001f3f3c7899 */ /* 0x000fe20008011419 */
[----:B------:R-:W-:-:S02]  /*1e440*/  LEA.HI R245, R245, R247, RZ, 0x7 ;  /* 0x000000f7f5f57211 */ /* 0x000fc400078f38ff */
[----:B------:R-:W-:Y:S02]  /*1e450*/  CS2R R140, SRZ ;  /* 0x00000000008c7805 */ /* 0x000fe4000001ff00 */
[----:B------:R-:W-:Y:S01]  /*1e460*/  CS2R R142, SRZ ;  /* 0x00000000008e7805 */ /* 0x000fe2000001ff00 */
[----:B------:R1:W-:Y:S01]  /*1e470*/  STL [R1+0x11cc], R5 ;  /* 0x0011cc0501007387 */ /* 0x0003e20000100800 */
[----:B------:R-:W-:Y:S02]  /*1e480*/  CS2R R144, SRZ ;  /* 0x0000000000907805 */ /* 0x000fe4000001ff00 */
[----:B------:R-:W-:Y:S02]  /*1e490*/  CS2R R146, SRZ ;  /* 0x0000000000927805 */ /* 0x000fe4000001ff00 */
[----:B------:R-:W-:Y:S01]  /*1e4a0*/  CS2R R148, SRZ ;  /* 0x0000000000947805 */ /* 0x000fe2000001ff00 */
[----:B------:R2:W-:Y:S01]  /*1e4b0*/  STL [R1+0x11d4], R9 ;  /* 0x0011d40901007387 */ /* 0x0005e20000100800 */
[----:B------:R-:W-:Y:S01]  /*1e4c0*/  CS2R R150, SRZ ;  /* 0x0000000000967805 */ /* 0x000fe2000001ff00 */
[----:B------:R-:W-:Y:S01]  /*1e4d0*/  USHF.R.S32.HI UR7, URZ, 0x1f, UR6 ;  /* 0x0000001f3f077899 */ /* 0x000fe20008011406 */
[----:B-1----:R-:W-:-:S02]  /*1e4e0*/  SHF.R.S32.HI R5, RZ, 0x7, R245 ;  /* 0x00000007ff057819 */ /* 0x002fc400000114f5 */
[----:B------:R-:W-:Y:S02]  /*1e4f0*/  IADD3 R5, P3, R7, UR42, RZ ;  /* 0x0000002a07057c10 */ /* 0x000fe4000ff7e0ff */
[----:B--2---:R-:W-:Y:S01]  /*1e500*/  IADD3 R9, P2, R13, UR42, RZ ;  /* 0x0000002a0d097c10 */ /* 0x004fe2000ff5e0ff */
[----:B------:R-:W-:-:S04]  /*1e510*/  USHF.R.S32.HI UR42, URZ, 0x1f, UR5 ;  /* 0x0000001f3f2a7899 */ /* 0x000fc80008011405 */
[----:B------:R1:W-:Y:S04]  /*1e520*/  STL [R1+0x11e0], R9 ;  /* 0x0011e00901007387 */ /* 0x0003e80000100800 */
[----:B------:R2:W-:Y:S01]  /*1e530*/  STL [R1+0x11e8], R5 ;  /* 0x0011e80501007387 */ /* 0x0005e20000100800 */
[----:B-1----:R-:W-:Y:S02]  /*1e540*/  IADD3 R9, P0, R13, UR11, RZ ;  /* 0x0000000b0d097c10 */ /* 0x002fe4000ff1e0ff */
[----:B--2---:R-:W-:-:S03]  /*1e550*/  IADD3 R5, P1, R7, UR11, RZ ;  /* 0x0000000b07057c10 */ /* 0x004fc6000ff3e0ff */
[----:B------:R1:W-:Y:S01]  /*1e560*/  STL [R1+0x11f0], R9 ;  /* 0x0011f00901007387 */ /* 0x0003e20000100800 */
[----:B------:R-:W-:Y:S01]  /*1e570*/  UMOV UR11, UR61 ;  /* 0x0000003d000b7c82 */ /* 0x000fe20008000000 */
[----:B------:R-:W-:Y:S02]  /*1e580*/  ULDC UR61, c[0x0][0x238] ;  /* 0x00008e00003d7ab9 */ /* 0x000fe40000000800 */
[----:B------:R2:W-:Y:S01]  /*1e590*/  STL [R1+0x11f8], R5 ;  /* 0x0011f80501007387 */ /* 0x0005e20000100800 */
[----:B-1----:R-:W-:Y:S02]  /*1e5a0*/  IADD3 R9, P4, R13, UR30, RZ ;  /* 0x0000001e0d097c10 */ /* 0x002fe4000ff9e0ff */
[----:B--2---:R-:W-:-:S03]  /*1e5b0*/  IADD3.X R5, R12, UR31, RZ, P2, !PT ;  /* 0x0000001f0c057c10 */ /* 0x004fc600097fe4ff */
[----:B------:R1:W-:Y:S04]  /*1e5c0*/  STL [R1+0x1200], R9 ;  /* 0x0012000901007387 */ /* 0x0003e80000100800 */
[----:B------:R2:W-:Y:S04]  /*1e5d0*/  STL [R1+0x1208], R10 ;  /* 0x0012080a01007387 */ /* 0x0005e80000100800 */
[----:B------:R3:W-:Y:S01]  /*1e5e0*/  STL [R1+0x11dc], R5 ;  /* 0x0011dc0501007387 */ /* 0x0007e20000100800 */
[----:B-1----:R-:W-:Y:S01]  /*1e5f0*/  IADD3.X R9, R6, UR31, RZ, P3, !PT ;  /* 0x0000001f06097c10 */ /* 0x002fe20009ffe4ff */
[----:B------:R-:W-:Y:S01]  /*1e600*/  UIADD3.64 UR30, UR10, 0x2, URZ ;  /* 0x000000020a1e7897 */ /* 0x000fe2000fffe03f */
[----:B--2---:R-:W-:-:S03]  /*1e610*/  IADD3 R10, P3, R7, UR34, RZ ;  /* 0x00000022070a7c10 */ /* 0x004fc6000ff7e0ff */
[----:B------:R1:W-:Y:S01]  /*1e620*/  STL [R1+0x11e4], R9 ;  /* 0x0011e40901007387 */ /* 0x0003e20000100800 */
[----:B---3--:R-:W-:-:S05]  /*1e630*/  IADD3 R5, P2, R13, UR34, RZ ;  /* 0x000000220d057c10 */ /* 0x008fca000ff5e0ff */
[----:B------:R2:W-:Y:S01]  /*1e640*/  STL [R1+0x1210], R5 ;  /* 0x0012100501007387 */ /* 0x0005e20000100800 */
[----:B-1----:R-:W-:-:S03]  /*1e650*/  IADD3.X R9, R12, UR35, RZ, P0, !PT ;  /* 0x000000230c097c10 */ /* 0x002fc600087fe4ff */
[----:B------:R1:W-:Y:S04]  /*1e660*/  STL [R1+0x1218], R10 ;  /* 0x0012180a01007387 */ /* 0x0003e80000100800 */
[----:B------:R3:W-:Y:S01]  /*1e670*/  STL [R1+0x11ec], R9 ;  /* 0x0011ec0901007387 */ /* 0x0007e20000100800 */
[----:B--2---:R-:W-:Y:S01]  /*1e680*/  IADD3.X R5, R6, UR35, RZ, P1, !PT ;  /* 0x0000002306057c10 */ /* 0x004fe20008ffe4ff */
[----:B------:R-:W-:Y:S01]  /*1e690*/  UIADD3.64 UR34, UR10, 0x4, URZ ;  /* 0x000000040a227897 */ /* 0x000fe2000fffe03f */
[----:B-1----:R-:W-:-:S03]  /*1e6a0*/  IADD3 R10, P1, R7, UR38, RZ ;  /* 0x00000026070a7c10 */ /* 0x002fc6000ff3e0ff */
        /* <DEDUP_REMOVED lines=35> */
[----:B-1----:R-:W-:-:S03]  /*1e8e0*/  LOP3.LUT R10, R8, 0x20, RZ, 0x3c, !PT ;  /* 0x00000020080a7812 */ /* 0x002fc600078e3cff */
[----:B------:R1:W-:Y:S01]  /*1e8f0*/  STL [R1+0x1234], R5 ;  /* 0x0012340501007387 */ /* 0x0003e20000100800 */
[C---:B---3--:R-:W-:Y:S02]  /*1e900*/  LOP3.LUT R9, R8.reuse, 0x30, RZ, 0x3c, !PT ;  /* 0x0000003008097812 */ /* 0x048fe400078e3cff */
[----:B-1----:R-:W-:-:S05]  /*1e910*/  LOP3.LUT R5, R8, 0x10, RZ, 0x3c, !PT ;  /* 0x0000001008057812 */ /* 0x002fca00078e3cff */
[----:B------:R1:W-:Y:S04]  /*1e920*/  STL [R1+0x2044], R5 ;  /* 0x0020440501007387 */ /* 0x0003e80000100800 */
[----:B------:R2:W-:Y:S04]  /*1e930*/  STL [R1+0x2040], R10 ;  /* 0x0020400a01007387 */ /* 0x0005e80000100800 */
[----:B------:R3:W-:Y:S01]  /*1e940*/  STL [R1+0x203c], R9 ;  /* 0x00203c0901007387 */ /* 0x0007e20000100800 */
[C---:B-1----:R-:W-:Y:S02]  /*1e950*/  LOP3.LUT R5, R8.reuse, 0x40, RZ, 0x3c, !PT ;  /* 0x0000004008057812 */ /* 0x042fe400078e3cff */
[----:B--2---:R-:W-:-:S03]  /*1e960*/  LOP3.LUT R10, R8, 0x50, RZ, 0x3c, !PT ;  /* 0x00000050080a7812 */ /* 0x004fc600078e3cff */
[----:B------:R1:W-:Y:S01]  /*1e970*/  STL [R1+0x2038], R5 ;  /* 0x0020380501007387 */ /* 0x0003e20000100800 */
[----:B---3--:R-:W-:-:S03]  /*1e980*/  LOP3.LUT R9, R8, 0x60, RZ, 0x3c, !PT ;  /* 0x0000006008097812 */ /* 0x008fc600078e3cff */
[----:B------:R-:W-:Y:S04]  /*1e990*/  STL [R1+0x2034], R10 ;  /* 0x0020340a01007387 */ /* 0x000fe80000100800 */
[----:B------:R2:W-:Y:S01]  /*1e9a0*/  STL [R1+0x2030], R9 ;  /* 0x0020300901007387 */ /* 0x0005e20000100800 */
[----:B-1----:R-:W-:Y:S02]  /*1e9b0*/  LOP3.LUT R5, R8, 0x70, RZ, 0x3c, !PT ;  /* 0x0000007008057812 */ /* 0x002fe400078e3cff */
[C---:B------:R-:W-:Y:S02]  /*1e9c0*/  LOP3.LUT R8, R0.reuse, 0x20, RZ, 0x3c, !PT ;  /* 0x0000002000087812 */ /* 0x040fe400078e3cff */
[----:B------:R-:W-:Y:S01]  /*1e9d0*/  IADD3 R8, P6, R13, UR9, RZ ;  /* 0x000000090d087c10 */ /* 0x000fe2000ffde0ff */
[----:B------:R1:W-:Y:S01]  /*1e9e0*/  STL [R1+0x202c], R5 ;  /* 0x00202c0501007387 */ /* 0x0003e20000100800 */
[----:B--2---:R-:W-:-:S05]  /*1e9f0*/  LOP3.LUT R9, R0, 0x40, RZ, 0x3c, !PT ;  /* 0x0000004000097812 */ /* 0x004fca00078e3cff */
[----:B------:R2:W-:Y:S01]  /*1ea00*/  STL [R1+0x2024], R9 ;  /* 0x0020240901007387 */ /* 0x0005e20000100800 */
[----:B-1----:R-:W-:-:S05]  /*1ea10*/  LOP3.LUT R5, R0, 0x60, RZ, 0x3c, !PT ;  /* 0x0000006000057812 */ /* 0x002fca00078e3cff */
[----:B------:R1:W-:Y:S01]  /*1ea20*/  STL [R1+0x2020], R5 ;  /* 0x0020200501007387 */ /* 0x0003e20000100800 */
[----:B--2---:R-:W-:-:S03]  /*1ea30*/  IADD3 R9, P5, R7, UR9, RZ ;  /* 0x0000000907097c10 */ /* 0x004fc6000ffbe0ff */
[----:B------:R2:W-:Y:S04]  /*1ea40*/  STL [R1+0x1260], R8 ;  /* 0x0012600801007387 */ /* 0x0005e80000100800 */
[----:B------:R3:W-:Y:S01]  /*1ea50*/  STL [R1+0x1268], R9 ;  /* 0x0012680901007387 */ /* 0x0007e20000100800 */
[----:B-1----:R-:W-:Y:S02]  /*1ea60*/  IADD3 R5, P4, R13, UR12, RZ ;  /* 0x0000000c0d057c10 */ /* 0x002fe4000ff9e0ff */
[----:B--2---:R-:W-:-:S03]  /*1ea70*/  IADD3.X R8, R12, UR27, RZ, P3, !PT ;  /* 0x0000001b0c087c10 */ /* 0x004fc60009ffe4ff */
[----:B------:R1:W-:Y:S01]  /*1ea80*/  STL [R1+0x1270], R5 ;  /* 0x0012700501007387 */ /* 0x0003e20000100800 */
[----:B---3--:R-:W-:-:S03]  /*1ea90*/  IADD3 R9, P3, R7, UR12, RZ ;  /* 0x0000000c07097c10 */ /* 0x008fc6000ff7e0ff */
[----:B------:R2:W-:Y:S04]  /*1eaa0*/  STL [R1+0x123c], R8 ;  /* 0x00123c0801007387 */ /* 0x0005e80000100800 */
[----:B------:R3:W-:Y:S01]  /*1eab0*/  STL [R1+0x1278], R9 ;  /* 0x0012780901007387 */ /* 0x0007e20000100800 */
[----:B-1----:R-:W-:Y:S02]  /*1eac0*/  IADD3.X R5, R6, UR27, RZ, P2, !PT ;  /* 0x0000001b06057c10 */ /* 0x002fe400097fe4ff */
[----:B--2---:R-:W-:-:S03]  /*1ead0*/  IADD3 R8, P2, R13, UR13, RZ ;  /* 0x0000000d0d087c10 */ /* 0x004fc6000ff5e0ff */
[----:B------:R1:W-:Y:S01]  /*1eae0*/  STL [R1+0x1244], R5 ;  /* 0x0012440501007387 */ /* 0x0003e20000100800 */
[----:B---3--:R-:W-:-:S03]  /*1eaf0*/  IADD3.X R9, R12, UR28, RZ, P1, !PT ;  /* 0x0000001c0c097c10 */ /* 0x008fc60008ffe4ff */
        /* <DEDUP_REMOVED lines=11> */
[----:B------:R-:W-:Y:S01]  /*1ebb0*/  UMOV UR14, UR59 ;  /* 0x0000003b000e7c82 */ /* 0x000fe20008000000 */
[----:B---3--:R-:W-:Y:S02]  /*1ebc0*/  IADD3.X R9, R6, UR29, RZ, P5, !PT ;  /* 0x0000001d06097c10 */ /* 0x008fe4000affe4ff */
[----:B------:R2:W-:Y:S04]  /*1ebd0*/  STL [R1+0x1298], R8 ;  /* 0x0012980801007387 */ /* 0x0005e80000100800 */
[----:B------:R3:W-:Y:S01]  /*1ebe0*/  STL [R1+0x1264], R9 ;  /* 0x0012640901007387 */ /* 0x0007e20000100800 */
[----:B-1----:R-:W-:Y:S02]  /*1ebf0*/  IADD3 R5, P5, R13, UR15, RZ ;  /* 0x0000000f0d057c10 */ /* 0x002fe4000ffbe0ff */
[----:B--2---:R-:W-:-:S03]  /*1ec00*/  IADD3.X R8, R12, UR32, RZ, P4, !PT ;  /* 0x000000200c087c10 */ /* 0x004fc6000a7fe4ff */
[----:B------:R1:W-:Y:S01]  /*1ec10*/  STL [R1+0x12a0], R5 ;  /* 0x0012a00501007387 */ /* 0x0003e20000100800 */
[----:B---3--:R-:W-:-:S03]  /*1ec20*/  IADD3 R9, P4, R7, UR15, RZ ;  /* 0x0000000f07097c10 */ /* 0x008fc6000ff9e0ff */
[----:B------:R2:W-:Y:S01]  /*1ec30*/  STL [R1+0x126c], R8 ;  /* 0x00126c0801007387 */ /* 0x0005e20000100800 */
[----:B------:R-:W-:-:S03]  /*1ec40*/  UMOV UR15, 0x40000040 ;  /* 0x40000040000f7882 */ /* 0x000fc60000000000 */
        /* <DEDUP_REMOVED lines=72> */
[----:B------:R-:W-:Y:S01]  /*1f0d0*/  STL [R1+0x1338], R9 ;  /* 0x0013380901007387 */ /* 0x000fe20000100800 */
[----:B-1----:R-:W-:Y:S02]  /*1f0e0*/  IADD3.X R5, R6, UR53, RZ, P6, !PT ;  /* 0x0000003506057c10 */ /* 0x002fe4000b7fe4ff */
[----:B--2---:R-:W-:-:S03]  /*1f0f0*/  IADD3 R8, P6, R13, UR25, RZ ;  /* 0x000000190d087c10 */ /* 0x004fc6000ffde0ff */
[----:B------:R1:W-:Y:S04]  /*1f100*/  STL [R1+0x1304], R5 ;  /* 0x0013040501007387 */ /* 0x0003e80000100800 */
[----:B------:R2:W-:Y:S01]  /*1f110*/  STL [R1+0x1340], R8 ;  /* 0x0013400801007387 */ /* 0x0005e20000100800 */
[----:B-1----:R-:W-:Y:S02]  /*1f120*/  IADD3.X R5, R12, UR56, RZ, P5, !PT ;  /* 0x000000380c057c10 */ /* 0x002fe4000affe4ff */
[----:B------:R-:W-:Y:S02]  /*1f130*/  IADD3 R9, P5, R7, UR25, RZ ;  /* 0x0000001907097c10 */ /* 0x000fe4000ffbe0ff */
[----:B--2---:R-:W-:Y:S01]  /*1f140*/  IADD3.X R8, R6, UR56, RZ, P4, !PT ;  /* 0x0000003806087c10 */ /* 0x004fe2000a7fe4ff */
[----:B------:R1:W-:Y:S04]  /*1f150*/  STL [R1+0x130c], R5 ;  /* 0x00130c0501007387 */ /* 0x0003e80000100800 */
[----:B------:R2:W-:Y:S04]  /*1f160*/  STL [R1+0x1348], R9 ;  /* 0x0013480901007387 */ /* 0x0005e80000100800 */
[----:B------:R3:W-:Y:S01]  /*1f170*/  STL [R1+0x1314], R8 ;  /* 0x0013140801007387 */ /* 0x0007e20000100800 */
[----:B-1----:R-:W-:-:S02]  /*1f180*/  IADD3 R5, P4, R13, UR61, RZ ;  /* 0x0000003d0d057c10 */ /* 0x002fc4000ff9e0ff */
[----:B--2---:R-:W-:-:S03]  /*1f190*/  IADD3.X R9, R12, UR57, RZ, P3, !PT ;  /* 0x000000390c097c10 */ /* 0x004fc60009ffe4ff */
[----:B------:R1:W-:Y:S01]  /*1f1a0*/  STL [R1+0x1350], R5 ;  /* 0x0013500501007387 */ /* 0x0003e20000100800 */
[----:B---3--:R-:W-:-:S03]  /*1f1b0*/  IADD3 R8, P3, R7, UR8, RZ ;  /* 0x0000000807087c10 */ /* 0x008fc6000ff7e0ff */
[----:B------:R2:W-:Y:S04]  /*1f1c0*/  STL [R1+0x131c], R9 ;  /* 0x00131c0901007387 */ /* 0x0005e80000100800 */
[----:B------:R3:W-:Y:S01]  /*1f1d0*/  STL [R1+0x1358], R8 ;  /* 0x0013580801007387 */ /* 0x0007e20000100800 */
[----:B-1----:R-:W-:Y:S02]  /*1f1e0*/  IADD3.X R5, R6, UR57, RZ, P2, !PT ;  /* 0x0000003906057c10 */ /* 0x002fe400097fe4ff */
[----:B--2---:R-:W-:-:S03]  /*1f1f0*/  IADD3.X R9, R12, UR58, RZ, P1, !PT ;  /* 0x0000003a0c097c10 */ /* 0x004fc60008ffe4ff */
[----:B------:R1:W-:Y:S01]  /*1f200*/  STL [R1+0x1324], R5 ;  /* 0x0013240501007387 */ /* 0x0003e20000100800 */
[----:B---3--:R-:W-:-:S03]  /*1f210*/  IADD3.X R8, R6, UR58, RZ, P0, !PT ;  /* 0x0000003a06087c10 */ /* 0x008fc600087fe4ff */
        /* <DEDUP_REMOVED lines=8> */
[----:B-1----:R-:W-:-:S05]  /*1f2a0*/  IADD3.X R5, R6, UR26, RZ, P3, !PT ;  /* 0x0000001a06057c10 */ /* 0x002fca0009ffe4ff */
[----:B------:R0:W-:Y:S02]  /*1f2b0*/  STL [R1+0x1354], R5 ;  /* 0x0013540501007387 */ /* 0x0001e40000100800 */
.L_x_2:
[----:B01----:R-:W2:Y:S01]  /*1f2c0*/  LDL R8, [R1+0xf7c] ;  /* 0x000f7c0001087983 */ /* 0x003ea20000100800 */
[----:B------:R-:W2:Y:S03]  /*1f2d0*/  LDC R5, c[0x0][0x230] ;  /* 0x00008c00ff057b82 */ /* 0x000ea60000000800 */
[----:B------:R-:W-:Y:S04]  /*1f2e0*/  STL [R1+0x2a0c], R81 ;  /* 0x002a0c5101007387 */ /* 0x000fe80000100800 */
        /* <DEDUP_REMOVED lines=87> */
[----:B-----5:R-:W-:Y:S04]  /*1f860*/  STL [R1+0x2880], R0 ;  /* 0x0028800001007387 */ /* 0x020fe80000100800 */
[----:B------:R0:W-:Y:S04]  /*1f870*/  STL [R1+0x2104], R126 ;  /* 0x0021047e01007387 */ /* 0x0001e80000100800 */
[----:B0-----:R-:W3:Y:S04]  /*1f880*/  LDL.LU R126, [R1+0x1e18] ;  /* 0x001e1800017e7983 */ /* 0x001ee80000300800 */
[----:B------:R0:W-:Y:S04]  /*1f890*/  STL [R1+0x2100], R127 ;  /* 0x0021007f01007387 */ /* 0x0001e80000100800 */
[----:B0-----:R-:W4:Y:S04]  /*1f8a0*/  LDL.LU R127, [R1+0x1e3c] ;  /* 0x001e3c00017f7983 */ /* 0x001f280000300800 */
[----:B------:R0:W-:Y:S04]  /*1f8b0*/  STL [R1+0x20fc], R128 ;  /* 0x0020fc8001007387 */ /* 0x0001e80000100800 */
[----:B0-----:R-:W3:Y:S04]  /*1f8c0*/  LDL.LU R128, [R1+0x1e10] ;  /* 0x001e100001807983 */ /* 0x001ee80000300800 */
        /* <DEDUP_REMOVED lines=20> */
[----:B------:R0:W-:Y:S01]  /*1fa10*/  STL [R1+0x20d0], R139 ;  /* 0x0020d08b01007387 */ /* 0x0001e20000100800 */
[----:B--2---:R-:W-:-:S03]  /*1fa20*/  IMAD R5, R8, -0x80, R5 ;  /* 0xffffff8008057824 */ /* 0x004fc600078e0205 */
[----:B0-----:R-:W2:Y:S04]  /*1fa30*/  LDL.LU R139, [R1+0x1e0c] ;  /* 0x001e0c00018b7983 */ /* 0x001ea80000300800 */
[----:B------:R0:W-:Y:S04]  /*1fa40*/  STL [R1+0x20cc], R140 ;  /* 0x0020cc8c01007387 */ /* 0x0001e80000100800 */
[----:B0-----:R-:W2:Y:S04]  /*1fa50*/  LDL.LU R140, [R1+0x1de0] ;  /* 0x001de000018c7983 */ /* 0x001ea80000300800 */
[----:B------:R0:W-:Y:S04]  /*1fa60*/  STL [R1+0x20c8], R141 ;  /* 0x0020c88d01007387 */ /* 0x0001e80000100800 */
[----:B0-----:R-:W2:Y:S04]  /*1fa70*/  LDL.LU R141, [R1+0x1e04] ;  /* 0x001e0400018d7983 */ /* 0x001ea80000300800 */
[----:B------:R0:W-:Y:S01]  /*1fa80*/  STL [R1+0x20c4], R142 ;  /* 0x0020c48e01007387 */ /* 0x0001e20000100800 */
[----:B------:R-:W-:-:S03]  /*1fa90*/  ISETP.GT.AND P1, PT, R5, RZ, PT ;  /* 0x000000ff0500720c */ /* 0x000fc60003f24270 */
[----:B0-----:R-:W2:Y:S04]  /*1faa0*/  LDL.LU R142, [R1+0x1dd8] ;  /* 0x001dd800018e7983 */ /* 0x001ea80000300800 */
[----:B------:R0:W-:Y:S04]  /*1fab0*/  STL [R1+0x20c0], R143 ;  /* 0x0020c08f01007387 */ /* 0x0001e80000100800 */
        /* <DEDUP_REMOVED lines=9> */
[----:B------:R0:W-:Y:S01]  /*1fb50*/  STL [R1+0x20ac], R148 ;  /* 0x0020ac9401007387 */ /* 0x0001e20000100800 */
[----:B------:R-:W-:-:S03]  /*1fb60*/  @P1 IMAD.MOV.U32 R8, RZ, RZ, R7 ;  /* 0x000000ffff081224 */ /* 0x000fc600078e0007 */
[----:B0-----:R-:W2:Y:S04]  /*1fb70*/  LDL.LU R148, [R1+0x1dc0] ;  /* 0x001dc00001947983 */ /* 0x001ea80000300800 */
[----:B------:R0:W-:Y:S01]  /*1fb80*/  STL [R1+0x20a8], R149 ;  /* 0x0020a89501007387 */ /* 0x0001e20000100800 */
[----:B------:R-:W-:-:S03]  /*1fb90*/  @P1 IMAD.MOV.U32 R9, RZ, RZ, R6 ;  /* 0x000000ffff091224 */ /* 0x000fc600078e0006 */
[----:B0-----:R-:W2:Y:S04]  /*1fba0*/  LDL.LU R149, [R1+0x1de4] ;  /* 0x001de40001957983 */ /* 0x001ea80000300800 */
[----:B------:R0:W-:Y:S04]  /*1fbb0*/  STL [R1+0x20a4], R150 ;  /* 0x0020a49601007387 */ /* 0x0001e80000100800 */
[----:B0-----:R-:W2:Y:S04]  /*1fbc0*/  LDL.LU R150, [R1+0x1db8] ;  /* 0x001db80001967983 */ /* 0x001ea80000300800 */
[----:B------:R0:W-:Y:S04]  /*1fbd0*/  STL [R1+0x20a0], R151 ;  /* 0x0020a09701007387 */ /* 0x0001e80000100800 */
[----:B0-----:R-:W2:Y:S04]  /*1fbe0*/  LDL.LU R151, [R1+0x1ddc] ;  /* 0x001ddc0001977983 */ /* 0x001ea80000300800 */
[----:B-----5:R0:W-:Y:S04]  /*1fbf0*/  STL [R1+0x2058], R4 ;  /* 0x0020580401007387 */ /* 0x0201e80000100800 */
[----:B------:R1:W-:Y:S01]  /*1fc00*/  STL [R1+0x2054], R3 ;  /* 0x0020540301007387 */ /* 0x0003e20000100800 */
[----:B0-----:R-:W-:-:S03]  /*1fc10*/  PRMT R4, RZ, 0x7610, R4 ;  /* 0x00007610ff047816 */ /* 0x001fc60000000004 */
[----:B-1----:R-:W4:Y:S04]  /*1fc20*/  LDL.LU R3, [R1+0x1358] ;  /* 0x0013580001037983 */ /* 0x002f280000300800 */
[----:B------:R0:W-:Y:S04]  /*1fc30*/  STL [R1+0x2050], R2 ;  /* 0x0020500201007387 */ /* 0x0001e80000100800 */
[----:B------:R4:W3:Y:S04]  /*1fc40*/  @P1 LDG.E.U8 R4, desc[UR40][R8.64] ;  /* 0x0000002808041981 */ /* 0x0008e8000c1e1100 */
[----:B0-----:R-:W2:Y:S01]  /*1fc50*/  LDL.LU R2, [R1+0x1338] ;  /* 0x0013380001027983 */ /* 0x001ea20000300800 */
[----:B------:R-:W-:-:S02]  /*1fc60*/  ISETP.GT.AND P2, PT, R5, 0x1, PT ;  /* 0x000000010500780c */ /* 0x000fc40003f44270 */
[----:B------:R-:W-:Y:S01]  /*1fc70*/  PRMT R81, RZ, 0x7610, R81 ;  /* 0x00007610ff517816 */ /* 0x000fe20000000051 */
[----:B------:R-:W-:Y:S01]  /*1fc80*/  STL [R1+0x2884], R7 ;  /* 0x0028840701007387 */ /* 0x000fe20000100800 */
[C---:B------:R-:W-:Y:S02]  /*1fc90*/  ISETP.GT.AND P0, PT, R5.reuse, 0x2, PT ;  /* 0x000000020500780c */ /* 0x040fe40003f04270 */
[C---:B------:R-:W-:Y:S01]  /*1fca0*/  ISETP.GT.AND P3, PT, R5.reuse, 0x3, PT ;  /* 0x000000030500780c */ /* 0x040fe20003f64270 */
[----:B------:R0:W-:Y:S01]  /*1fcb0*/  STL [R1+0x2310], R6 ;  /* 0x0023100601007387 */ /* 0x0001e20000100800 */
[----:B------:R-:W-:Y:S02]  /*1fcc0*/  PRMT R78, RZ, 0x7610, R78 ;  /* 0x00007610ff4e7816 */ /* 0x000fe4000000004e */
[----:B------:R-:W-:Y:S01]  /*1fcd0*/  PRMT R79, RZ, 0x7610, R79 ;  /* 0x00007610ff4f7816 */ /* 0x000fe2000000004f */
[----:B------:R-:W3:Y:S01]  /*1fce0*/  LDL R9, [R1+0x1354] ;  /* 0x0013540001097983 */ /* 0x000ee20000100800 */
[----:B------:R-:W-:-:S03]  /*1fcf0*/  ISETP.GT.AND P5, PT, R5, 0x4, PT ;  /* 0x000000040500780c */ /* 0x000fc60003fa4270 */
[----:B0-----:R-:W2:Y:S01]  /*1fd00*/  LDL R6, [R1+0x1334] ;  /* 0x0013340001067983 */ /* 0x001ea20000100800 */
[----:B----4-:R-:W-:-:S05]  /*1fd10*/  @P2 IMAD.MOV.U32 R8, RZ, RZ, R3 ;  /* 0x000000ffff082224 */ /* 0x010fca00078e0003 */
[----:B---3--:R-:W3:Y:S04]  /*1fd20*/  @P2 LDG.E.U8 R81, desc[UR40][R8.64] ;  /* 0x0000002808512981 */ /* 0x008ee8000c1e1100 */
[----:B------:R0:W-:Y:S04]  /*1fd30*/  STL [R1+0xf70], R4 ;  /* 0x000f700401007387 */ /* 0x0001e80000100800 */
[----:B0-----:R-:W4:Y:S04]  /*1fd40*/  LDL R4, [R1+0x1318] ;  /* 0x0013180001047983 */ /* 0x001f280000100800 */
[----:B---3--:R0:W-:Y:S04]  /*1fd50*/  STL [R1+0xf6c], R81 ;  /* 0x000f6c5101007387 */ /* 0x0081e80000100800 */
[----:B0-----:R-:W3:Y:S04]  /*1fd60*/  LDL.LU R81, [R1+0x2a0c] ;  /* 0x002a0c0001517983 */ /* 0x001ee80000300800 */
[----:B------:R-:W2:Y:S04]  /*1fd70*/  LDL R8, [R1+0x1344] ;  /* 0x0013440001087983 */ /* 0x000ea80000100800 */
[----:B------:R-:W2:Y:S02]  /*1fd80*/  LDL R9, [R1+0x1348] ;  /* 0x0013480001097983 */ /* 0x000ea40000100800 */
[----:B--2---:R-:W-:-:S04]  /*1fd90*/  @P0 LOP3.LUT R9, R9, R8, RZ, 0x3c, !PT ;  /* 0x0000000809090212 */ /* 0x004fc800078e3cff */
[----:B------:R-:W-:-:S04]  /*1fda0*/  @P0 LOP3.LUT R8, R9, R8, RZ, 0x3c, !PT ;  /* 0x0000000809080212 */ /* 0x000fc800078e3cff */
[----:B------:R-:W-:-:S05]  /*1fdb0*/  @P0 LOP3.LUT R9, R9, R8, RZ, 0x3c, !PT ;  /* 0x0000000809090212 */ /* 0x000fca00078e3cff */
[----:B------:R0:W2:Y:S02]  /*1fdc0*/  @P0 LDG.E.U8 R78, desc[UR40][R8.64] ;  /* 0x00000028084e0981 */ /* 0x0000a4000c1e1100 */
[----:B0-----:R-:W-:Y:S02]  /*1fdd0*/  @P3 IMAD.MOV.U32 R8, RZ, RZ, R2 ;  /* 0x000000ffff083224 */ /* 0x001fe400078e0002 */
[----:B------:R-:W-:-:S05]  /*1fde0*/  @P3 IMAD.MOV.U32 R9, RZ, RZ, R6 ;  /* 0x000000ffff093224 */ /* 0x000fca00078e0006 */
[----:B------:R-:W4:Y:S04]  /*1fdf0*/  @P3 LDG.E.U8 R79, desc[UR40][R8.64] ;  /* 0x00000028084f3981 */ /* 0x000f28000c1e1100 */
[----:B--2---:R0:W-:Y:S04]  /*1fe00*/  STL [R1+0xf68], R78 ;  /* 0x000f684e01007387 */ /* 0x0041e80000100800 */
[----:B0-----:R-:W2:Y:S04]  /*1fe10*/  LDL.LU R78, [R1+0x2a08] ;  /* 0x002a0800014e7983 */ /* 0x001ea80000300800 */
[----:B------:R-:W-:Y:S04]  /*1fe20*/  STL [R1+0x28a4], R2 ;  /* 0x0028a40201007387 */ /* 0x000fe80000100800 */
[----:B------:R-:W3:Y:S04]  /*1fe30*/  LDL.LU R6, [R1+0x1340] ;  /* 0x0013400001067983 */ /* 0x000ee80000300800 */
[----:B----4-:R0:W-:Y:S04]  /*1fe40*/  STL [R1+0xf60], R79 ;  /* 0x000f604f01007387 */ /* 0x0101e80000100800 */
[----:B0-----:R-:W2:Y:S04]  /*1fe50*/  LDL.LU R79, [R1+0x2a04] ;  /* 0x002a0400014f7983 */ /* 0x001ea80000300800 */
[----:B------:R-:W4:Y:S04]  /*1fe60*/  LDL R8, [R1+0x1324] ;  /* 0x0013240001087983 */ /* 0x000f280000100800 */
[----:B------:R-:W4:Y:S01]  /*1fe70*/  LDL R9, [R1+0x1328] ;  /* 0x0013280001097983 */ /* 0x000f220000100800 */
[----:B------:R-:W-:-:S02]  /*1fe80*/  PRMT R76, RZ, 0x7610, R76 ;  /* 0x00007610ff4c7816 */ /* 0x000fc4000000004c */
[----:B----4-:R-:W-:-:S04]  /*1fe90*/  @P5 LOP3.LUT R9, R9, R8, RZ, 0x3c, !PT ;  /* 0x0000000809095212 */ /* 0x010fc800078e3cff */
[----:B------:R-:W-:-:S04]  /*1fea0*/  @P5 LOP3.LUT R8, R9, R8, RZ, 0x3c, !PT ;  /* 0x0000000809085212 */ /* 0x000fc800078e3cff */
[----:B------:R-:W-:-:S05]  /*1feb0*/  @P5 LOP3.LUT R9, R9, R8, RZ, 0x3c, !PT ;  /* 0x0000000809095212 */ /* 0x000fca00078e3cff */
[----:B------:R-:W4:Y:S01]  /*1fec0*/  @P5 LDG.E.U8 R76, desc[UR40][R8.64] ;  /* 0x00000028084c5981 */ /* 0x000f22000c1e1100 */
[----:B------:R-:W-:Y:S02]  /*1fed0*/  ISETP.GT.AND P6, PT, R5, 0x5, PT ;  /* 0x000000050500780c */ /* 0x000fe40003fc4270 */
[----:B------:R-:W-:Y:S01]  /*1fee0*/  PRMT R77, RZ, 0x7610, R77 ;  /* 0x00007610ff4d7816 */ /* 0x000fe2000000004d */
[----:B----4-:R0:W-:Y:S04]  /*1fef0*/  STL [R1+0xf5c], R76 ;  /* 0x000f5c4c01007387 */ /* 0x0101e80000100800 */
[----:B0-----:R-:W4:Y:S04]  /*1ff00*/  LDL.LU R76, [R1+0x2a00] ;  /* 0x002a0000014c7983 */ /* 0x001f280000300800 */
[----:B------:R-:W3:Y:S02]  /*1ff10*/  LDL R9, [R1+0x1314] ;  /* 0x0013140001097983 */ /* 0x000ee40000100800 */
[----:B------:R-:W-:Y:S01]  /*1ff20*/  @P6 IMAD.MOV.U32 R8, RZ, RZ, R4 ;  /* 0x000000ffff086224 */ /* 0x000fe200078e0004 */
[----:B------:R-:W-:Y:S01]  /*1ff30*/  PRMT R74, RZ, 0x7610, R74 ;  /* 0x00007610ff4a7816 */ /* 0x000fe2000000004a */
[----:B------:R-:W2:Y:S04]  /*1ff40*/  LDL.LU R4, [R1+0x1330] ;  /* 0x0013300001047983 */ /* 0x000ea80000300800 */
[----:B---3--:R0:W3:Y:S02]  /*1ff50*/  @P6 LDG.E.U8 R77, desc[UR40][R8.64] ;  /* 0x00000028084d6981 */ /* 0x0080e4000c1e1100 */
[----:B0-----:R-:W-:-:S02]  /*1ff60*/  @P1 IMAD.MOV.U32 R8, RZ, RZ, R13 ;  /* 0x000000ffff081224 */ /* 0x001fc400078e000d */
[----:B------:R-:W-:-:S05]  /*1ff70*/  @P1 IMAD.MOV.U32 R9, RZ, RZ, R12 ;  /* 0x000000ffff091224 */ /* 0x000fca00078e000c */
[----:B------:R-:W4:Y:S04]  /*1ff80*/  @P1 LDG.E.U8 R74, desc[UR40][R8.64] ;  /* 0x00000028084a1981 */ /* 0x000f28000c1e1100 */
[----:B---3--:R0:W-:Y:S04]  /*1ff90*/  STL [R1+0xf54], R77 ;  /* 0x000f544d01007387 */ /* 0x0081e80000100800 */
[----:B0-----:R-:W3:Y:S04]  /*1ffa0*/  LDL.LU R77, [R1+0x29fc] ;  /* 0x0029fc00014d7983 */ /* 0x001ee80000300800 */
[----:B------:R-:W-:Y:S04]  /*1ffb0*/  STL [R1+0x2888], R13 ;  /* 0x0028880d01007387 */ /* 0x000fe80000100800 */
[----:B------:R-:W-:Y:S04]  /*1ffc0*/  STL [R1+0x230c], R12 ;  /* 0x00230c0c01007387 */ /* 0x000fe80000100800 */
[----:B----4-:R0:W-:Y:S04]  /*1ffd0*/  STL [R1+0xf78], R74 ;  /* 0x000f784a01007387 */ /* 0x0101e80000100800 */
[----:B0-----:R-:W4:Y:S04]  /*1ffe0*/  LDL.LU R74, [R1+0x29f8] ;  /* 0x0029f800014a7983 */ /* 0x001f280000300800 */
[----:B------:R-:W2:Y:S04]  /*1fff0*/  LDL R8, [R1+0x134c] ;  /* 0x00134c0001087983 */ /* 0x000ea80000100800 */
[----:B------:R-:W2:Y:S01]  /*20000*/  LDL R9, [R1+0x1350] ;  /* 0x0013500001097983 */ /* 0x000ea20000100800 */
[----:B------:R-:W-:-:S02]  /*20010*/  PRMT R75, RZ, 0x7610, R75 ;  /* 0x00007610ff4b7816 */ /* 0x000fc4000000004b */
[----:B--2---:R-:W-:-:S04]  /*20020*/  @P2 LOP3.LUT R9, R9, R8, RZ, 0x3c, !PT ;  /* 0x0000000809092212 */ /* 0x004fc800078e3cff */
[----:B------:R-:W-:-:S04]  /*20030*/  @P2 LOP3.LUT R8, R9, R8, RZ, 0x3c, !PT ;  /* 0x0000000809082212 */ /* 0x000fc800078e3cff */
[----:B------:R-:W-:-:S05]  /*20040*/  @P2 LOP3.LUT R9, R9, R8, RZ, 0x3c, !PT ;  /* 0x0000000809092212 */ /* 0x000fca00078e3cff */
[----:B------:R-:W2:Y:S01]  /*20050*/  @P2 LDG.E.U8 R75, desc[UR40][R8.64] ;  /* 0x00000028084b2981 */ /* 0x000ea2000c1e1100 */
[----:B------:R-:W-:-:S03]  /*20060*/  PRMT R72, RZ, 0x7610, R72 ;  /* 0x00007610ff487816 */ /* 0x000fc60000000048 */
[----:B--2---:R0:W-:Y:S04]  /*20070*/  STL [R1+0xf74], R75 ;  /* 0x000f744b01007387 */ /* 0x0041e80000100800 */
[----:B0-----:R-:W4:Y:S04]  /*20080*/  LDL.LU R75, [R1+0x29f4] ;  /* 0x0029f400014b7983 */ /* 0x001f280000300800 */
[----:B------:R-:W2:Y:S01]  /*20090*/  LDL R9, [R1+0x133c] ;  /* 0x00133c0001097983 */ /* 0x000ea20000100800 */
[----:B------:R-:W-:-:S05]  /*200a0*/  @P0 IMAD.MOV.U32 R8, RZ, RZ, R6 ;  /* 0x000000ffff080224 */ /* 0x000fca00078e0006 */
[----:B--2---:R-:W2:Y:S04]  /*200b0*/  @P0 LDG.E.U8 R72, desc[UR40][R8.64] ;  /* 0x0000002808480981 */ /* 0x004ea8000c1e1100 */
[----:B------:R-:W-:Y:S04]  /*200c0*/  STL [R1+0x2314], R6 ;  /* 0x0023140601007387 */ /* 0x000fe80000100800 */
[----:B--2---:R0:W-:Y:S04]  /*200d0*/  STL [R1+0xf64], R72 ;  /* 0x000f644801007387 */ /* 0x0041e80000100800 */
[----:B0-----:R-:W2:Y:S04]  /*200e0*/  LDL.LU R72, [R1+0x29f0] ;  /* 0x0029f00001487983 */ /* 0x001ea80000300800 */
[----:B------:R-:W3:Y:S01]  /*200f0*/  LDL R9, [R1+0x132c] ;  /* 0x00132c0001097983 */ /* 0x000ee20000100800 */
[----:B------:R-:W-:Y:S01]  /*20100*/  PRMT R73, RZ, 0x7610, R73 ;  /* 0x00007610ff497816 */ /* 0x000fe20000000049 */
[----:B------:R-:W-:-:S05]  /*20110*/  @P3 IMAD.MOV.U32 R8, RZ, RZ, R4 ;  /* 0x000000ffff083224 */ /* 0x000fca00078e0004 */
[----:B---3--:R-:W3:Y:S04]  /*20120*/  @P3 LDG.E.U8 R73, desc[UR40][R8.64] ;  /* 0x0000002808493981 */ /* 0x008ee8000c1e1100 */
[----:B------:R-:W-:Y:S01]  /*20130*/  STL [R1+0x288c], R4 ;  /* 0x00288c0401007387 */ /* 0x000fe20000100800 */
[----:B------:R-:W-:-:S03]  /*20140*/  ISETP.GT.AND P4, PT, R5, 0x6, PT ;  /* 0x000000060500780c */ /* 0x000fc60003f84270 */
[----:B---3--:R0:W-:Y:S04]  /*20150*/  STL [R1+0xf58], R73 ;  /* 0x000f584901007387 */ /* 0x0081e80000100800 */
[----:B0-----:R-:W2:Y:S04]  /*20160*/  LDL.LU R73, [R1+0x29ec] ;  /* 0x0029ec0001497983 */ /* 0x001ea80000300800 */
[----:B------:R-:W3:Y:S04]  /*20170*/  LDL R8, [R1+0x1304] ;  /* 0x0013040001087983 */ /* 0x000ee80000100800 */
[----:B------:R-:W3:Y:S01]  /*20180*/  LDL R9, [R1+0x1308] ;  /* 0x0013080001097983 */ /* 0x000ee20000100800 */
[----:B------:R-:W-:-:S02]  /*20190*/  PRMT R70, RZ, 0x7610, R70 ;  /* 0x00007610ff467816 */ /* 0x000fc40000000046 */
[----:B---3--:R-:W-:-:S04]  /*201a0*/  @P4 LOP3.LUT R9, R9, R8, RZ, 0x3c, !PT ;  /* 0x0000000809094212 */ /* 0x008fc800078e3cff */
[----:B------:R-:W-:-:S04]  /*201b0*/  @P4 LOP3.LUT R8, R9, R8, RZ, 0x3c, !PT ;  /* 0x0000000809084212 */ /* 0x000fc800078e3cff */
[----:B------:R-:W-:-:S05]  /*201c0*/  @P4 LOP3.LUT R9, R9, R8, RZ, 0x3c, !PT ;  /* 0x0000000809094212 */ /* 0x000fca00078e3cff */
[----:B------:R-:W3:Y:S01]  /*201d0*/  @P4 LDG.E.U8 R70, desc[UR40][R8.64] ;  /* 0x0000002808464981 */ /* 0x000ee2000c1e1100 */
[----:B------:R-:W-:-:S03]  /*201e0*/  ISETP.GT.AND P1, PT, R5, 0x7, PT ;  /* 0x000000070500780c */ /* 0x000fc60003f24270 */
[----:B---3--:R0:W-:Y:S04]  /*201f0*/  STL [R1+0xf50], R70 ;  /* 0x000f504601007387 */ /* 0x0081e80000100800 */
[----:B0-----:R-:W3:Y:S04]  /*20200*/  LDL.LU R70, [R1+0x29e8] ;  /* 0x0029e80001467983 */ /* 0x001ee80000300800 */
[----:B------:R-:W4:Y:S04]  /*20210*/  LDL R8, [R1+0x12f4] ;  /* 0x0012f40001087983 */ /* 0x000f280000100800 */
[----:B------:R-:W4:Y:S01]  /*20220*/  LDL R9, [R1+0x12f8] ;  /* 0x0012f80001097983 */ /* 0x000f220000100800 */
[----:B------:R-:W-:-:S02]  /*20230*/  PRMT R71, RZ, 0x7610, R71 ;  /* 0x00007610ff477816 */ /* 0x000fc40000000047 */
[----:B----4-:R-:W-:-:S04]  /*20240*/  @P1 LOP3.LUT R9, R9, R8, RZ, 0x3c, !PT ;  /* 0x0000000809091212 */ /* 0x010fc800078e3cff */
[----:B------:R-:W-:-:S04]  /*20250*/  @P1 LOP3.LUT R8, R9, R8, RZ, 0x3c, !PT ;  /* 0x0000000809081212 */ /* 0x000fc800078e3cff */
[----:B------:R-:W-:-:S05]  /*20260*/  @P1 LOP3.LUT R9, R9, R8, RZ, 0x3c, !PT ;  /* 0x0000000809091212 */ /* 0x000fca00078e3cff */
[----:B------:R-:W4:Y:S01]  /*20270*/  @P1 LDG.E.U8 R71, desc[UR40][R8.64] ;  /* 0x0000002808471981 */ /* 0x000f22000c1e1100 */
[----:B------:R-:W-:-:S03]  /*20280*/  ISETP.GT.AND P0, PT, R5, 0x8, PT ;  /* 0x000000080500780c */ /* 0x000fc60003f04270 */
[----:B----4-:R0:W-:Y:S04]  /*20290*/  STL [R1+0xf48], R71 ;  /* 0x000f484701007387 */ /* 0x0101e80000100800 */
        /* <DEDUP_REMOVED lines=18> */
[----:B------:R-:W-:-:S03]  /*203c0*/  ISETP.GT.AND P3, PT, R5, 0xa, PT ;  /* 0x0000000a0500780c */ /* 0x000fc60003f64270 */
[----:B--2---:R0:W-:Y:S04]  /*203d0*/  STL [R1+0xf3c], R69 ;  /* 0x000f3c4501007387 */ /* 0x0041e80000100800 */
[----:B0-----:R-:W4:Y:S04]  /*203e0*/  LDL.LU R69, [R1+0x29dc] ;  /* 0x0029dc0001457983 */ /* 0x001f280000300800 */
[----:B------:R-:W2:Y:S04]  /*203f0*/  LDL R8, [R1+0x12c4] ;  /* 0x0012c40001087983 */ /* 0x000ea80000100800 */
[----:B------:R-:W2:Y:S01]  /*20400*/  LDL R9, [R1+0x12c8] ;  /* 0x0012c80001097983 */ /* 0x000ea20000100800 */
[----:B------:R-:W-:-:S02]  /*20410*/  PRMT R66, RZ, 0x7610, R66 ;  /* 0x00007610ff427816 */ /* 0x000fc40000000042 */
[----:B--2---:R-:W-:-:S04]  /*20420*/  @P3 LOP3.LUT R9, R9, R8, RZ, 0x3c, !PT ;  /* 0x0000000809093212 */ /* 0x004fc800078e3cff */
[----:B------:R-:W-:-:S04]  /*20430*/  @P3 LOP3.LUT R8, R9, R8, RZ, 0x3c, !PT ;  /* 0x0000000809083212 */ /* 0x000fc800078e3cff */
[----:B------:R-:W-:-:S05]  /*20440*/  @P3 LOP3.LUT R9, R9, R8, RZ, 0x3c, !PT ;  /* 0x0000000809093212 */ /* 0x000fca00078e3cff */
[----:B------:R-:W2:Y:S04]  /*20450*/  @P3 LDG.E.U8 R66, desc[UR40][R8.64] ;  /* 0x0000002808423981 */ /* 0x000ea8000c1e1100 */
[----:B--2---:R0:W-:Y:S04]  /*20460*/  STL [R1+0xf34], R66 ;  /* 0x000f344201007387 */ /* 0x0041e80000100800 */
[----:B0-----:R-:W2:Y:S04]  /*20470*/  LDL.LU R66, [R1+0x29d8] ;  /* 0x0029d80001427983 */ /* 0x001ea80000300800 */
[----:B------:R-:W3:Y:S04]  /*20480*/  LDL R8, [R1+0x131c] ;  /* 0x00131c0001087983 */ /* 0x000ee80000100800 */
[----:B------:R-:W3:Y:S01]  /*20490*/  LDL R9, [R1+0x1320] ;  /* 0x0013200001097983 */ /* 0x000ee20000100800 */
[----:B------:R-:W-:-:S02]  /*204a0*/  PRMT R67, RZ, 0x7610, R67 ;  /* 0x00007610ff437816 */ /* 0x000fc40000000043 */
[----:B---3--:R-:W-:-:S04]  /*204b0*/  @P5 LOP3.LUT R9, R9, R8, RZ, 0x3c, !PT ;  /* 0x0000000809095212 */ /* 0x008fc800078e3cff */
[----:B------:R-:W-:-:S04]  /*204c0*/  @P5 LOP3.LUT R8, R9, R8, RZ, 0x3c, !PT ;  /* 0x0000000809085212 */ /* 0x000fc800078e3cff */
[----:B------:R-:W-:-:S05]  /*204d0*/  @P5 LOP3.LUT R9, R9, R8, RZ, 0x3c, !PT ;  /* 0x0000000809095212 */ /* 0x000fca00078e3cff */
[----:B------:R-:W3:Y:S04]  /*204e0*/  @P5 LDG.E.U8 R67, desc[UR40][R8.64] ;  /* 0x0000002808435981 */ /* 0x000ee8000c1e1100 */
        /* <DEDUP_REMOVED lines=17> */
[----:B------:R-:W4:Y:S04]  /*20600*/  @P4 LDG.E.U8 R65, desc[UR40][R8.64] ;  /* 0x0000002808414981 */ /* 0x000f28000c1e1100 */
        /* <DEDUP_REMOVED lines=37> */
[----:B------:R0:W3:Y:S04]  /*20860*/  @P4 LDG.E.U8 R15, desc[UR40][R8.64] ;  /* 0x00000028080f4981 */ /* 0x0000e8000c1e1100 */
[----:B------:R-:W0:Y:S04]  /*20870*/  LDL R8, [R1+0x1294] ;  /* 0x0012940001087983 */ /* 0x000e280000100800 */
[----:B------:R-:W0:Y:S01]  /*20880*/  LDL R9, [R1+0x1298] ;  /* 0x0012980001097983 */ /* 0x000e220000100800 */
[----:B------:R-:W-:Y:S02]  /*20890*/  ISETP.GT.AND P6, PT, R5, 0xd, PT ;  /* 0x0000000d0500780c */ /* 0x000fe40003fc4270 */
[----:B------:R-:W-:-:S11]  /*208a0*/  PRMT R14, RZ, 0x7610, R14 ;  /* 0x00007610ff0e7816 */ /* 0x000fd6000000000e */
[----:B0-----:R-:W-:-:S04]  /*208b0*/  @P6 LOP3.LUT R9, R9, R8, RZ, 0x3c, !PT ;  /* 0x0000000809096212 */ /* 0x001fc800078e3cff */
        /* <DEDUP_REMOVED lines=21> */
[----:B------:R-:W-:Y:S02]  /*20a10*/  PRMT R61, RZ, 0x7610, R61 ;  /* 0x00007610ff3d7816 */ /* 0x000fe4000000003d */
[----:B0-----:R-:W-:-:S04]  /*20a20*/  @P2 LOP3.LUT R9, R9, R8, RZ, 0x3c, !PT ;  /* 0x0000000809092212 */ /* 0x001fc800078e3cff */
[----:B------:R-:W-:-:S04]  /*20a30*/  @P2 LOP3.LUT R8, R9, R8, RZ, 0x3c, !PT ;  /* 0x0000000809082212 */ /* 0x000fc800078e3cff */
[----:B------:R-:W-:-:S05]  /*20a40*/  @P2 LOP3.LUT R9, R9, R8, RZ, 0x3c, !PT ;  /* 0x0000000809092212 */ /* 0x000fca00078e3cff */
[----:B------:R-:W4:Y:S04]  /*20a50*/  @P2 LDG.E.U8 R61, desc[UR40][R8.64] ;  /* 0x00000028083d2981 */ /* 0x000f28000c1e1100 */
        /* <DEDUP_REMOVED lines=224> */
[----:B------:R0:W4:Y:S04]  /*21860*/  @P0 LDG.E.U8 R6, desc[UR40][R8.64] ;  /* 0x0000002808060981 */ /* 0x000128000c1e1100 */
[----:B------:R-:W0:Y:S04]  /*21870*/  LDL R8, [R1+0x11d4] ;  /* 0x0011d40001087983 */ /* 0x000e280000100800 */
[----:B------:R-:W0:Y:S01]  /*21880*/  LDL R9, [R1+0x11d8] ;  /* 0x0011d80001097983 */ /* 0x000e220000100800 */
[----:B------:R-:W-:Y:S02]  /*21890*/  ISETP.GT.AND P1, PT, R5, 0x19, PT ;  /* 0x000000190500780c */ /* 0x000fe40003f24270 */
[----:B------:R-:W-:-:S11]  /*218a0*/  PRMT R37, RZ, 0x7610, R37 ;  /* 0x00007610ff257816 */ /* 0x000fd60000000025 */
[----:B0-----:R-:W-:-:S04]  /*218b0*/  @P1 LOP3.LUT R9, R9, R8, RZ, 0x3c, !PT ;  /* 0x0000000809091212 */ /* 0x001fc800078e3cff */
[----:B------:R-:W-:-:S04]  /*218c0*/  @P1 LOP3.LUT R8, R9, R8, RZ, 0x3c, !PT ;  /* 0x0000000809081212 */ /* 0x000fc800078e3cff */
[----:B------:R-:W-:-:S05]  /*218d0*/  @P1 LOP3.LUT R9, R9, R8, RZ, 0x3c, !PT ;  /* 0x0000000809091212 */ /* 0x000fca00078e3cff */
[----:B------:R-:W3:Y:S04]  /*218e0*/  @P1 LDG.E.U8 R37, desc[UR40][R8.64] ;  /* 0x0000002808251981 */ /* 0x000ee8000c1e1100 */
[----:B----4-:R0:W-:Y:S04]  /*218f0*/  STL [R1+0xec8], R6 ;  /* 0x000ec80601007387 */ /* 0x0101e80000100800 */
[----:B0-----:R-:W4:Y:S04]  /*21900*/  LDL R6, [R1+0x11b8] ;  /* 0x0011b80001067983 */ /* 0x001f280000100800 */
        /* <DEDUP_REMOVED lines=32> */
[----:B------:R-:W2:Y:S02]  /*21b10*/  LDL R9, [R1+0x11b4] ;  /* 0x0011b40001097983 */ /* 0x000ea40000100800 */
[----:B------:R-:W-:-:S02]  /*21b20*/  @P0 IMAD.MOV.U32 R8, RZ, RZ, R6 ;  /* 0x000000ffff080224 */ /* 0x000fc400078e0006 */
[----:B------:R-:W3:Y:S04]  /*21b30*/  LDL R6, [R1+0x1190] ;  /* 0x0011900001067983 */ /* 0x000ee80000100800 */
[----:B--2---:R-:W2:Y:S04]  /*21b40*/  @P0 LDG.E.U8 R33, desc[UR40][R8.64] ;  /* 0x0000002808210981 */ /* 0x004ea8000c1e1100 */
        /* <DEDUP_REMOVED lines=38> */
[----:B------:R-:W-:-:S03]  /*21db0*/  PRMT R26, RZ, 0x7610, R26 ;  /* 0x00007610ff1a7816 */ /* 0x000fc6000000001a */
[----:B----4-:R0:W-:Y:S04]  /*21dc0*/  STL [R1+0xe9c], R29 ;  /* 0x000e9c1d01007387 */ /* 0x0101e80000100800 */
[----:B0-----:R-:W3:Y:S04]  /*21dd0*/  LDL.LU R29, [R1+0x293c] ;  /* 0x00293c00011d7983 */ /* 0x001ee80000300800 */
[----:B------:R-:W4:Y:S01]  /*21de0*/  LDL R9, [R1+0x118c] ;  /* 0x00118c0001097983 */ /* 0x000f220000100800 */
[----:B------:R-:W-:-:S03]  /*21df0*/  @P2 IMAD.MOV.U32 R8, RZ, RZ, R6 ;  /* 0x000000ffff082224 */ /* 0x000fc600078e0006 */
[----:B------:R-:W2:Y:S04]  /*21e00*/  LDL R6, [R1+0x1168] ;  /* 0x0011680001067983 */ /* 0x000ea80000100800 */
[----:B----4-:R-:W4:Y:S01]  /*21e10*/  @P2 LDG.E.U8 R26, desc[UR40][R8.64] ;  /* 0x00000028081a2981 */ /* 0x010f22000c1e1100 */
[----:B------:R-:W-:-:S03]  /*21e20*/  ISETP.GT.AND P0, PT, R5, 0x1e, PT ;  /* 0x0000001e0500780c */ /* 0x000fc60003f04270 */
        /* <DEDUP_REMOVED lines=37> */
[----:B------:R-:W-:Y:S02]  /*22080*/  ISETP.GT.AND P2, PT, R5, 0x20, PT ;  /* 0x000000200500780c */ /* 0x000fe40003f44270 */
[----:B------:R-:W-:Y:S01]  /*22090*/  PRMT R158, RZ, 0x7610, R158 ;  /* 0x00007610ff9e7816 */ /* 0x000fe2000000009e */
[----:B--2---:R0:W-:Y:S04]  /*220a0*/  STL [R1+0xe88], R203 ;  /* 0x000e88cb01007387 */ /* 0x0041e80000100800 */
[----:B0-----:R-:W2:Y:S04]  /*220b0*/  LDL.LU R203, [R1+0x2928] ;  /* 0x0029280001cb7983 */ /* 0x001ea80000300800 */
[----:B------:R-:W4:Y:S02]  /*220c0*/  LDL R9, [R1+0x1164] ;  /* 0x0011640001097983 */ /* 0x000f240000100800 */
[----:B------:R-:W-:-:S02]  /*220d0*/  @P2 IMAD.MOV.U32 R8, RZ, RZ, R6 ;  /* 0x000000ffff082224 */ /* 0x000fc400078e0006 */
[----:B------:R-:W3:Y:S04]  /*220e0*/  LDL.LU R6, [R1+0x113c] ;  /* 0x00113c0001067983 */ /* 0x000ee80000300800 */
[----:B----4-:R-:W4:Y:S04]  /*220f0*/  @P2 LDG.E.U8 R158, desc[UR40][R8.64] ;  /* 0x00000028089e2981 */ /* 0x010f28000c1e1100 */
        /* <DEDUP_REMOVED lines=40> */
[----:B------:R-:W3:Y:S01]  /*22380*/  LDL R9, [R1+0x1140] ;  /* 0x0011400001097983 */ /* 0x000ee20000100800 */
[----:B------:R-:W-:-:S03]  /*22390*/  PRMT R12, RZ, 0x7610, R12 ;  /* 0x00007610ff0c7816 */ /* 0x000fc6000000000c */
[----:B------:R-:W-:Y:S01]  /*223a0*/  STL [R1+0x28a8], R6 ;  /* 0x0028a80601007387 */ /* 0x000fe20000100800 */
[----:B------:R-:W-:Y:S01]  /*223b0*/  ISETP.GT.AND P2, PT, R5, 0x23, PT ;  /* 0x000000230500780c */ /* 0x000fe20003f44270 */
[----:B---3--:R-:W-:Y:S02]  /*223c0*/  @P1 IMAD.MOV.U32 R8, RZ, RZ, R9 ;  /* 0x000000ffff081224 */ /* 0x008fe400078e0009 */
[----:B------:R-:W-:-:S05]  /*223d0*/  @P1 IMAD.MOV.U32 R9, RZ, RZ, R6 ;  /* 0x000000ffff091224 */ /* 0x000fca00078e0006 */
[----:B------:R-:W3:Y:S04]  /*223e0*/  @P1 LDG.E.U8 R12, desc[UR40][R8.64] ;  /* 0x00000028080c1981 */ /* 0x000ee8000c1e1100 */
[----:B------:R-:W4:Y:S04]  /*223f0*/  LDL R8, [R1+0x1134] ;  /* 0x0011340001087983 */ /* 0x000f280000100800 */
[----:B------:R-:W4:Y:S01]  /*22400*/  LDL R9, [R1+0x1138] ;  /* 0x0011380001097983 */ /* 0x000f220000100800 */
[----:B------:R-:W-:-:S03]  /*22410*/  PRMT R18, RZ, 0x7610, R18 ;  /* 0x00007610ff127816 */ /* 0x000fc60000000012 */
[----:B---3--:R0:W-:Y:S01]  /*22420*/  STL [R1+0xe78], R12 ;  /* 0x000e780c01007387 */ /* 0x0081e20000100800 */
[----:B------:R-:W-:-:S03]  /*22430*/  PRMT R188, RZ, 0x7610, R188 ;  /* 0x00007610ffbc7816 */ /* 0x000fc600000000bc */
[----:B0-----:R-:W3:Y:S01]  /*22440*/  LDL R12, [R1+0x1118] ;  /* 0x00111800010c7983 */ /* 0x001ee20000100800 */
[----:B----4-:R-:W-:-:S04]  /*22450*/  @P2 LOP3.LUT R9, R9, R8, RZ, 0x3c, !PT ;  /* 0x0000000809092212 */ /* 0x010fc800078e3cff */
[----:B------:R-:W-:-:S04]  /*22460*/  @P2 LOP3.LUT R8, R9, R8, RZ, 0x3c, !PT ;  /* 0x0000000809082212 */ /* 0x000fc800078e3cff */
[----:B------:R-:W-:-:S05]  /*22470*/  @P2 LOP3.LUT R9, R9, R8, RZ, 0x3c, !PT ;  /* 0x0000000809092212 */ /* 0x000fca00078e3cff */
[----:B------:R0:W4:Y:S04]  /*22480*/  @P2 LDG.E.U8 R18, desc[UR40][R8.64] ;  /* 0x0000002808122981 */ /* 0x000128000c1e1100 */
[----:B------:R-:W0:Y:S04]  /*22490*/  LDL R8, [R1+0x112c] ;  /* 0x00112c0001087983 */ /* 0x000e280000100800 */
[----:B------:R-:W0:Y:S02]  /*224a0*/  LDL R9, [R1+0x1130] ;  /* 0x0011300001097983 */ /* 0x000e240000100800 */
[----:B0-----:R-:W-:-:S04]  /*224b0*/  @P2 LOP3.LUT R9, R9, R8, RZ, 0x3c, !PT ;  /* 0x0000000809092212 */ /* 0x001fc800078e3cff */
[----:B------:R-:W-:-:S04]  /*224c0*/  @P2 LOP3.LUT R8, R9, R8, RZ, 0x3c, !PT ;  /* 0x0000000809082212 */ /* 0x000fc800078e3cff */
[----:B------:R-:W-:-:S05]  /*224d0*/  @P2 LOP3.LUT R9, R9, R8, RZ, 0x3c, !PT ;  /* 0x0000000809092212 */ /* 0x000fca00078e3cff */
[----:B------:R-:W2:Y:S04]  /*224e0*/  @P2 LDG.E.U8 R188, desc[UR40][R8.64] ;  /* 0x0000002808bc2981 */ /* 0x000ea8000c1e1100 */
[----:B----4-:R0:W-:Y:S04]  /*224f0*/  STL [R1+0xe6c], R18 ;  /* 0x000e6c1201007387 */ /* 0x0101e80000100800 */
[----:B0-----:R-:W4:Y:S04]  /*22500*/  LDL.LU R18, [R1+0x1110] ;  /* 0x0011100001127983 */ /* 0x001f280000300800 */
[----:B--2---:R0:W-:Y:S04]  /*22510*/  STL [R1+0xe70], R188 ;  /* 0x000e70bc01007387 */ /* 0x0041e80000100800 */
[----:B0-----:R-:W2:Y:S04]  /*22520*/  LDL.LU R188, [R1+0x2910] ;  /* 0x0029100001bc7983 */ /* 0x001ea80000300800 */
[----:B------:R-:W3:Y:S04]  /*22530*/  LDL R8, [R1+0x1124] ;  /* 0x0011240001087983 */ /* 0x000ee80000100800 */
[----:B------:R-:W3:Y:S01]  /*22540*/  LDL R9, [R1+0x1128] ;  /* 0x0011280001097983 */ /* 0x000ee20000100800 */
[----:B------:R-:W-:-:S02]  /*22550*/  ISETP.GT.AND P0, PT, R5, 0x24, PT ;  /* 0x000000240500780c */ /* 0x000fc40003f04270 */
[----:B------:R-:W-:-:S11]  /*22560*/  PRMT R21, RZ, 0x7610, R21 ;  /* 0x00007610ff157816 */ /* 0x000fd60000000015 */
        /* <DEDUP_REMOVED lines=19> */
[----:B------:R-:W3:Y:S04]  /*226a0*/  LDL.LU R12, [R1+0x10f0] ;  /* 0x0010f000010c7983 */ /* 0x000ee80000300800 */
[----:B--2---:R-:W2:Y:S01]  /*226b0*/  @P1 LDG.E.U8 R19, desc[UR40][R8.64] ;  /* 0x0000002808131981 */ /* 0x004ea2000c1e1100 */
[----:B------:R-:W-:-:S03]  /*226c0*/  PRMT R178, RZ, 0x7610, R178 ;  /* 0x00007610ffb27816 */ /* 0x000fc600000000b2 */
[----:B--2---:R0:W-:Y:S04]  /*226d0*/  STL [R1+0xe5c], R19 ;  /* 0x000e5c1301007387 */ /* 0x0041e80000100800 */
[----:B0-----:R-:W2:Y:S04]  /*226e0*/  LDL.LU R19, [R1+0x2904] ;  /* 0x0029040001137983 */ /* 0x001ea80000300800 */
[----:B------:R-:W4:Y:S01]  /*226f0*/  LDL R9, [R1+0x110c] ;  /* 0x00110c0001097983 */ /* 0x000f220000100800 */
[----:B------:R-:W-:-:S05]  /*22700*/  @P1 IMAD.MOV.U32 R8, RZ, RZ, R18 ;  /* 0x000000ffff081224 */ /* 0x000fca00078e0012 */
        /* <DEDUP_REMOVED lines=32> */
[----:B0-----:R-:W4:Y:S04]  /*22910*/  LDL.LU R16, [R1+0x28f4] ;  /* 0x0028f40001107983 */ /* 0x001f280000300800 */
[----:B------:R-:W3:Y:S01]  /*22920*/  LDL R9, [R1+0x10ec] ;  /* 0x0010ec0001097983 */ /* 0x000ee20000100800 */
[----:B------:R-:W-:-:S05]  /*22930*/  @P0 IMAD.MOV.U32 R8, RZ, RZ, R12 ;  /* 0x000000ffff080224 */ /* 0x000fca00078e000c */
[----:B---3--:R-:W3:Y:S04]  /*22940*/  @P0 LDG.E.U8 R168, desc[UR40][R8.64] ;  /* 0x0000002808a80981 */ /* 0x008ee8000c1e1100 */
[----:B------:R-:W-:Y:S01]  /*22950*/  STL [R1+0x28ac], R12 ;  /* 0x0028ac0c01007387 */ /* 0x000fe20000100800 */
        /* <DEDUP_REMOVED lines=94> */
[----:B------:R0:W2:Y:S04]  /*22f40*/  @P2 LDG.E.U8 R13, desc[UR40][R8.64] ;  /* 0x00000028080d2981 */ /* 0x0000a8000c1e1100 */
[----:B------:R-:W0:Y:S04]  /*22f50*/  LDL R8, [R1+0x1094] ;  /* 0x0010940001087983 */ /* 0x000e280000100800 */
[----:B------:R-:W0:Y:S01]  /*22f60*/  LDL R9, [R1+0x1098] ;  /* 0x0010980001097983 */ /* 0x000e220000100800 */
[----:B------:R-:W-:Y:S02]  /*22f70*/  ISETP.GT.AND P0, PT, R5, 0x2d, PT ;  /* 0x0000002d0500780c */ /* 0x000fe40003f04270 */
[----:B------:R-:W-:-:S11]  /*22f80*/  PRMT R165, RZ, 0x7610, R165 ;  /* 0x00007610ffa57816 */ /* 0x000fd600000000a5 */
[----:B0-----:R-:W-:-:S04]  /*22f90*/  @P0 LOP3.LUT R9, R9, R8, RZ, 0x3c, !PT ;  /* 0x0000000809090212 */ /* 0x001fc800078e3cff */
[----:B------:R-:W-:-:S04]  /*22fa0*/  @P0 LOP3.LUT R8, R9, R8, RZ, 0x3c, !PT ;  /* 0x0000000809080212 */ /* 0x000fc800078e3cff */
[----:B------:R-:W-:-:S05]  /*22fb0*/  @P0 LOP3.LUT R9, R9, R8, RZ, 0x3c, !PT ;  /* 0x0000000809090212 */ /* 0x000fca00078e3cff */
[----:B------:R-:W4:Y:S04]  /*22fc0*/  @P0 LDG.E.U8 R165, desc[UR40][R8.64] ;  /* 0x0000002808a50981 */ /* 0x000f28000c1e1100 */
[----:B--2---:R0:W-:Y:S04]  /*22fd0*/  STL [R1+0xe28], R13 ;  /* 0x000e280d01007387 */ /* 0x0041e80000100800 */
[----:B0-----:R-:W2:Y:S04]  /*22fe0*/  LDL R13, [R1+0x1078] ;  /* 0x00107800010d7983 */ /* 0x001ea80000100800 */
        /* <DEDUP_REMOVED lines=33> */
[----:B------:R-:W-:-:S02]  /*23200*/  @P2 IMAD.MOV.U32 R8, RZ, RZ, R13 ;  /* 0x000000ffff082224 */ /* 0x000fc400078e000d */
[----:B------:R-:W2:Y:S04]  /*23210*/  LDL R13, [R1+0x1050] ;  /* 0x00105000010d7983 */ /* 0x000ea80000100800 */
[----:B---3--:R-:W3:Y:S04]  /*23220*/  @P2 LDG.E.U8 R23, desc[UR40][R8.64] ;  /* 0x0000002808172981 */ /* 0x008ee8000c1e1100 */
        /* <DEDUP_REMOVED lines=21> */
[----:B------:R-:W-:Y:S02]  /*23380*/  PRMT R6, RZ, 0x7610, R6 ;  /* 0x00007610ff067816 */ /* 0x000fe40000000006 */
[----:B0-----:R-:W-:-:S04]  /*23390*/  @P0 LOP3.LUT R9, R9, R8, RZ, 0x3c, !PT ;  /* 0x0000000809090212 */ /* 0x001fc800078e3cff */
        /* <DEDUP_REMOVED lines=10> */
[----:B------:R0:W2:Y:S04]  /*23440*/  @P1 LDG.E.U8 R252, desc[UR40][R8.64] ;  /* 0x0000002808fc1981 */ /* 0x0000a8000c1e1100 */
[----:B------:R-:W3:Y:S01]  /*23450*/  LDL R9, [R1+0x104c] ;  /* 0x00104c0001097983 */ /* 0x000ee20000100800 */
[----:B------:R-:W-:Y:S01]  /*23460*/  PRMT R2, RZ, 0x7610, R2 ;  /* 0x00007610ff027816 */ /* 0x000fe20000000002 */
[----:B0-----:R-:W-:Y:S01]  /*23470*/  @P1 IMAD.MOV.U32 R8, RZ, RZ, R13 ;  /* 0x000000ffff081224 */ /* 0x001fe200078e000d */
[----:B------:R-:W-:Y:S01]  /*23480*/  ISETP.GT.AND P2, PT, R5, 0x32, PT ;  /* 0x000000320500780c */ /* 0x000fe20003f44270 */
[----:B------:R-:W4:Y:S04]  /*23490*/  LDL R13, [R1+0x1ff8] ;  /* 0x001ff800010d7983 */ /* 0x000f280000100800 */
[----:B---3--:R0:W3:Y:S04]  /*234a0*/  @P1 LDG.E.U8 R2, desc[UR40][R8.64] ;  /* 0x0000002808021981 */ /* 0x0080e8000c1e1100 */
[----:B------:R-:W0:Y:S04]  /*234b0*/  LDL R8, [R1+0x2014] ;  /* 0x0020140001087983 */ /* 0x000e280000100800 */
[----:B------:R-:W0:Y:S01]  /*234c0*/  LDL R9, [R1+0x2018] ;  /* 0x0020180001097983 */ /* 0x000e220000100800 */
[----:B------:R-:W-:-:S02]  /*234d0*/  PRMT R250, RZ, 0x7610, R250 ;  /* 0x00007610fffa7816 */ /* 0x000fc400000000fa */
        /* <DEDUP_REMOVED lines=22> */
[----:B------:R-:W-:-:S02]  /*23640*/  ISETP.GT.AND P1, PT, R5, 0x34, PT ;  /* 0x000000340500780c */ /* 0x000fc40003f24270 */
[----:B0-----:R-:W-:-:S04]  /*23650*/  @P0 LOP3.LUT R9, R9, R8, RZ, 0x3c, !PT ;  /* 0x0000000809090212 */ /* 0x001fc800078e3cff */
[----:B------:R-:W-:-:S04]  /*23660*/  @P0 LOP3.LUT R8, R9, R8, RZ, 0x3c, !PT ;  /* 0x0000000809080212 */ /* 0x000fc800078e3cff */
[----:B------:R-:W-:-:S05]  /*23670*/  @P0 LOP3.LUT R9, R9, R8, RZ, 0x3c, !PT ;  /* 0x0000000809090212 */ /* 0x000fca00078e3cff */
[----:B------:R4:W3:Y:S04]  /*23680*/  @P0 LDG.E.U8 R249, desc[UR40][R8.64] ;  /* 0x0000002808f90981 */ /* 0x0008e8000c1e1100 */
[----:B------:R-:W2:Y:S01]  /*23690*/  LDL R9, [R1+0x1ff4] ;  /* 0x001ff40001097983 */ /* 0x000ea20000100800 */
[----:B------:R-:W-:Y:S01]  /*236a0*/  PRMT R246, RZ, 0x7610, R246 ;  /* 0x00007610fff67816 */ /* 0x000fe200000000f6 */
[----:B----4-:R-:W-:Y:S01]  /*236b0*/  @P1 IMAD.MOV.U32 R8, RZ, RZ, R13 ;  /* 0x000000ffff081224 */ /* 0x010fe200078e000d */
[----:B------:R-:W-:Y:S01]  /*236c0*/  PRMT R247, RZ, 0x7610, R247 ;  /* 0x00007610fff77816 */ /* 0x000fe200000000f7 */
[----:B------:R-:W4:Y:S04]  /*236d0*/  LDL R13, [R1+0x1fc8] ;  /* 0x001fc800010d7983 */ /* 0x000f280000100800 */
[----:B--2---:R0:W2:Y:S04]  /*236e0*/  @P1 LDG.E.U8 R246, desc[UR40][R8.64] ;  /* 0x0000002808f61981 */ /* 0x0040a8000c1e1100 */
[----:B------:R-:W0:Y:S04]  /*236f0*/  LDL R8, [R1+0x1fec] ;  /* 0x001fec0001087983 */ /* 0x000e280000100800 */
[----:B------:R-:W0:Y:S02]  /*23700*/  LDL R9, [R1+0x1ff0] ;  /* 0x001ff00001097983 */ /* 0x000e240000100800 */
        /* <DEDUP_REMOVED lines=30> */
[----:B------:R-:W-:-:S02]  /*238f0*/  ISETP.GT.AND P1, PT, R5, 0x37, PT ;  /* 0x000000370500780c */ /* 0x000fc40003f24270 */
[----:B0-----:R-:W-:-:S04]  /*23900*/  @P0 LOP3.LUT R9, R9, R8, RZ, 0x3c, !PT ;  /* 0x0000000809090212 */ /* 0x001fc800078e3cff */
[----:B------:R-:W-:-:S04]  /*23910*/  @P0 LOP3.LUT R8, R9, R8, RZ, 0x3c, !PT ;  /* 0x0000000809080212 */ /* 0x000fc800078e3cff */
[----:B------:R-:W-:-:S05]  /*23920*/  @P0 LOP3.LUT R9, R9, R8, RZ, 0x3c, !PT ;  /* 0x0000000809090212 */ /* 0x000fca00078e3cff */
[----:B------:R4:W2:Y:S04]  /*23930*/  @P0 LDG.E.U8 R243, desc[UR40][R8.64] ;  /* 0x0000002808f30981 */ /* 0x0008a8000c1e1100 */
[----:B------:R-:W3:Y:S01]  /*23940*/  LDL R9, [R1+0x1fc4] ;  /* 0x001fc40001097983 */ /* 0x000ee20000100800 */
[----:B------:R-:W-:Y:S01]  /*23950*/  PRMT R240, RZ, 0x7610, R240 ;  /* 0x00007610fff07816 */ /* 0x000fe200000000f0 */
[----:B----4-:R-:W-:Y:S01]  /*23960*/  @P1 IMAD.MOV.U32 R8, RZ, RZ, R13 ;  /* 0x000000ffff081224 */ /* 0x010fe200078e000d */
[----:B------:R-:W-:Y:S01]  /*23970*/  PRMT R241, RZ, 0x7610, R241 ;  /* 0x00007610fff17816 */ /* 0x000fe200000000f1 */
[----:B------:R-:W4:Y:S04]  /*23980*/  LDL R13, [R1+0x1fa0] ;  /* 0x001fa000010d7983 */ /* 0x000f280000100800 */
[----:B---3--:R0:W3:Y:S04]  /*23990*/  @P1 LDG.E.U8 R240, desc[UR40][R8.64] ;  /* 0x0000002808f01981 */ /* 0x0080e8000c1e1100 */
[----:B------:R-:W0:Y:S04]  /*239a0*/  LDL R8, [R1+0x1fbc] ;  /* 0x001fbc0001087983 */ /* 0x000e280000100800 */
[----:B------:R-:W0:Y:S02]  /*239b0*/  LDL R9, [R1+0x1fc0] ;  /* 0x001fc00001097983 */ /* 0x000e240000100800 */
        /* <DEDUP_REMOVED lines=27> */
[----:B------:R-:W2:Y:S01]  /*23b70*/  LDL R9, [R1+0x1f9c] ;  /* 0x001f9c0001097983 */ /* 0x000ea20000100800 */
[----:B------:R-:W-:Y:S01]  /*23b80*/  PRMT R237, RZ, 0x7610, R237 ;  /* 0x00007610ffed7816 */ /* 0x000fe200000000ed */
[----:B----4-:R-:W-:Y:S01]  /*23b90*/  @P1 IMAD.MOV.U32 R8, RZ, RZ, R13 ;  /* 0x000000ffff081224 */ /* 0x010fe200078e000d */
[----:B------:R-:W-:Y:S01]  /*23ba0*/  ISETP.GT.AND P0, PT, R5, 0x3a, PT ;  /* 0x0000003a0500780c */ /* 0x000fe20003f04270 */
[----:B------:R-:W4:Y:S04]  /*23bb0*/  LDL R13, [R1+0x1f78] ;  /* 0x001f7800010d7983 */ /* 0x000f280000100800 */
[----:B--2---:R0:W2:Y:S04]  /*23bc0*/  @P1 LDG.E.U8 R237, desc[UR40][R8.64] ;  /* 0x0000002808ed1981 */ /* 0x0040a8000c1e1100 */
[----:B------:R-:W0:Y:S04]  /*23bd0*/  LDL R8, [R1+0x1f94] ;  /* 0x001f940001087983 */ /* 0x000e280000100800 */
[----:B------:R-:W0:Y:S01]  /*23be0*/  LDL R9, [R1+0x1f98] ;  /* 0x001f980001097983 */ /* 0x000e220000100800 */
[----:B------:R-:W-:-:S02]  /*23bf0*/  PRMT R232, RZ, 0x7610, R232 ;  /* 0x00007610ffe87816 */ /* 0x000fc400000000e8 */
        /* <DEDUP_REMOVED lines=277> */
[----:B----4-:R-:W-:Y:S02]  /*24d50*/  @P1 IMAD.MOV.U32 R8, RZ, RZ, R13 ;  /* 0x000000ffff081224 */ /* 0x010fe400078e000d */
[----:B------:R-:W-:Y:S02]  /*24d60*/  IMAD.MOV.U32 R13, RZ, RZ, R3 ;  /* 0x000000ffff0d7224 */ /* 0x000fe400078e0003 */
[----:B------:R-:W4:Y:S01]  /*24d70*/  LDL.LU R3, [R1+0x1e38] ;  /* 0x001e380001037983 */ /* 0x000f220000300800 */
[----:B------:R-:W-:-:S03]  /*24d80*/  ISETP.GT.AND P0, PT, R5, 0x4e, PT ;  /* 0x0000004e0500780c */ /* 0x000fc60003f04270 */
[----:B--2---:R0:W2:Y:S04]  /*24d90*/  @P1 LDG.E.U8 R169, desc[UR40][R8.64] ;  /* 0x0000002808a91981 */ /* 0x0040a8000c1e1100 */
        /* <DEDUP_REMOVED lines=22> */
[----:B------:R-:W0:Y:S01]  /*24f00*/  LDL R9, [R1+0x1e40] ;  /* 0x001e400001097983 */ /* 0x000e220000100800 */
[----:B------:R-:W-:Y:S02]  /*24f10*/  ISETP.GT.AND P0, PT, R5, 0x50, PT ;  /* 0x000000500500780c */ /* 0x000fe40003f04270 */
[----:B------:R-:W-:Y:S02]  /*24f20*/  PRMT R160, RZ, 0x7610, R160 ;  /* 0x00007610ffa07816 */ /* 0x000fe400000000a0 */
[----:B------:R-:W-:Y:S01]  /*24f30*/  PRMT R201, RZ, 0x7610, R201 ;  /* 0x00007610ffc97816 */ /* 0x000fe200000000c9 */
[----:B----4-:R-:W-:Y:S01]  /*24f40*/  STL [R1+0x2890], R3 ;  /* 0x0028900301007387 */ /* 0x010fe20000100800 */
[----:B0-----:R-:W-:-:S02]  /*24f50*/  @P1 IMAD.MOV.U32 R8, RZ, RZ, R9 ;  /* 0x000000ffff081224 */ /* 0x001fc400078e0009 */
[----:B------:R-:W-:-:S05]  /*24f60*/  @P1 IMAD.MOV.U32 R9, RZ, RZ, R127 ;  /* 0x000000ffff091224 */ /* 0x000fca00078e007f */
[----:B------:R0:W4:Y:S02]  /*24f70*/  @P1 LDG.E.U8 R160, desc[UR40][R8.64] ;  /* 0x0000002808a01981 */ /* 0x000124000c1e1100 */
[----:B0-----:R-:W-:Y:S02]  /*24f80*/  @P0 IMAD.MOV.U32 R8, RZ, RZ, R3 ;  /* 0x000000ffff080224 */ /* 0x001fe400078e0003 */
[----:B------:R-:W-:-:S05]  /*24f90*/  @P0 IMAD.MOV.U32 R9, RZ, RZ, R129 ;  /* 0x000000ffff090224 */ /* 0x000fca00078e0081 */
[----:B------:R0:W4:Y:S04]  /*24fa0*/  @P0 LDG.E.U8 R201, desc[UR40][R8.64] ;  /* 0x0000002808c90981 */ /* 0x000128000c1e1100 */
[----:B------:R-:W0:Y:S01]  /*24fb0*/  LDL R9, [R1+0x1e30] ;  /* 0x001e300001097983 */ /* 0x000e220000100800 */
[----:B------:R-:W-:Y:S02]  /*24fc0*/  PRMT R236, RZ, 0x7610, R236 ;  /* 0x00007610ffec7816 */ /* 0x000fe400000000ec */
[----:B------:R-:W-:Y:S01]  /*24fd0*/  ISETP.GT.AND P1, PT, R5, 0x51, PT ;  /* 0x000000510500780c */ /* 0x000fe20003f24270 */
[----:B0-----:R-:W-:Y:S02]  /*24fe0*/  @P0 IMAD.MOV.U32 R8, RZ, RZ, R9 ;  /* 0x000000ffff080224 */ /* 0x001fe400078e0009 */
[----:B------:R-:W-:-:S05]  /*24ff0*/  @P0 IMAD.MOV.U32 R9, RZ, RZ, R131 ;  /* 0x000000ffff090224 */ /* 0x000fca00078e0083 */
[----:B------:R0:W4:Y:S04]  /*25000*/  @P0 LDG.E.U8 R236, desc[UR40][R8.64] ;  /* 0x0000002808ec0981 */ /* 0x000128000c1e1100 */
[----:B------:R-:W0:Y:S01]  /*25010*/  LDL R9, [R1+0x1e28] ;  /* 0x001e280001097983 */ /* 0x000e220000100800 */
[----:B------:R-:W-:Y:S01]  /*25020*/  PRMT R196, RZ, 0x7610, R196 ;  /* 0x00007610ffc47816 */ /* 0x000fe200000000c4 */
[----:B0-----:R-:W-:Y:S02]  /*25030*/  @P1 IMAD.MOV.U32 R8, RZ, RZ, R9 ;  /* 0x000000ffff081224 */ /* 0x001fe400078e0009 */
[----:B------:R-:W-:-:S05]  /*25040*/  @P1 IMAD.MOV.U32 R9, RZ, RZ, R133 ;  /* 0x000000ffff091224 */ /* 0x000fca00078e0085 */
[----:B------:R0:W4:Y:S04]  /*25050*/  @P1 LDG.E.U8 R196, desc[UR40][R8.64] ;  /* 0x0000002808c41981 */ /* 0x000128000c1e1100 */
[----:B------:R-:W0:Y:S01]  /*25060*/  LDL R9, [R1+0x1e20] ;  /* 0x001e200001097983 */ /* 0x000e220000100800 */
[----:B------:R-:W-:Y:S02]  /*25070*/  ISETP.GT.AND P0, PT, R5, 0x52, PT ;  /* 0x000000520500780c */ /* 0x000fe40003f04270 */
[----:B------:R-:W-:Y:S02]  /*25080*/  PRMT R233, RZ, 0x7610, R233 ;  /* 0x00007610ffe97816 */ /* 0x000fe400000000e9 */
[----:B------:R-:W-:Y:S02]  /*25090*/  PRMT R191, RZ, 0x7610, R191 ;  /* 0x00007610ffbf7816 */ /* 0x000fe400000000bf */
[----:B------:R-:W-:-:S02]  /*250a0*/  PRMT R229, RZ, 0x7610, R229 ;  /* 0x00007610ffe57816 */ /* 0x000fc400000000e5 */
[----:B------:R-:W-:Y:S02]  /*250b0*/  PRMT R186, RZ, 0x7610, R186 ;  /* 0x00007610ffba7816 */ /* 0x000fe400000000ba */
[----:B------:R-:W-:Y:S02]  /*250c0*/  PRMT R225, RZ, 0x7610, R225 ;  /* 0x00007610ffe17816 */ /* 0x000fe400000000e1 */
[----:B------:R-:W-:Y:S02]  /*250d0*/  PRMT R181, RZ, 0x7610, R181 ;  /* 0x00007610ffb57816 */ /* 0x000fe400000000b5 */
[----:B------:R-:W-:Y:S02]  /*250e0*/  PRMT R221, RZ, 0x7610, R221 ;  /* 0x00007610ffdd7816 */ /* 0x000fe400000000dd */
[----:B------:R-:W-:Y:S02]  /*250f0*/  PRMT R176, RZ, 0x7610, R176 ;  /* 0x00007610ffb07816 */ /* 0x000fe400000000b0 */
[----:B------:R-:W-:Y:S01]  /*25100*/  PRMT R217, RZ, 0x7610, R217 ;  /* 0x00007610ffd97816 */ /* 0x000fe200000000d9 */
[----:B0-----:R-:W-:-:S02]  /*25110*/  @P1 IMAD.MOV.U32 R8, RZ, RZ, R9 ;  /* 0x000000ffff081224 */ /* 0x001fc400078e0009 */
[----:B------:R-:W-:-:S05]  /*25120*/  @P1 IMAD.MOV.U32 R9, RZ, RZ, R135 ;  /* 0x000000ffff091224 */ /* 0x000fca00078e0087 */
[----:B------:R0:W4:Y:S01]  /*25130*/  @P1 LDG.E.U8 R233, desc[UR40][R8.64] ;  /* 0x0000002808e91981 */ /* 0x000122000c1e1100 */
[----:B------:R-:W-:Y:S01]  /*25140*/  ISETP.GT.AND P1, PT, R5, 0x53, PT ;  /* 0x000000530500780c */ /* 0x000fe20003f24270 */
[----:B0-----:R-:W-:Y:S02]  /*25150*/  @P0 IMAD.MOV.U32 R8, RZ, RZ, R126 ;  /* 0x000000ffff080224 */ /* 0x001fe400078e007e */
[----:B------:R-:W-:-:S05]  /*25160*/  @P0 IMAD.MOV.U32 R9, RZ, RZ, R137 ;  /* 0x000000ffff090224 */ /* 0x000fca00078e0089 */
[----:B------:R0:W4:Y:S02]  /*25170*/  @P0 LDG.E.U8 R191, desc[UR40][R8.64] ;  /* 0x0000002808bf0981 */ /* 0x000124000c1e1100 */
[----:B0-----:R-:W-:Y:S02]  /*25180*/  @P0 IMAD.MOV.U32 R8, RZ, RZ, R128 ;  /* 0x000000ffff080224 */ /* 0x001fe400078e0080 */
        /* <DEDUP_REMOVED lines=21> */
[----:B------:R0:W4:Y:S04]  /*252e0*/  @P1 LDG.E.U8 R217, desc[UR40][R8.64] ;  /* 0x0000002808d91981 */ /* 0x000128000c1e1100 */
[----:B------:R-:W3:Y:S01]  /*252f0*/  LDL R9, [R1+0x1dd4] ;  /* 0x001dd40001097983 */ /* 0x000ee20000100800 */
[----:B------:R-:W-:Y:S02]  /*25300*/  ISETP.GT.AND P0, PT, R5, 0x56, PT ;  /* 0x000000560500780c */ /* 0x000fe40003f04270 */
[----:B------:R-:W-:-:S11]  /*25310*/  PRMT R171, RZ, 0x7610, R171 ;  /* 0x00007610ffab7816 */ /* 0x000fd600000000ab */
[----:B0-----:R-:W-:-:S05]  /*25320*/  @P0 IMAD.MOV.U32 R8, RZ, RZ, R142 ;  /* 0x000000ffff080224 */ /* 0x001fca00078e008e */
[----:B---3--:R0:W3:Y:S04]  /*25330*/  @P0 LDG.E.U8 R171, desc[UR40][R8.64] ;  /* 0x0000002808ab0981 */ /* 0x0080e8000c1e1100 */
[----:B------:R-:W2:Y:S01]  /*25340*/  LDL R9, [R1+0x1dcc] ;  /* 0x001dcc0001097983 */ /* 0x000ea20000100800 */
[----:B------:R-:W-:Y:S01]  /*25350*/  PRMT R212, RZ, 0x7610, R212 ;  /* 0x00007610ffd47816 */ /* 0x000fe200000000d4 */
[----:B0-----:R-:W-:Y:S01]  /*25360*/  @P0 IMAD.MOV.U32 R8, RZ, RZ, R144 ;  /* 0x000000ffff080224 */ /* 0x001fe200078e0090 */
[C---:B------:R-:W-:Y:S02]  /*25370*/  ISETP.GT.AND P1, PT, R5.reuse, 0x57, PT ;  /* 0x000000570500780c */ /* 0x040fe40003f24270 */
[----:B------:R-:W-:Y:S02]  /*25380*/  PRMT R166, RZ, 0x7610, R166 ;  /* 0x00007610ffa67816 */ /* 0x000fe400000000a6 */
[----:B--2---:R0:W2:Y:S04]  /*25390*/  @P0 LDG.E.U8 R212, desc[UR40][R8.64] ;  /* 0x0000002808d40981 */ /* 0x0040a8000c1e1100 */
[----:B------:R-:W4:Y:S05]  /*253a0*/  LDL R9, [R1+0x1dc4] ;  /* 0x001dc40001097983 */ /* 0x000f2a0000100800 */
[----:B0-----:R-:W-:Y:S01]  /*253b0*/  @P1 IMAD.MOV.U32 R8, RZ, RZ, R146 ;  /* 0x000000ffff081224 */ /* 0x001fe200078e0092 */
[----:B------:R-:W-:-:S02]  /*253c0*/  ISETP.GT.AND P0, PT, R5, 0x58, PT ;  /* 0x000000580500780c */ /* 0x000fc40003f04270 */
[----:B------:R-:W-:Y:S02]  /*253d0*/  PRMT R207, RZ, 0x7610, R207 ;  /* 0x00007610ffcf7816 */ /* 0x000fe400000000cf */
[----:B----4-:R0:W4:Y:S04]  /*253e0*/  @P1 LDG.E.U8 R166, desc[UR40][R8.64] ;  /* 0x0000002808a61981 */ /* 0x010128000c1e1100 */
[----:B------:R-:W3:Y:S01]  /*253f0*/  LDL R9, [R1+0x1dbc] ;  /* 0x001dbc0001097983 */ /* 0x000ee20000100800 */
[----:B0-----:R-:W-:-:S05]  /*25400*/  @P1 IMAD.MOV.U32 R8, RZ, RZ, R148 ;  /* 0x000000ffff081224 */ /* 0x001fca00078e0094 */
[----:B---3--:R0:W3:Y:S04]  /*25410*/  @P1 LDG.E.U8 R207, desc[UR40][R8.64] ;  /* 0x0000002808cf1981 */ /* 0x0080e8000c1e1100 */
[----:B------:R-:W2:Y:S01]  /*25420*/  LDL R9, [R1+0x1db4] ;  /* 0x001db40001097983 */ /* 0x000ea20000100800 */
[----:B0-----:R-:W-:-:S03]  /*25430*/  @P0 IMAD.MOV.U32 R8, RZ, RZ, R150 ;  /* 0x000000ffff080224 */ /* 0x001fc600078e0096 */
[----:B------:R0:W-:Y:S04]  /*25440*/  STL.64 [R1+0x2300], R150 ;  /* 0x0023009601007387 */ /* 0x0001e80000100a00 */
[----:B0-----:R-:W4:Y:S04]  /*25450*/  LDL.LU R150, [R1+0xf7c] ;  /* 0x000f7c0001967983 */ /* 0x001f280000300800 */
[----:B------:R-:W3:Y:S04]  /*25460*/  LDL.LU R151, [R1+0x1db0] ;  /* 0x001db00001977983 */ /* 0x000ee80000300800 */
[----:B------:R0:W-:Y:S02]  /*25470*/  STL.64 [R1+0x22f8], R148 ;  /* 0x0022f89401007387 */ /* 0x0001e40000100a00 */
[----:B0-----:R-:W-:-:S02]  /*25480*/  IMAD.MOV.U32 R149, RZ, RZ, R18 ;  /* 0x000000ffff957224 */ /* 0x001fc400078e0012 */
[----:B------:R-:W4:Y:S04]  /*25490*/  LDL.LU R18, [R1+0x28b0] ;  /* 0x0028b00001127983 */ /* 0x000f280000300800 */
[----:B------:R-:W4:Y:S04]  /*254a0*/  LDL R148, [R1+0x1d98] ;  /* 0x001d980001947983 */ /* 0x000f280000100800 */
[----:B------:R0:W-:Y:S04]  /*254b0*/  STL.64 [R1+0x22f0], R146 ;  /* 0x0022f09201007387 */ /* 0x0001e80000100a00 */
[----:B0-----:R-:W4:Y:S04]  /*254c0*/  LDL R146, [R1+0x1da0] ;  /* 0x001da00001927983 */ /* 0x001f280000100800 */
[----:B------:R-:W4:Y:S04]  /*254d0*/  LDL R147, [R1+0x1d94] ;  /* 0x001d940001937983 */ /* 0x000f280000100800 */
[----:B------:R0:W-:Y:S04]  /*254e0*/  STL.64 [R1+0x22e8], R144 ;  /* 0x0022e89001007387 */ /* 0x0001e80000100a00 */
[----:B0-----:R-:W4:Y:S04]  /*254f0*/  LDL R145, [R1+0x1d9c] ;  /* 0x001d9c0001917983 */ /* 0x001f280000100800 */
[----:B------:R-:W-:Y:S04]  /*25500*/  STL.64 [R1+0x22e0], R142 ;  /* 0x0022e08e01007387 */ /* 0x000fe80000100a00 */
        /* <DEDUP_REMOVED lines=49> */
[----:B------:R0:W-:Y:S04]  /*25820*/  STL.64 [R1+0x2150], R42 ;  /* 0x0021502a01007387 */ /* 0x0001e80000100a00 */
[----:B0-----:R-:W4:Y:S04]  /*25830*/  LDL R42, [R1+0x1da4] ;  /* 0x001da400012a7983 */ /* 0x001f280000100800 */
[----:B------:R-:W4:Y:S04]  /*25840*/  LDL R43, [R1+0x1da8] ;  /* 0x001da800012b7983 */ /* 0x000f280000100800 */
[----:B------:R0:W-:Y:S04]  /*25850*/  STL.64 [R1+0x2148], R40 ;  /* 0x0021482801007387 */ /* 0x0001e80000100a00 */
[----:B0-----:R-:W4:Y:S01]  /*25860*/  LDL R40, [R1+0x1dac] ;  /* 0x001dac0001287983 */ /* 0x001f220000100800 */
[----:B------:R-:W-:-:S02]  /*25870*/  PRMT R162, RZ, 0x7610, R162 ;  /* 0x00007610ffa27816 */ /* 0x000fc400000000a2 */
[----:B------:R-:W-:Y:S01]  /*25880*/  ISETP.GT.AND P1, PT, R5, 0x59, PT ;  /* 0x000000590500780c */ /* 0x000fe20003f24270 */
[----:B------:R0:W-:Y:S04]  /*25890*/  STL.64 [R1+0x2140], R38 ;  /* 0x0021402601007387 */ /* 0x0001e80000100a00 */
[----:B------:R-:W-:Y:S04]  /*258a0*/  STL.64 [R1+0x2138], R36 ;  /* 0x0021382401007387 */ /* 0x000fe80000100a00 */
[----:B------:R-:W-:Y:S04]  /*258b0*/  STL.64 [R1+0x2130], R34 ;  /* 0x0021302201007387 */ /* 0x000fe80000100a00 */
[----:B------:R-:W-:Y:S01]  /*258c0*/  STL.64 [R1+0x2128], R32 ;  /* 0x0021282001007387 */ /* 0x000fe20000100a00 */
[----:B------:R-:W-:-:S03]  /*258d0*/  PRMT R203, RZ, 0x7610, R203 ;  /* 0x00007610ffcb7816 */ /* 0x000fc600000000cb */
[----:B------:R-:W-:Y:S04]  /*258e0*/  STL.64 [R1+0x2120], R30 ;  /* 0x0021201e01007387 */ /* 0x000fe80000100a00 */
[----:B------:R1:W-:Y:S04]  /*258f0*/  STL.64 [R1+0x2118], R28 ;  /* 0x0021181c01007387 */ /* 0x0003e80000100a00 */
[----:B------:R-:W-:Y:S04]  /*25900*/  STL.64 [R1+0x2110], R26 ;  /* 0x0021101a01007387 */ /* 0x000fe80000100a00 */
[----:B------:R1:W-:Y:S04]  /*25910*/  STL.64 [R1+0x2108], R24 ;  /* 0x0021081801007387 */ /* 0x0003e80000100a00 */
[----:B--2---:R2:W4:Y:S04]  /*25920*/  @P0 LDG.E.U8 R162, desc[UR40][R8.64] ;  /* 0x0000002808a20981 */ /* 0x004528000c1e1100 */
[----:B---3--:R-:W-:Y:S04]  /*25930*/  STL [R1+0x2894], R151 ;  /* 0x0028949701007387 */ /* 0x008fe80000100800 */
[----:B0-----:R-:W3:Y:S01]  /*25940*/  LDL R38, [R1+0x1d8c] ;  /* 0x001d8c0001267983 */ /* 0x001ee20000100800 */
[----:B--2---:R-:W-:-:S03]  /*25950*/  @P0 IMAD.MOV.U32 R8, RZ, RZ, R151 ;  /* 0x000000ffff080224 */ /* 0x004fc600078e0097 */
[----:B-1----:R-:W2:Y:S01]  /*25960*/  LDL R28, [R1+0x1d90] ;  /* 0x001d9000011c7983 */ /* 0x002ea20000100800 */
[----:B------:R-:W-:Y:S02]  /*25970*/  PRMT R158, RZ, 0x7610, R158 ;  /* 0x00007610ff9e7816 */ /* 0x000fe4000000009e */
[----:B------:R-:W-:Y:S01]  /*25980*/  PRMT R198, RZ, 0x7610, R198 ;  /* 0x00007610ffc67816 */ /* 0x000fe200000000c6 */
[----:B------:R-:W3:Y:S04]  /*25990*/  LDL R25, [R1+0x1d7c] ;  /* 0x001d7c0001197983 */ /* 0x000ee80000100800 */
[----:B------:R-:W3:Y:S01]  /*259a0*/  LDL R24, [R1+0x1d80] ;  /* 0x001d800001187983 */ /* 0x000ee20000100800 */
[----:B----4-:R-:W-:-:S03]  /*259b0*/  @P0 IMAD.MOV.U32 R9, RZ, RZ, R40 ;  /* 0x000000ffff090224 */ /* 0x010fc600078e0028 */
[----:B------:R-:W4:Y:S04]  /*259c0*/  LDL R40, [R1+0x1d88] ;  /* 0x001d880001287983 */ /* 0x000f280000100800 */
[----:B------:R0:W4:Y:S02]  /*259d0*/  @P0 LDG.E.U8 R203, desc[UR40][R8.64] ;  /* 0x0000002808cb0981 */ /* 0x000124000c1e1100 */
[----:B0-----:R-:W-:Y:S02]  /*259e0*/  @P1 IMAD.MOV.U32 R9, RZ, RZ, R42 ;  /* 0x000000ffff091224 */ /* 0x001fe400078e002a */
[----:B------:R-:W4:Y:S01]  /*259f0*/  LDL R42, [R1+0x1d84] ;  /* 0x001d8400012a7983 */ /* 0x000f220000100800 */
[----:B------:R-:W-:Y:S01]  /*25a00*/  @P1 IMAD.MOV.U32 R8, RZ, RZ, R43 ;  /* 0x000000ffff081224 */ /* 0x000fe200078e002b */
[----:B------:R-:W-:-:S02]  /*25a10*/  ISETP.GT.AND P0, PT, R5, 0x5a, PT ;  /* 0x0000005a0500780c */ /* 0x000fc40003f04270 */
[----:B------:R-:W-:Y:S01]  /*25a20*/  PRMT R155, RZ, 0x7610, R155 ;  /* 0x00007610ff9b7816 */ /* 0x000fe2000000009b */
[----:B------:R-:W4:Y:S04]  /*25a30*/  LDL R43, [R1+0x1d78] ;  /* 0x001d7800012b7983 */ /* 0x000f280000100800 */
[----:B------:R0:W4:Y:S02]  /*25a40*/  @P1 LDG.E.U8 R158, desc[UR40][R8.64] ;  /* 0x00000028089e1981 */ /* 0x000124000c1e1100 */
[----:B0-----:R-:W-:Y:S02]  /*25a50*/  @P1 IMAD.MOV.U32 R8, RZ, RZ, R146 ;  /* 0x000000ffff081224 */ /* 0x001fe400078e0092 */
[----:B------:R-:W-:Y:S02]  /*25a60*/  @P1 IMAD.MOV.U32 R9, RZ, RZ, R145 ;  /* 0x000000ffff091224 */ /* 0x000fe400078e0091 */
[----:B------:R-:W4:Y:S04]  /*25a70*/  LDL R145, [R1+0x1d74] ;  /* 0x001d740001917983 */ /* 0x000f280000100800 */
[----:B------:R0:W4:Y:S01]  /*25a80*/  @P1 LDG.E.U8 R198, desc[UR40][R8.64] ;  /* 0x0000002808c61981 */ /* 0x000122000c1e1100 */
[----:B------:R-:W-:-:S02]  /*25a90*/  ISETP.GT.AND P1, PT, R5, 0x5b, PT ;  /* 0x0000005b0500780c */ /* 0x000fc40003f24270 */
[----:B------:R-:W-:Y:S01]  /*25aa0*/  PRMT R193, RZ, 0x7610, R193 ;  /* 0x00007610ffc17816 */ /* 0x000fe200000000c1 */
[----:B0-----:R-:W-:Y:S02]  /*25ab0*/  @P0 IMAD.MOV.U32 R8, RZ, RZ, R148 ;  /* 0x000000ffff080224 */ /* 0x001fe400078e0094 */
[----:B------:R-:W-:-:S05]  /*25ac0*/  @P0 IMAD.MOV.U32 R9, RZ, RZ, R147 ;  /* 0x000000ffff090224 */ /* 0x000fca00078e0093 */
[----:B------:R2:W4:Y:S02]  /*25ad0*/  @P0 LDG.E.U8 R155, desc[UR40][R8.64] ;  /* 0x00000028089b0981 */ /* 0x000524000c1e1100 */
[----:B--2---:R-:W-:Y:S02]  /*25ae0*/  @P0 IMAD.MOV.U32 R8, RZ, RZ, R28 ;  /* 0x000000ffff080224 */ /* 0x004fe400078e001c */
[----:B---3--:R-:W-:Y:S01]  /*25af0*/  @P0 IMAD.MOV.U32 R9, RZ, RZ, R38 ;  /* 0x000000ffff090224 */ /* 0x008fe200078e0026 */
[----:B------:R-:W2:Y:S04]  /*25b00*/  LDL R28, [R1+0x1d70] ;  /* 0x001d7000011c7983 */ /* 0x000ea80000100800 */
[----:B------:R-:W3:Y:S04]  /*25b10*/  LDL R38, [R1+0x1d6c] ;  /* 0x001d6c0001267983 */ /* 0x000ee80000100800 */
[----:B------:R4:W3:Y:S02]  /*25b20*/  @P0 LDG.E.U8 R193, desc[UR40][R8.64] ;  /* 0x0000002808c10981 */ /* 0x0008e4000c1e1100 */
[----:B----4-:R-:W-:-:S02]  /*25b30*/  @P1 IMAD.MOV.U32 R8, RZ, RZ, R40 ;  /* 0x000000ffff081224 */ /* 0x010fc400078e0028 */
[----:B------:R-:W4:Y:S01]  /*25b40*/  LDL R40, [R1+0x1d68] ;  /* 0x001d680001287983 */ /* 0x000f220000100800 */
[----:B------:R-:W-:-:S03]  /*25b50*/  @P1 IMAD.MOV.U32 R9, RZ, RZ, R42 ;  /* 0x000000ffff091224 */ /* 0x000fc600078e002a */
[----:B------:R-:W4:Y:S01]  /*25b60*/  LDL R42, [R1+0x1d64] ;  /* 0x001d6400012a7983 */ /* 0x000f220000100800 */
[----:B------:R-:W-:Y:S02]  /*25b70*/  PRMT R152, RZ, 0x7610, R152 ;  /* 0x00007610ff987816 */ /* 0x000fe40000000098 */
[C---:B------:R-:W-:Y:S02]  /*25b80*/  ISETP.GT.AND P0, PT, R5.reuse, 0x5c, PT ;  /* 0x0000005c0500780c */ /* 0x040fe40003f04270 */
[----:B------:R-:W-:Y:S02]  /*25b90*/  PRMT R188, RZ, 0x7610, R188 ;  /* 0x00007610ffbc7816 */ /* 0x000fe400000000bc */
[----:B------:R0:W4:Y:S01]  /*25ba0*/  @P1 LDG.E.U8 R152, desc[UR40][R8.64] ;  /* 0x0000002808981981 */ /* 0x000122000c1e1100 */
[----:B------:R-:W-:Y:S01]  /*25bb0*/  PRMT R21, RZ, 0x7610, R21 ;  /* 0x00007610ff157816 */ /* 0x000fe20000000015 */
[----:B0-----:R-:W-:Y:S02]  /*25bc0*/  @P1 IMAD.MOV.U32 R8, RZ, RZ, R24 ;  /* 0x000000ffff081224 */ /* 0x001fe400078e0018 */
[----:B------:R-:W-:Y:S01]  /*25bd0*/  @P1 IMAD.MOV.U32 R9, RZ, RZ, R25 ;  /* 0x000000ffff091224 */ /* 0x000fe200078e0019 */
[----:B------:R-:W4:Y:S04]  /*25be0*/  LDL R24, [R1+0x1d60] ;  /* 0x001d600001187983 */ /* 0x000f280000100800 */
[----:B------:R0:W4:Y:S01]  /*25bf0*/  @P1 LDG.E.U8 R188, desc[UR40][R8.64] ;  /* 0x0000002808bc1981 */ /* 0x000122000c1e1100 */
[----:B------:R-:W-:-:S03]  /*25c00*/  ISETP.GT.AND P1, PT, R5, 0x5d, PT ;  /* 0x0000005d0500780c */ /* 0x000fc60003f24270 */
[----:B------:R-:W4:Y:S01]  /*25c10*/  LDL R25, [R1+0x1d5c] ;  /* 0x001d5c0001197983 */ /* 0x000f220000100800 */
[----:B------:R-:W-:Y:S01]  /*25c20*/  PRMT R183, RZ, 0x7610, R183 ;  /* 0x00007610ffb77816 */ /* 0x000fe200000000b7 */
[----:B0-----:R-:W-:Y:S02]  /*25c30*/  @P0 IMAD.MOV.U32 R8, RZ, RZ, R43 ;  /* 0x000000ffff080224 */ /* 0x001fe400078e002b */
[----:B------:R-:W-:Y:S01]  /*25c40*/  @P0 IMAD.MOV.U32 R9, RZ, RZ, R145 ;  /* 0x000000ffff090224 */ /* 0x000fe200078e0091 */
[----:B------:R-:W-:Y:S01]  /*25c50*/  PRMT R19, RZ, 0x7610, R19 ;  /* 0x00007610ff137816 */ /* 0x000fe20000000013 */
[----:B------:R-:W4:Y:S04]  /*25c60*/  LDL R145, [R1+0x1d44] ;  /* 0x001d440001917983 */ /* 0x000f280000100800 */
[----:B------:R2:W4:Y:S04]  /*25c70*/  @P0 LDG.E.U8 R21, desc[UR40][R8.64] ;  /* 0x0000002808150981 */ /* 0x000528000c1e1100 */
[----:B------:R-:W4:Y:S01]  /*25c80*/  LDL R43, [R1+0x1d48] ;  /* 0x001d4800012b7983 */ /* 0x000f220000100800 */
[----:B--2---:R-:W-:-:S03]  /*25c90*/  @P0 IMAD.MOV.U32 R8, RZ, RZ, R28 ;  /* 0x000000ffff080224 */ /* 0x004fc600078e001c */
[----:B------:R-:W2:Y:S01]  /*25ca0*/  LDL R28, [R1+0x1d58] ;  /* 0x001d5800011c7983 */ /* 0x000ea20000100800 */
[----:B---3--:R-:W-:-:S03]  /*25cb0*/  @P0 IMAD.MOV.U32 R9, RZ, RZ, R38 ;  /* 0x000000ffff090224 */ /* 0x008fc600078e0026 */
[----:B------:R-:W3:Y:S04]  /*25cc0*/  LDL R38, [R1+0x1d54] ;  /* 0x001d540001267983 */ /* 0x000ee80000100800 */
[----:B------:R4:W3:Y:S02]  /*25cd0*/  @P0 LDG.E.U8 R183, desc[UR40][R8.64] ;  /* 0x0000002808b70981 */ /* 0x0008e4000c1e1100 */
[----:B----4-:R-:W-:Y:S02]  /*25ce0*/  @P1 IMAD.MOV.U32 R8, RZ, RZ, R40 ;  /* 0x000000ffff081224 */ /* 0x010fe400078e0028 */
[----:B------:R-:W4:Y:S01]  /*25cf0*/  LDL R40, [R1+0x1d50] ;  /* 0x001d500001287983 */ /* 0x000f220000100800 */
[----:B------:R-:W-:-:S03]  /*25d00*/  @P1 IMAD.MOV.U32 R9, RZ, RZ, R42 ;  /* 0x000000ffff091224 */ /* 0x000fc600078e002a */
[----:B------:R-:W4:Y:S01]  /*25d10*/  LDL R42, [R1+0x1d4c] ;  /* 0x001d4c00012a7983 */ /* 0x000f220000100800 */
[----:B------:R-:W-:Y:S02]  /*25d20*/  ISETP.GT.AND P0, PT, R5, 0x5e, PT ;  /* 0x0000005e0500780c */ /* 0x000fe40003f04270 */
[----:B------:R-:W-:Y:S01]  /*25d30*/  PRMT R178, RZ, 0x7610, R178 ;  /* 0x00007610ffb27816 */ /* 0x000fe200000000b2 */
[----:B------:R0:W4:Y:S01]  /*25d40*/  @P1 LDG.E.U8 R19, desc[UR40][R8.64] ;  /* 0x0000002808131981 */ /* 0x000122000c1e1100 */
[----:B------:R-:W-:Y:S01]  /*25d50*/  PRMT R17, RZ, 0x7610, R17 ;  /* 0x00007610ff117816 */ /* 0x000fe20000000011 */
[----:B0-----:R-:W-:Y:S02]  /*25d60*/  @P1 IMAD.MOV.U32 R8, RZ, RZ, R24 ;  /* 0x000000ffff081224 */ /* 0x001fe400078e0018 */
[----:B------:R-:W4:Y:S01]  /*25d70*/  LDL R24, [R1+0x1d40] ;  /* 0x001d400001187983 */ /* 0x000f220000100800 */
[----:B------:R-:W-:-:S03]  /*25d80*/  @P1 IMAD.MOV.U32 R9, RZ, RZ, R25 ;  /* 0x000000ffff091224 */ /* 0x000fc600078e0019 */
[----:B------:R-:W4:Y:S04]  /*25d90*/  LDL R25, [R1+0x1d3c] ;  /* 0x001d3c0001197983 */ /* 0x000f280000100800 */
[----:B------:R2:W4:Y:S02]  /*25da0*/  @P1 LDG.E.U8 R178, desc[UR40][R8.64] ;  /* 0x0000002808b21981 */ /* 0x000524000c1e1100 */
[----:B--2---:R-:W-:Y:S02]  /*25db0*/  @P0 IMAD.MOV.U32 R8, RZ, RZ, R28 ;  /* 0x000000ffff080224 */ /* 0x004fe400078e001c */
        /* <DEDUP_REMOVED lines=9> */
[----:B------:R-:W-:Y:S02]  /*25e50*/  PRMT R173, RZ, 0x7610, R173 ;  /* 0x00007610ffad7816 */ /* 0x000fe400000000ad */
[----:B------:R-:W-:-:S04]  /*25e60*/  PRMT R16, RZ, 0x7610, R16 ;  /* 0x00007610ff107816 */ /* 0x000fc80000000010 */
[----:B------:R0:W4:Y:S01]  /*25e70*/  @P0 LDG.E.U8 R173, desc[UR40][R8.64] ;  /* 0x0000002808ad0981 */ /* 0x000122000c1e1100 */
[----:B------:R-:W-:Y:S02]  /*25e80*/  ISETP.GT.AND P0, PT, R5, 0x60, PT ;  /* 0x000000600500780c */ /* 0x000fe40003f04270 */
[----:B------:R-:W-:Y:S02]  /*25e90*/  PRMT R168, RZ, 0x7610, R168 ;  /* 0x00007610ffa87816 */ /* 0x000fe400000000a8 */
[----:B0-----:R-:W-:Y:S02]  /*25ea0*/  @P1 IMAD.MOV.U32 R8, RZ, RZ, R43 ;  /* 0x000000ffff081224 */ /* 0x001fe400078e002b */
[----:B------:R-:W-:Y:S01]  /*25eb0*/  @P1 IMAD.MOV.U32 R9, RZ, RZ, R145 ;  /* 0x000000ffff091224 */ /* 0x000fe200078e0091 */
[----:B------:R-:W-:Y:S01]  /*25ec0*/  PRMT R209, RZ, 0x7610, R209 ;  /* 0x00007610ffd17816 */ /* 0x000fe200000000d1 */
[----:B------:R-:W4:Y:S04]  /*25ed0*/  LDL R43, [R1+0x1d14] ;  /* 0x001d1400012b7983 */ /* 0x000f280000100800 */
[----:B------:R0:W4:Y:S02]  /*25ee0*/  @P1 LDG.E.U8 R16, desc[UR40][R8.64] ;  /* 0x0000002808101981 */ /* 0x000124000c1e1100 */
[----:B0-----:R-:W-:-:S02]  /*25ef0*/  @P1 IMAD.MOV.U32 R8, RZ, RZ, R24 ;  /* 0x000000ffff081224 */ /* 0x001fc400078e0018 */
        /* <DEDUP_REMOVED lines=10> */
[----:B----4-:R-:W-:Y:S01]  /*25fa0*/  @P0 IMAD.MOV.U32 R8, RZ, RZ, R40 ;  /* 0x000000ffff080224 */ /* 0x010fe200078e0028 */
[----:B------:R-:W-:Y:S01]  /*25fb0*/  ISETP.GT.AND P1, PT, R5, 0x61, PT ;  /* 0x000000610500780c */ /* 0x000fe20003f24270 */
[----:B------:R-:W4:Y:S01]  /*25fc0*/  LDL R40, [R1+0x1d0c] ;  /* 0x001d0c0001287983 */ /* 0x000f220000100800 */
[----:B------:R-:W-:-:S03]  /*25fd0*/  @P0 IMAD.MOV.U32 R9, RZ, RZ, R42 ;  /* 0x000000ffff090224 */ /* 0x000fc600078e002a */
[----:B------:R-:W4:Y:S04]  /*25fe0*/  LDL R42, [R1+0x1d18] ;  /* 0x001d1800012a7983 */ /* 0x000f280000100800 */
[----:B------:R0:W4:Y:S01]  /*25ff0*/  @P0 LDG.E.U8 R26, desc[UR40][R8.64] ;  /* 0x00000028081a0981 */ /* 0x000122000c1e1100 */
[----:B------:R-:W-:-:S03]  /*26000*/  PRMT R205, RZ, 0x7610, R205 ;  /* 0x00007610ffcd7816 */ /* 0x000fc600000000cd */
[----:B0-----:R-:W-:Y:S02]  /*26010*/  @P1 IMAD.MOV.U32 R9, RZ, RZ, R25 ;  /* 0x000000ffff091224 */ /* 0x001fe400078e0019 */
[----:B------:R-:W-:-:S05]  /*26020*/  @P1 IMAD.MOV.U32 R8, RZ, RZ, R24 ;  /* 0x000000ffff081224 */ /* 0x000fca00078e0018 */
[----:B------:R2:W4:Y:S02]  /*26030*/  @P1 LDG.E.U8 R205, desc[UR40][R8.64] ;  /* 0x0000002808cd1981 */ /* 0x000524000c1e1100 */
[----:B--2---:R-:W-:Y:S02]  /*26040*/  @P1 IMAD.MOV.U32 R8, RZ, RZ, R28 ;  /* 0x000000ffff081224 */ /* 0x004fe400078e001c */
[----:B---3--:R-:W-:Y:S01]  /*26050*/  @P1 IMAD.MOV.U32 R9, RZ, RZ, R38 ;  /* 0x000000ffff091224 */ /* 0x008fe200078e0026 */
[----:B----4-:R0:W-:Y:S04]  /*26060*/  STL [R1+0x1028], R26 ;  /* 0x0010281a01007387 */ /* 0x0101e80000100800 */
[----:B------:R-:W2:Y:S04]  /*26070*/  LDL R24, [R1+0x1d08] ;  /* 0x001d080001187983 */ /* 0x000ea80000100800 */
[----:B------:R-:W3:Y:S04]  /*26080*/  LDL R25, [R1+0x1d04] ;  /* 0x001d040001197983 */ /* 0x000ee80000100800 */
[----:B0-----:R-:W4:Y:S04]  /*26090*/  LDL R26, [R1+0x1d10] ;  /* 0x001d1000011a7983 */ /* 0x001f280000100800 */
[----:B------:R-:W3:Y:S04]  /*260a0*/  LDL R38, [R1+0x1cfc] ;  /* 0x001cfc0001267983 */ /* 0x000ee80000100800 */
[----:B------:R-:W3:Y:S01]  /*260b0*/  LDL R28, [R1+0x1d00] ;  /* 0x001d0000011c7983 */ /* 0x000ee20000100800 */
[----:B------:R-:W-:-:S02]  /*260c0*/  ISETP.GT.AND P0, PT, R5, 0x62, PT ;  /* 0x000000620500780c */ /* 0x000fc40003f04270 */
[----:B------:R-:W-:Y:S02]  /*260d0*/  PRMT R44, RZ, 0x7610, R44 ;  /* 0x00007610ff2c7816 */ /* 0x000fe4000000002c */
[----:B------:R-:W-:-:S04]  /*260e0*/  PRMT R200, RZ, 0x7610, R200 ;  /* 0x00007610ffc87816 */ /* 0x000fc800000000c8 */
[----:B------:R0:W3:Y:S01]  /*260f0*/  @P1 LDG.E.U8 R44, desc[UR40][R8.64] ;  /* 0x00000028082c1981 */ /* 0x0000e2000c1e1100 */
[----:B------:R-:W-:Y:S02]  /*26100*/  ISETP.GT.AND P1, PT, R5, 0x63, PT ;  /* 0x000000630500780c */ /* 0x000fe40003f24270 */
[----:B------:R-:W-:Y:S02]  /*26110*/  PRMT R27, RZ, 0x7610, R27 ;  /* 0x00007610ff1b7816 */ /* 0x000fe4000000001b */
[----:B0-----:R-:W-:Y:S02]  /*26120*/  @P0 IMAD.MOV.U32 R8, RZ, RZ, R42 ;  /* 0x000000ffff080224 */ /* 0x001fe400078e002a */
[----:B------:R-:W-:-:S05]  /*26130*/  @P0 IMAD.MOV.U32 R9, RZ, RZ, R43 ;  /* 0x000000ffff090224 */ /* 0x000fca00078e002b */
[----:B------:R0:W3:Y:S02]  /*26140*/  @P0 LDG.E.U8 R200, desc[UR40][R8.64] ;  /* 0x0000002808c80981 */ /* 0x0000e4000c1e1100 */
[----:B0-----:R-:W-:Y:S01]  /*26150*/  @P0 IMAD.MOV.U32 R9, RZ, RZ, R40 ;  /* 0x000000ffff090224 */ /* 0x001fe200078e0028 */
[----:B------:R-:W-:Y:S02]  /*26160*/  PRMT R195, RZ, 0x7610, R195 ;  /* 0x00007610ffc37816 */ /* 0x000fe400000000c3 */
[----:B------:R-:W-:Y:S01]  /*26170*/  PRMT R29, RZ, 0x7610, R29 ;  /* 0x00007610ff1d7816 */ /* 0x000fe2000000001d */
[----:B----4-:R-:W-:Y:S02]  /*26180*/  @P0 IMAD.MOV.U32 R8, RZ, RZ, R26 ;  /* 0x000000ffff080224 */ /* 0x010fe400078e001a */
[----:B------:R-:W4:Y:S04]  /*26190*/  LDL R26, [R1+0x1cf8] ;  /* 0x001cf800011a7983 */ /* 0x000f280000100800 */
[----:B------:R2:W4:Y:S02]  /*261a0*/  @P0 LDG.E.U8 R27, desc[UR40][R8.64] ;  /* 0x00000028081b0981 */ /* 0x000524000c1e1100 */
[----:B--2---:R-:W-:-:S02]  /*261b0*/  @P1 IMAD.MOV.U32 R8, RZ, RZ, R24 ;  /* 0x000000ffff081224 */ /* 0x004fc400078e0018 */
[----:B---3--:R-:W-:-:S05]  /*261c0*/  @P1 IMAD.MOV.U32 R9, RZ, RZ, R25 ;  /* 0x000000ffff091224 */ /* 0x008fca00078e0019 */
[----:B------:R0:W2:Y:S02]  /*261d0*/  @P1 LDG.E.U8 R195, desc[UR40][R8.64] ;  /* 0x0000002808c31981 */ /* 0x0000a4000c1e1100 */
[----:B0-----:R-:W-:Y:S02]  /*261e0*/  @P1 IMAD.MOV.U32 R8, RZ, RZ, R28 ;  /* 0x000000ffff081224 */ /* 0x001fe400078e001c */
[----:B------:R-:W-:-:S05]  /*261f0*/  @P1 IMAD.MOV.U32 R9, RZ, RZ, R38 ;  /* 0x000000ffff091224 */ /* 0x000fca00078e0026 */
[----:B------:R-:W3:Y:S04]  /*26200*/  @P1 LDG.E.U8 R29, desc[UR40][R8.64] ;  /* 0x00000028081d1981 */ /* 0x000ee8000c1e1100 */
[----:B----4-:R0:W-:Y:S04]  /*26210*/  STL [R1+0x1020], R27 ;  /* 0x0010201b01007387 */ /* 0x0101e80000100800 */
[----:B------:R-:W4:Y:S04]  /*26220*/  LDL R25, [R1+0x1cec] ;  /* 0x001cec0001197983 */ /* 0x000f280000100800 */
[----:B------:R-:W2:Y:S04]  /*26230*/  LDL R24, [R1+0x1cf0] ;  /* 0x001cf00001187983 */ /* 0x000ea80000100800 */
[----:B0-----:R-:W4:Y:S04]  /*26240*/  LDL R27, [R1+0x1cf4] ;  /* 0x001cf400011b7983 */ /* 0x001f280000100800 */
[----:B------:R-:W2:Y:S04]  /*26250*/  LDL R38, [R1+0x1ce8] ;  /* 0x001ce80001267983 */ /* 0x000ea80000100800 */
[----:B------:R-:W2:Y:S04]  /*26260*/  LDL R40, [R1+0x1ce4] ;  /* 0x001ce40001287983 */ /* 0x000ea80000100800 */
[----:B------:R-:W2:Y:S04]  /*26270*/  LDL R28, [R1+0x1ce0] ;  /* 0x001ce000011c7983 */ /* 0x000ea80000100800 */
[----:B---3--:R0:W-:Y:S04]  /*26280*/  STL [R1+0x101c], R29 ;  /* 0x00101c1d01007387 */ /* 0x0081e80000100800 */
[----:B0-----:R-:W3:Y:S01]  /*26290*/  LDL R29, [R1+0x1cdc] ;  /* 0x001cdc00011d7983 */ /* 0x001ee20000100800 */
[----:B------:R-:W-:-:S02]  /*262a0*/  ISETP.GT.AND P0, PT, R5, 0x64, PT ;  /* 0x000000640500780c */ /* 0x000fc40003f04270 */
[----:B------:R-:W-:Y:S02]  /*262b0*/  PRMT R190, RZ, 0x7610, R190 ;  /* 0x00007610ffbe7816 */ /* 0x000fe400000000be */
[----:B------:R-:W-:Y:S02]  /*262c0*/  ISETP.GT.AND P1, PT, R5, 0x65, PT ;  /* 0x000000650500780c */ /* 0x000fe40003f24270 */
[----:B------:R-:W-:-:S07]  /*262d0*/  PRMT R41, RZ, 0x7610, R41 ;  /* 0x00007610ff297816 */ /* 0x000fce0000000029 */
[----:B------:R-:W-:Y:S01]  /*262e0*/  @P0 IMAD.MOV.U32 R8, RZ, RZ, R26 ;  /* 0x000000ffff080224 */ /* 0x000fe200078e001a */
[----:B------:R-:W-:Y:S01]  /*262f0*/  PRMT R185, RZ, 0x7610, R185 ;  /* 0x00007610ffb97816 */ /* 0x000fe200000000b9 */
[----:B------:R-:W3:Y:S01]  /*26300*/  LDL R26, [R1+0x1cd8] ;  /* 0x001cd800011a7983 */ /* 0x000ee20000100800 */
[----:B------:R-:W-:Y:S01]  /*26310*/  PRMT R34, RZ, 0x7610, R34 ;  /* 0x00007610ff227816 */ /* 0x000fe20000000022 */
[----:B----4-:R-:W-:Y:S02]  /*26320*/  @P0 IMAD.MOV.U32 R9, RZ, RZ, R27 ;  /* 0x000000ffff090224 */ /* 0x010fe400078e001b */
[----:B------:R-:W4:Y:S04]  /*26330*/  LDL R27, [R1+0x1cd4] ;  /* 0x001cd400011b7983 */ /* 0x000f280000100800 */
[----:B------:R2:W4:Y:S02]  /*26340*/  @P0 LDG.E.U8 R190, desc[UR40][R8.64] ;  /* 0x0000002808be0981 */ /* 0x000524000c1e1100 */
[----:B--2---:R-:W-:-:S02]  /*26350*/  @P0 IMAD.MOV.U32 R8, RZ, RZ, R24 ;  /* 0x000000ffff080224 */ /* 0x004fc400078e0018 */
[----:B------:R-:W-:-:S05]  /*26360*/  @P0 IMAD.MOV.U32 R9, RZ, RZ, R25 ;  /* 0x000000ffff090224 */ /* 0x000fca00078e0019 */
[----:B------:R0:W2:Y:S02]  /*26370*/  @P0 LDG.E.U8 R41, desc[UR40][R8.64] ;  /* 0x0000002808290981 */ /* 0x0000a4000c1e1100 */
[----:B0-----:R-:W-:Y:S02]  /*26380*/  @P1 IMAD.MOV.U32 R8, RZ, RZ, R38 ;  /* 0x000000ffff081224 */ /* 0x001fe400078e0026 */
[----:B------:R-:W-:-:S05]  /*26390*/  @P1 IMAD.MOV.U32 R9, RZ, RZ, R40 ;  /* 0x000000ffff091224 */ /* 0x000fca00078e0028 */
[----:B------:R0:W2:Y:S02]  /*263a0*/  @P1 LDG.E.U8 R185, desc[UR40][R8.64] ;  /* 0x0000002808b91981 */ /* 0x0000a4000c1e1100 */
[----:B0-----:R-:W-:Y:S02]  /*263b0*/  @P1 IMAD.MOV.U32 R8, RZ, RZ, R28 ;  /* 0x000000ffff081224 */ /* 0x001fe400078e001c */
[----:B---3--:R-:W-:-:S05]  /*263c0*/  @P1 IMAD.MOV.U32 R9, RZ, RZ, R29 ;  /* 0x000000ffff091224 */ /* 0x008fca00078e001d */
[----:B------:R0:W3:Y:S04]  /*263d0*/  @P1 LDG.E.U8 R34, desc[UR40][R8.64] ;  /* 0x0000002808221981 */ /* 0x0000e8000c1e1100 */
[----:B------:R-:W-:Y:S04]  /*263e0*/  STL [R1+0x1024], R44 ;  /* 0x0010242c01007387 */ /* 0x000fe80000100800 */
[----:B------:R-:W2:Y:S04]  /*263f0*/  LDL R25, [R1+0x1ccc] ;  /* 0x001ccc0001197983 */ /* 0x000ea80000100800 */
[----:B------:R-:W2:Y:S04]  /*26400*/  LDL R24, [R1+0x1cd0] ;  /* 0x001cd00001187983 */ /* 0x000ea80000100800 */
[----:B------:R-:W2:Y:S04]  /*26410*/  LDL R29, [R1+0x1cc4] ;  /* 0x001cc400011d7983 */ /* 0x000ea80000100800 */
[----:B------:R-:W2:Y:S01]  /*26420*/  LDL R28, [R1+0x1cc8] ;  /* 0x001cc800011c7983 */ /* 0x000ea20000100800 */
[----:B------:R-:W-:-:S02]  /*26430*/  ISETP.GT.AND P0, PT, R5, 0x66, PT ;  /* 0x000000660500780c */ /* 0x000fc40003f04270 */
[----:B------:R-:W-:Y:S01]  /*26440*/  PRMT R180, RZ, 0x7610, R180 ;  /* 0x00007610ffb47816 */ /* 0x000fe200000000b4 */
[----:B------:R-:W2:Y:S10]  /*26450*/  LDL R38, [R1+0x1cb4] ;  /* 0x001cb40001267983 */ /* 0x000eb40000100800 */
[----:B0-----:R-:W-:-:S02]  /*26460*/  @P0 IMAD.MOV.U32 R8, RZ, RZ, R26 ;  /* 0x000000ffff080224 */ /* 0x001fc400078e001a */
[----:B------:R-:W2:Y:S01]  /*26470*/  LDL R26, [R1+0x1cc0] ;  /* 0x001cc000011a7983 */ /* 0x000ea20000100800 */
[----:B------:R-:W-:Y:S02]  /*26480*/  ISETP.GT.AND P1, PT, R5, 0x67, PT ;  /* 0x000000670500780c */ /* 0x000fe40003f24270 */
[----:B------:R-:W-:Y:S01]  /*26490*/  PRMT R39, RZ, 0x7610, R39 ;  /* 0x00007610ff277816 */ /* 0x000fe20000000027 */
[----:B----4-:R-:W-:Y:S02]  /*264a0*/  @P0 IMAD.MOV.U32 R9, RZ, RZ, R27 ;  /* 0x000000ffff090224 */ /* 0x010fe400078e001b */
[----:B------:R-:W4:Y:S04]  /*264b0*/  LDL R27, [R1+0x1cbc] ;  /* 0x001cbc00011b7983 */ /* 0x000f280000100800 */
[----:B------:R2:W4:Y:S04]  /*264c0*/  @P0 LDG.E.U8 R180, desc[UR40][R8.64] ;  /* 0x0000002808b40981 */ /* 0x000528000c1e1100 */
[----:B---3--:R0:W-:Y:S04]  /*264d0*/  STL [R1+0x1014], R34 ;  /* 0x0010142201007387 */ /* 0x0081e80000100800 */
[----:B0-----:R-:W3:Y:S01]  /*264e0*/  LDL R34, [R1+0x1cb8] ;  /* 0x001cb80001227983 */ /* 0x001ee20000100800 */
[----:B--2---:R-:W-:-:S02]  /*264f0*/  @P0 IMAD.MOV.U32 R9, RZ, RZ, R25 ;  /* 0x000000ffff090224 */ /* 0x004fc400078e0019 */
[----:B------:R-:W-:Y:S01]  /*26500*/  @P0 IMAD.MOV.U32 R8, RZ, RZ, R24 ;  /* 0x000000ffff080224 */ /* 0x000fe200078e0018 */
[----:B------:R-:W2:Y:S04]  /*26510*/  LDL R25, [R1+0x1cac] ;  /* 0x001cac0001197983 */ /* 0x000ea80000100800 */
[----:B------:R-:W2:Y:S04]  /*26520*/  LDL R24, [R1+0x1cb0] ;  /* 0x001cb00001187983 */ /* 0x000ea80000100800 */
[----:B------:R0:W2:Y:S02]  /*26530*/  @P0 LDG.E.U8 R39, desc[UR40][R8.64] ;  /* 0x0000002808270981 */ /* 0x0000a4000c1e1100 */
[----:B0-----:R-:W-:-:S02]  /*26540*/  @P1 IMAD.MOV.U32 R8, RZ, RZ, R28 ;  /* 0x000000ffff081224 */ /* 0x001fc400078e001c */
[----:B------:R-:W-:Y:S01]  /*26550*/  @P1 IMAD.MOV.U32 R9, RZ, RZ, R29 ;  /* 0x000000ffff091224 */ /* 0x000fe200078e001d */
[----:B------:R-:W2:Y:S04]  /*26560*/  LDL R28, [R1+0x1ca8] ;  /* 0x001ca800011c7983 */ /* 0x000ea80000100800 */
[----:B------:R-:W2:Y:S01]  /*26570*/  LDL R29, [R1+0x1ca4] ;  /* 0x001ca400011d7983 */ /* 0x000ea20000100800 */
[----:B------:R-:W-:Y:S02]  /*26580*/  PRMT R175, RZ, 0x7610, R175 ;  /* 0x00007610ffaf7816 */ /* 0x000fe400000000af */
[----:B------:R-:W-:Y:S02]  /*26590*/  ISETP.GT.AND P0, PT, R5, 0x68, PT ;  /* 0x000000680500780c */ /* 0x000fe40003f04270 */
[----:B------:R-:W-:-:S02]  /*265a0*/  PRMT R151, RZ, 0x7610, R151 ;  /* 0x00007610ff977816 */ /* 0x000fc40000000097 */
[----:B------:R0:W2:Y:S01]  /*265b0*/  @P1 LDG.E.U8 R175, desc[UR40][R8.64] ;  /* 0x0000002808af1981 */ /* 0x0000a2000c1e1100 */
[----:B------:R-:W-:Y:S01]  /*265c0*/  PRMT R170, RZ, 0x7610, R170 ;  /* 0x00007610ffaa7816 */ /* 0x000fe200000000aa */
[----:B0-----:R-:W-:Y:S01]  /*265d0*/  @P1 IMAD.MOV.U32 R8, RZ, RZ, R26 ;  /* 0x000000ffff081224 */ /* 0x001fe200078e001a */
[----:B------:R-:W-:Y:S01]  /*265e0*/  PRMT R31, RZ, 0x7610, R31 ;  /* 0x00007610ff1f7816 */ /* 0x000fe2000000001f */
[----:B------:R-:W-:Y:S04]  /*265f0*/  STL [R1+0x1018], R41 ;  /* 0x0010182901007387 */ /* 0x000fe80000100800 */
[----:B------:R-:W2:Y:S01]  /*26600*/  LDL R26, [R1+0x1ca0] ;  /* 0x001ca000011a7983 */ /* 0x000ea20000100800 */
[----:B----4-:R-:W-:-:S03]  /*26610*/  @P1 IMAD.MOV.U32 R9, RZ, RZ, R27 ;  /* 0x000000ffff091224 */ /* 0x010fc600078e001b */
[----:B------:R-:W4:Y:S04]  /*26620*/  LDL R27, [R1+0x1c9c] ;  /* 0x001c9c00011b7983 */ /* 0x000f280000100800 */
[----:B------:R0:W4:Y:S02]  /*26630*/  @P1 LDG.E.U8 R151, desc[UR40][R8.64] ;  /* 0x0000002808971981 */ /* 0x000124000c1e1100 */
[----:B0-----:R-:W-:Y:S01]  /*26640*/  @P0 IMAD.MOV.U32 R9, RZ, RZ, R38 ;  /* 0x000000ffff090224 */ /* 0x001fe200078e0026 */
[----:B------:R-:W-:Y:S01]  /*26650*/  ISETP.GT.AND P1, PT, R5, 0x69, PT ;  /* 0x000000690500780c */ /* 0x000fe20003f24270 */
[----:B---3--:R-:W-:-:S05]  /*26660*/  @P0 IMAD.MOV.U32 R8, RZ, RZ, R34 ;  /* 0x000000ffff080224 */ /* 0x008fca00078e0022 */
[----:B------:R2:W3:Y:S02]  /*26670*/  @P0 LDG.E.U8 R170, desc[UR40][R8.64] ;  /* 0x0000002808aa0981 */ /* 0x0004e4000c1e1100 */
[----:B--2---:R-:W-:Y:S02]  /*26680*/  @P0 IMAD.MOV.U32 R8, RZ, RZ, R24 ;  /* 0x000000ffff080224 */ /* 0x004fe400078e0018 */
[----:B------:R-:W-:Y:S01]  /*26690*/  @P0 IMAD.MOV.U32 R9, RZ, RZ, R25 ;  /* 0x000000ffff090224 */ /* 0x000fe200078e0019 */
[----:B------:R-:W2:Y:S04]  /*266a0*/  LDL R24, [R1+0x1c98] ;  /* 0x001c980001187983 */ /* 0x000ea80000100800 */
[----:B------:R0:W3:Y:S04]  /*266b0*/  @P0 LDG.E.U8 R31, desc[UR40][R8.64] ;  /* 0x00000028081f0981 */ /* 0x0000e8000c1e1100 */
[----:B------:R-:W2:Y:S01]  /*266c0*/  LDL R25, [R1+0x1c94] ;  /* 0x001c940001197983 */ /* 0x000ea20000100800 */
[----:B0-----:R-:W-:-:S02]  /*266d0*/  @P1 IMAD.MOV.U32 R8, RZ, RZ, R28 ;  /* 0x000000ffff081224 */ /* 0x001fc400078e001c */
[----:B------:R-:W-:Y:S01]  /*266e0*/  @P1 IMAD.MOV.U32 R9, RZ, RZ, R29 ;  /* 0x000000ffff091224 */ /* 0x000fe200078e001d */
[----:B------:R-:W2:Y:S04]  /*266f0*/  LDL R28, [R1+0x1c90] ;  /* 0x001c9000011c7983 */ /* 0x000ea80000100800 */
[----:B------:R-:W2:Y:S01]  /*26700*/  LDL R29, [R1+0x1c8c] ;  /* 0x001c8c00011d7983 */ /* 0x000ea20000100800 */
[----:B------:R-:W-:Y:S02]  /*26710*/  PRMT R165, RZ, 0x7610, R165 ;  /* 0x00007610ffa57816 */ /* 0x000fe400000000a5 */
[----:B------:R-:W-:Y:S01]  /*26720*/  ISETP.GT.AND P0, PT, R5, 0x6a, PT ;  /* 0x0000006a0500780c */ /* 0x000fe20003f04270 */
[----:B------:R-:W-:Y:S04]  /*26730*/  STL [R1+0x1010], R39 ;  /* 0x0010102701007387 */ /* 0x000fe80000100800 */
[----:B------:R-:W2:Y:S01]  /*26740*/  LDL R34, [R1+0x1c84] ;  /* 0x001c840001227983 */ /* 0x000ea20000100800 */
[----:B------:R-:W-:-:S03]  /*26750*/  PRMT R37, RZ, 0x7610, R37 ;  /* 0x00007610ff257816 */ /* 0x000fc60000000025 */
[----:B------:R0:W2:Y:S02]  /*26760*/  @P1 LDG.E.U8 R165, desc[UR40][R8.64] ;  /* 0x0000002808a51981 */ /* 0x0000a4000c1e1100 */
[----:B0-----:R-:W-:Y:S01]  /*26770*/  @P1 IMAD.MOV.U32 R8, RZ, RZ, R26 ;  /* 0x000000ffff081224 */ /* 0x001fe200078e001a */
[----:B------:R-:W-:Y:S01]  /*26780*/  PRMT R161, RZ, 0x7610, R161 ;  /* 0x00007610ffa17816 */ /* 0x000fe200000000a1 */
[----:B----4-:R-:W-:-:S05]  /*26790*/  @P1 IMAD.MOV.U32 R9, RZ, RZ, R27 ;  /* 0x000000ffff091224 */ /* 0x010fca00078e001b */
[----:B------:R2:W4:Y:S04]  /*267a0*/  @P1 LDG.E.U8 R37, desc[UR40][R8.64] ;  /* 0x0000002808251981 */ /* 0x000528000c1e1100 */
[----:B---3--:R0:W-:Y:S04]  /*267b0*/  STL [R1+0x1008], R31 ;  /* 0x0010081f01007387 */ /* 0x0081e80000100800 */
[----:B------:R-:W3:Y:S04]  /*267c0*/  LDL R27, [R1+0x1c7c] ;  /* 0x001c7c00011b7983 */ /* 0x000ee80000100800 */
[----:B------:R-:W4:Y:S04]  /*267d0*/  LDL R26, [R1+0x1c80] ;  /* 0x001c8000011a7983 */ /* 0x000f280000100800 */
        /* <DEDUP_REMOVED lines=10> */
[----:B------:R-:W-:Y:S02]  /*26880*/  ISETP.GT.AND P1, PT, R5, 0x6b, PT ;  /* 0x0000006b0500780c */ /* 0x000fe40003f24270 */
[----:B------:R-:W-:Y:S02]  /*26890*/  PRMT R4, RZ, 0x7610, R4 ;  /* 0x00007610ff047816 */ /* 0x000fe40000000004 */
[----:B------:R-:W-:-:S04]  /*268a0*/  PRMT R157, RZ, 0x7610, R157 ;  /* 0x00007610ff9d7816 */ /* 0x000fc8000000009d */
[----:B------:R0:W2:Y:S01]  /*268b0*/  @P0 LDG.E.U8 R4, desc[UR40][R8.64] ;  /* 0x0000002808040981 */ /* 0x0000a2000c1e1100 */
[----:B------:R-:W-:Y:S02]  /*268c0*/  ISETP.GT.AND P0, PT, R5, 0x6c, PT ;  /* 0x0000006c0500780c */ /* 0x000fe40003f04270 */
[----:B------:R-:W-:Y:S02]  /*268d0*/  PRMT R3, RZ, 0x7610, R3 ;  /* 0x00007610ff037816 */ /* 0x000fe40000000003 */
[----:B0-----:R-:W-:Y:S01]  /*268e0*/  @P1 IMAD.MOV.U32 R9, RZ, RZ, R34 ;  /* 0x000000ffff091224 */ /* 0x001fe200078e0022 */
[----:B------:R-:W-:Y:S01]  /*268f0*/  PRMT R154, RZ, 0x7610, R154 ;  /* 0x00007610ff9a7816 */ /* 0x000fe2000000009a */
[----:B---3--:R-:W-:-:S05]  /*26900*/  @P1 IMAD.MOV.U32 R8, RZ, RZ, R31 ;  /* 0x000000ffff081224 */ /* 0x008fca00078e001f */
[----:B------:R4:W3:Y:S02]  /*26910*/  @P1 LDG.E.U8 R157, desc[UR40][R8.64] ;  /* 0x00000028089d1981 */ /* 0x0008e4000c1e1100 */
[----:B----4-:R-:W-:Y:S02]  /*26920*/  @P1 IMAD.MOV.U32 R8, RZ, RZ, R26 ;  /* 0x000000ffff081224 */ /* 0x010fe400078e001a */
[----:B------:R-:W-:Y:S01]  /*26930*/  @P1 IMAD.MOV.U32 R9, RZ, RZ, R27 ;  /* 0x000000ffff091224 */ /* 0x000fe200078e001b */
[----:B------:R-:W4:Y:S04]  /*26940*/  LDL R26, [R1+0x1c68] ;  /* 0x001c6800011a7983 */ /* 0x000f280000100800 */
[----:B------:R-:W3:Y:S04]  /*26950*/  LDL R27, [R1+0x1c64] ;  /* 0x001c6400011b7983 */ /* 0x000ee80000100800 */
[----:B------:R2:W3:Y:S02]  /*26960*/  @P1 LDG.E.U8 R3, desc[UR40][R8.64] ;  /* 0x0000002808031981 */ /* 0x0004e4000c1e1100 */
[----:B--2---:R-:W-:-:S02]  /*26970*/  @P0 IMAD.MOV.U32 R8, RZ, RZ, R24 ;  /* 0x000000ffff080224 */ /* 0x004fc400078e0018 */
[----:B------:R-:W-:Y:S01]  /*26980*/  @P0 IMAD.MOV.U32 R9, RZ, RZ, R25 ;  /* 0x000000ffff090224 */ /* 0x000fe200078e0019 */
[----:B------:R-:W2:Y:S04]  /*26990*/  LDL R24, [R1+0x1c60] ;  /* 0x001c600001187983 */ /* 0x000ea80000100800 */
[----:B------:R-:W2:Y:S04]  /*269a0*/  LDL R25, [R1+0x1c5c] ;  /* 0x001c5c0001197983 */ /* 0x000ea80000100800 */
[----:B------:R-:W-:Y:S04]  /*269b0*/  STL [R1+0x1000], R37 ;  /* 0x0010002501007387 */ /* 0x000fe80000100800 */
        /* <DEDUP_REMOVED lines=13> */
[----:B------:R-:W-:Y:S02]  /*26a90*/  PRMT R20, RZ, 0x7610, R20 ;  /* 0x00007610ff147816 */ /* 0x000fe40000000014 */
[----:B------:R-:W-:Y:S01]  /*26aa0*/  PRMT R30, RZ, 0x7610, R30 ;  /* 0x00007610ff1e7816 */ /* 0x000fe2000000001e */
[----:B----4-:R-:W-:Y:S02]  /*26ab0*/  @P1 IMAD.MOV.U32 R8, RZ, RZ, R26 ;  /* 0x000000ffff081224 */ /* 0x010fe400078e001a */
[----:B------:R-:W4:Y:S01]  /*26ac0*/  LDL R26, [R1+0x1c48] ;  /* 0x001c4800011a7983 */ /* 0x000f220000100800 */
[----:B---3--:R-:W-:-:S03]  /*26ad0*/  @P1 IMAD.MOV.U32 R9, RZ, RZ, R27 ;  /* 0x000000ffff091224 */ /* 0x008fc600078e001b */
[----:B------:R-:W3:Y:S04]  /*26ae0*/  LDL R27, [R1+0x1c44] ;  /* 0x001c4400011b7983 */ /* 0x000ee80000100800 */
[----:B------:R2:W3:Y:S02]  /*26af0*/  @P1 LDG.E.U8 R23, desc[UR40][R8.64] ;  /* 0x0000002808171981 */ /* 0x0004e4000c1e1100 */
[----:B--2---:R-:W-:Y:S02]  /*26b00*/  @P1 IMAD.MOV.U32 R8, RZ, RZ, R24 ;  /* 0x000000ffff081224 */ /* 0x004fe400078e0018 */
[----:B------:R-:W2:Y:S01]  /*26b10*/  LDL R24, [R1+0x1c40] ;  /* 0x001c400001187983 */ /* 0x000ea20000100800 */
[----:B------:R-:W-:-:S03]  /*26b20*/  @P1 IMAD.MOV.U32 R9, RZ, RZ, R25 ;  /* 0x000000ffff091224 */ /* 0x000fc600078e0019 */
[----:B------:R-:W2:Y:S04]  /*26b30*/  LDL R25, [R1+0x1c3c] ;  /* 0x001c3c0001197983 */ /* 0x000ea80000100800 */
[----:B------:R0:W2:Y:S02]  /*26b40*/  @P1 LDG.E.U8 R35, desc[UR40][R8.64] ;  /* 0x0000002808231981 */ /* 0x0000a4000c1e1100 */
[----:B0-----:R-:W-:Y:S02]  /*26b50*/  @P0 IMAD.MOV.U32 R8, RZ, RZ, R31 ;  /* 0x000000ffff080224 */ /* 0x001fe400078e001f */
[----:B------:R-:W-:-:S05]  /*26b60*/  @P0 IMAD.MOV.U32 R9, RZ, RZ, R34 ;  /* 0x000000ffff090224 */ /* 0x000fca00078e0022 */
[----:B------:R0:W2:Y:S02]  /*26b70*/  @P0 LDG.E.U8 R20, desc[UR40][R8.64] ;  /* 0x0000002808140981 */ /* 0x0000a4000c1e1100 */
[----:B0-----:R-:W-:Y:S02]  /*26b80*/  @P0 IMAD.MOV.U32 R8, RZ, RZ, R28 ;  /* 0x000000ffff080224 */ /* 0x001fe400078e001c */
[----:B------:R-:W-:Y:S01]  /*26b90*/  @P0 IMAD.MOV.U32 R9, RZ, RZ, R29 ;  /* 0x000000ffff090224 */ /* 0x000fe200078e001d */
[----:B------:R-:W-:Y:S01]  /*26ba0*/  ISETP.GT.AND P1, PT, R5, 0x6f, PT ;  /* 0x0000006f0500780c */ /* 0x000fe20003f24270 */
[----:B------:R-:W2:Y:S04]  /*26bb0*/  LDL R29, [R1+0x1c34] ;  /* 0x001c3400011d7983 */ /* 0x000ea80000100800 */
[----:B------:R4:W2:Y:S04]  /*26bc0*/  @P0 LDG.E.U8 R30, desc[UR40][R8.64] ;  /* 0x00000028081e0981 */ /* 0x0008a8000c1e1100 */
[----:B------:R-:W2:Y:S04]  /*26bd0*/  LDL R28, [R1+0x1c38] ;  /* 0x001c3800011c7983 */ /* 0x000ea80000100800 */
[----:B----4-:R-:W-:-:S02]  /*26be0*/  @P1 IMAD.MOV.U32 R8, RZ, RZ, R26 ;  /* 0x000000ffff081224 */ /* 0x010fc400078e001a */
[----:B------:R-:W4:Y:S01]  /*26bf0*/  LDL R26, [R1+0x1c30] ;  /* 0x001c3000011a7983 */ /* 0x000f220000100800 */
[----:B---3--:R-:W-:-:S03]  /*26c00*/  @P1 IMAD.MOV.U32 R9, RZ, RZ, R27 ;  /* 0x000000ffff091224 */ /* 0x008fc600078e001b */
[----:B------:R-:W3:Y:S04]  /*26c10*/  LDL R27, [R1+0x1c2c] ;  /* 0x001c2c00011b7983 */ /* 0x000ee80000100800 */
[----:B------:R-:W-:Y:S04]  /*26c20*/  STL [R1+0xfe8], R36 ;  /* 0x000fe82401007387 */ /* 0x000fe80000100800 */
[----:B------:R-:W3:Y:S04]  /*26c30*/  LDL R31, [R1+0x1c24] ;  /* 0x001c2400011f7983 */ /* 0x000ee80000100800 */
[----:B--2---:R0:W-:Y:S04]  /*26c40*/  STL [R1+0xfd8], R30 ;  /* 0x000fd81e01007387 */ /* 0x0041e80000100800 */
[----:B0-----:R-:W2:Y:S01]  /*26c50*/  LDL R30, [R1+0x1c28] ;  /* 0x001c2800011e7983 */ /* 0x001ea20000100800 */
[----:B------:R-:W-:-:S02]  /*26c60*/  PRMT R18, RZ, 0x7610, R18 ;  /* 0x00007610ff127816 */ /* 0x000fc40000000012 */
[C---:B------:R-:W-:Y:S02]  /*26c70*/  ISETP.GT.AND P0, PT, R5.reuse, 0x70, PT ;  /* 0x000000700500780c */ /* 0x040fe40003f04270 */
[----:B------:R-:W-:Y:S02]  /*26c80*/  PRMT R32, RZ, 0x7610, R32 ;  /* 0x00007610ff207816 */ /* 0x000fe40000000020 */
[----:B------:R0:W2:Y:S01]  /*26c90*/  @P1 LDG.E.U8 R18, desc[UR40][R8.64] ;  /* 0x0000002808121981 */ /* 0x0000a2000c1e1100 */
[----:B------:R-:W-:Y:S01]  /*26ca0*/  PRMT R7, RZ, 0x7610, R7 ;  /* 0x00007610ff077816 */ /* 0x000fe20000000007 */
[----:B0-----:R-:W-:Y:S02]  /*26cb0*/  @P1 IMAD.MOV.U32 R8, RZ, RZ, R24 ;  /* 0x000000ffff081224 */ /* 0x001fe400078e0018 */
[----:B------:R-:W-:Y:S01]  /*26cc0*/  @P1 IMAD.MOV.U32 R9, RZ, RZ, R25 ;  /* 0x000000ffff091224 */ /* 0x000fe200078e0019 */
[----:B------:R-:W-:Y:S01]  /*26cd0*/  PRMT R130, RZ, 0x7610, R130 ;  /* 0x00007610ff827816 */ /* 0x000fe20000000082 */
[----:B------:R-:W2:Y:S04]  /*26ce0*/  LDL R25, [R1+0x1c1c] ;  /* 0x001c1c0001197983 */ /* 0x000ea80000100800 */
[----:B------:R0:W2:Y:S01]  /*26cf0*/  @P1 LDG.E.U8 R32, desc[UR40][R8.64] ;  /* 0x0000002808201981 */ /* 0x0000a2000c1e1100 */
[----:B------:R-:W-:-:S02]  /*26d00*/  ISETP.GT.AND P1, PT, R5, 0x71, PT ;  /* 0x000000710500780c */ /* 0x000fc40003f24270 */
[----:B------:R-:W-:Y:S01]  /*26d10*/  PRMT R0, RZ, 0x7610, R0 ;  /* 0x00007610ff007816 */ /* 0x000fe20000000000 */
[----:B------:R-:W2:Y:S01]  /*26d20*/  LDL R24, [R1+0x1c20] ;  /* 0x001c200001187983 */ /* 0x000ea20000100800 */
[----:B0-----:R-:W-:Y:S02]  /*26d30*/  @P0 IMAD.MOV.U32 R8, RZ, RZ, R28 ;  /* 0x000000ffff080224 */ /* 0x001fe400078e001c */
[----:B------:R-:W-:Y:S01]  /*26d40*/  @P0 IMAD.MOV.U32 R9, RZ, RZ, R29 ;  /* 0x000000ffff090224 */ /* 0x000fe200078e001d */
[----:B------:R-:W2:Y:S04]  /*26d50*/  LDL R28, [R1+0x1c18] ;  /* 0x001c1800011c7983 */ /* 0x000ea80000100800 */
[----:B------:R4:W2:Y:S04]  /*26d60*/  @P0 LDG.E.U8 R7, desc[UR40][R8.64] ;  /* 0x0000002808070981 */ /* 0x0008a8000c1e1100 */
[----:B------:R-:W2:Y:S01]  /*26d70*/  LDL R29, [R1+0x1c14] ;  /* 0x001c1400011d7983 */ /* 0x000ea20000100800 */
[----:B----4-:R-:W-:-:S02]  /*26d80*/  @P0 IMAD.MOV.U32 R8, RZ, RZ, R26 ;  /* 0x000000ffff080224 */ /* 0x010fc400078e001a */
[----:B---3--:R-:W-:-:S05]  /*26d90*/  @P0 IMAD.MOV.U32 R9, RZ, RZ, R27 ;  /* 0x000000ffff090224 */ /* 0x008fca00078e001b */
[----:B------:R0:W3:Y:S02]  /*26da0*/  @P0 LDG.E.U8 R130, desc[UR40][R8.64] ;  /* 0x0000002808820981 */ /* 0x0000e4000c1e1100 */
[----:B0-----:R-:W-:Y:S02]  /*26db0*/  @P1 IMAD.MOV.U32 R9, RZ, RZ, R31 ;  /* 0x000000ffff091224 */ /* 0x001fe400078e001f */
[----:B--2---:R-:W-:-:S05]  /*26dc0*/  @P1 IMAD.MOV.U32 R8, RZ, RZ, R30 ;  /* 0x000000ffff081224 */ /* 0x004fca00078e001e */
[----:B------:R0:W2:Y:S04]  /*26dd0*/  @P1 LDG.E.U8 R0, desc[UR40][R8.64] ;  /* 0x0000002808001981 */ /* 0x0000a8000c1e1100 */
[----:B------:R-:W-:Y:S01]  /*26de0*/  STL [R1+0xfe0], R35 ;  /* 0x000fe02301007387 */ /* 0x000fe20000100800 */
[----:B------:R-:W-:Y:S02]  /*26df0*/  ISETP.GT.AND P0, PT, R5, 0x72, PT ;  /* 0x000000720500780c */ /* 0x000fe40003f04270 */
[----:B------:R-:W-:Y:S01]  /*26e00*/  PRMT R129, RZ, 0x7610, R129 ;  /* 0x00007610ff817816 */ /* 0x000fe20000000081 */
[----:B0-----:R-:W-:Y:S02]  /*26e10*/  @P1 IMAD.MOV.U32 R9, RZ, RZ, R25 ;  /* 0x000000ffff091224 */ /* 0x001fe400078e0019 */
[----:B------:R-:W-:-:S05]  /*26e20*/  @P1 IMAD.MOV.U32 R8, RZ, RZ, R24 ;  /* 0x000000ffff081224 */ /* 0x000fca00078e0018 */
[----:B------:R0:W4:Y:S04]  /*26e30*/  @P1 LDG.E.U8 R129, desc[UR40][R8.64] ;  /* 0x0000002808811981 */ /* 0x000128000c1e1100 */
[----:B------:R1:W-:Y:S04]  /*26e40*/  STL [R1+0x28a0], R7 ;  /* 0x0028a00701007387 */ /* 0x0003e80000100800 */
[----:B------:R-:W4:Y:S04]  /*26e50*/  LDL R27, [R1+0x1c0c] ;  /* 0x001c0c00011b7983 */ /* 0x000f280000100800 */
[----:B------:R-:W4:Y:S01]  /*26e60*/  LDL R26, [R1+0x1c10] ;  /* 0x001c1000011a7983 */ /* 0x000f220000100800 */
[----:B0-----:R-:W-:-:S02]  /*26e70*/  @P0 IMAD.MOV.U32 R9, RZ, RZ, R29 ;  /* 0x000000ffff090224 */ /* 0x001fc400078e001d */
[----:B------:R-:W-:Y:S01]  /*26e80*/  @P0 IMAD.MOV.U32 R8, RZ, RZ, R28 ;  /* 0x000000ffff080224 */ /* 0x000fe200078e001c */
[----:B---3--:R-:W-:Y:S04]  /*26e90*/  STL [R1+0x2898], R130 ;  /* 0x0028988201007387 */ /* 0x008fe80000100800 */
[----:B------:R-:W3:Y:S04]  /*26ea0*/  LDL R31, [R1+0x1c04] ;  /* 0x001c0400011f7983 */ /* 0x000ee80000100800 */
[----:B------:R-:W3:Y:S04]  /*26eb0*/  LDL R30, [R1+0x1c08] ;  /* 0x001c0800011e7983 */ /* 0x000ee80000100800 */
[----:B--2---:R0:W-:Y:S04]  /*26ec0*/  STL [R1+0x289c], R0 ;  /* 0x00289c0001007387 */ /* 0x0041e80000100800 */
[----:B------:R-:W2:Y:S04]  /*26ed0*/  LDL R25, [R1+0x1bfc] ;  /* 0x001bfc0001197983 */ /* 0x000ea80000100800 */
[----:B------:R-:W2:Y:S04]  /*26ee0*/  LDL R24, [R1+0x1c00] ;  /* 0x001c000001187983 */ /* 0x000ea80000100800 */
[----:B------:R-:W2:Y:S04]  /*26ef0*/  LDL R29, [R1+0x1bf4] ;  /* 0x001bf400011d7983 */ /* 0x000ea80000100800 */
[----:B------:R-:W-:Y:S04]  /*26f00*/  STL [R1+0xfcc], R32 ;  /* 0x000fcc2001007387 */ /* 0x000fe80000100800 */
[----:B------:R-:W2:Y:S04]  /*26f10*/  LDL R28, [R1+0x1bf8] ;  /* 0x001bf800011c7983 */ /* 0x000ea80000100800 */
[----:B-1----:R-:W2:Y:S04]  /*26f20*/  LDL R7, [R1+0x1bec] ;  /* 0x001bec0001077983 */ /* 0x002ea80000100800 */
[----:B0-----:R-:W2:Y:S01]  /*26f30*/  LDL R0, [R1+0x1bf0] ;  /* 0x001bf00001007983 */ /* 0x001ea20000100800 */
[----:B------:R-:W-:-:S02]  /*26f40*/  PRMT R137, RZ, 0x7610, R137 ;  /* 0x00007610ff897816 */ /* 0x000fc40000000089 */
[C---:B------:R-:W-:Y:S02]  /*26f50*/  ISETP.GT.AND P1, PT, R5.reuse, 0x73, PT ;  /* 0x000000730500780c */ /* 0x040fe40003f24270 */
[----:B------:R-:W-:Y:S02]  /*26f60*/  PRMT R121, RZ, 0x7610, R121 ;  /* 0x00007610ff797816 */ /* 0x000fe40000000079 */
[----:B------:R4:W2:Y:S01]  /*26f70*/  @P0 LDG.E.U8 R137, desc[UR40][R8.64] ;  /* 0x0000002808890981 */ /* 0x0008a2000c1e1100 */
[----:B------:R-:W-:Y:S01]  /*26f80*/  PRMT R136, RZ, 0x7610, R136 ;  /* 0x00007610ff887816 */ /* 0x000fe20000000088 */
[----:B----4-:R-:W-:Y:S02]  /*26f90*/  @P0 IMAD.MOV.U32 R8, RZ, RZ, R26 ;  /* 0x000000ffff080224 */ /* 0x010fe400078e001a */
[----:B------:R-:W-:Y:S01]  /*26fa0*/  @P0 IMAD.MOV.U32 R9, RZ, RZ, R27 ;  /* 0x000000ffff090224 */ /* 0x000fe200078e001b */
[----:B------:R-:W4:Y:S04]  /*26fb0*/  LDL R26, [R1+0x1be8] ;  /* 0x001be800011a7983 */ /* 0x000f280000100800 */
[----:B------:R3:W4:Y:S01]  /*26fc0*/  @P0 LDG.E.U8 R121, desc[UR40][R8.64] ;  /* 0x0000002808790981 */ /* 0x000722000c1e1100 */
[----:B------:R-:W-:-:S03]  /*26fd0*/  ISETP.GT.AND P0, PT, R5, 0x74, PT ;  /* 0x000000740500780c */ /* 0x000fc60003f04270 */
[----:B------:R-:W4:Y:S01]  /*26fe0*/  LDL R27, [R1+0x1be4] ;  /* 0x001be400011b7983 */ /* 0x000f220000100800 */
[----:B------:R-:W-:Y:S02]  /*26ff0*/  PRMT R120, RZ, 0x7610, R120 ;  /* 0x00007610ff787816 */ /* 0x000fe40000000078 */
[----:B------:R-:W-:Y:S01]  /*27000*/  PRMT R144, RZ, 0x7610, R144 ;  /* 0x00007610ff907816 */ /* 0x000fe20000000090 */
[----:B---3--:R-:W-:Y:S02]  /*27010*/  @P1 IMAD.MOV.U32 R9, RZ, RZ, R31 ;  /* 0x000000ffff091224 */ /* 0x008fe400078e001f */
[----:B------:R-:W3:Y:S01]  /*27020*/  LDL R31, [R1+0x1bd4] ;  /* 0x001bd400011f7983 */ /* 0x000ee20000100800 */
[----:B------:R-:W-:-:S03]  /*27030*/  @P1 IMAD.MOV.U32 R8, RZ, RZ, R30 ;  /* 0x000000ffff081224 */ /* 0x000fc600078e001e */
[----:B------:R-:W3:Y:S04]  /*27040*/  LDL R30, [R1+0x1bd8] ;  /* 0x001bd800011e7983 */ /* 0x000ee80000100800 */
[----:B------:R2:W3:Y:S02]  /*27050*/  @P1 LDG.E.U8 R136, desc[UR40][R8.64] ;  /* 0x0000002808881981 */ /* 0x0004e4000c1e1100 */
[----:B--2---:R-:W-:Y:S02]  /*27060*/  @P1 IMAD.MOV.U32 R9, RZ, RZ, R25 ;  /* 0x000000ffff091224 */ /* 0x004fe400078e0019 */
[----:B------:R-:W2:Y:S01]  /*27070*/  LDL R25, [R1+0x1bdc] ;  /* 0x001bdc0001197983 */ /* 0x000ea20000100800 */
[----:B------:R-:W-:-:S03]  /*27080*/  @P1 IMAD.MOV.U32 R8, RZ, RZ, R24 ;  /* 0x000000ffff081224 */ /* 0x000fc600078e0018 */
[----:B------:R-:W3:Y:S04]  /*27090*/  LDL R24, [R1+0x1be0] ;  /* 0x001be00001187983 */ /* 0x000ee80000100800 */
[----:B------:R0:W3:Y:S02]  /*270a0*/  @P1 LDG.E.U8 R120, desc[UR40][R8.64] ;  /* 0x0000002808781981 */ /* 0x0000e4000c1e1100 */
[----:B0-----:R-:W-:Y:S02]  /*270b0*/  @P0 IMAD.MOV.U32 R8, RZ, RZ, R28 ;  /* 0x000000ffff080224 */ /* 0x001fe400078e001c */
[----:B------:R-:W-:Y:S01]  /*270c0*/  @P0 IMAD.MOV.U32 R9, RZ, RZ, R29 ;  /* 0x000000ffff090224 */ /* 0x000fe200078e001d */
[----:B------:R-:W-:Y:S01]  /*270d0*/  ISETP.GT.AND P1, PT, R5, 0x75, PT ;  /* 0x000000750500780c */ /* 0x000fe20003f24270 */
[----:B------:R-:W3:Y:S04]  /*270e0*/  LDL R29, [R1+0x1bc4] ;  /* 0x001bc400011d7983 */ /* 0x000ee80000100800 */
[----:B------:R0:W3:Y:S01]  /*270f0*/  @P0 LDG.E.U8 R144, desc[UR40][R8.64] ;  /* 0x0000002808900981 */ /* 0x0000e2000c1e1100 */
[----:B------:R-:W-:-:S03]  /*27100*/  PRMT R128, RZ, 0x7610, R128 ;  /* 0x00007610ff807816 */ /* 0x000fc60000000080 */
[----:B------:R-:W3:Y:S01]  /*27110*/  LDL R28, [R1+0x1bc8] ;  /* 0x001bc800011c7983 */ /* 0x000ee20000100800 */
[----:B0-----:R-:W-:Y:S02]  /*27120*/  @P0 IMAD.MOV.U32 R9, RZ, RZ, R7 ;  /* 0x000000ffff090224 */ /* 0x001fe400078e0007 */
[----:B------:R-:W-:Y:S01]  /*27130*/  @P0 IMAD.MOV.U32 R8, RZ, RZ, R0 ;  /* 0x000000ffff080224 */ /* 0x000fe200078e0000 */
[----:B------:R-:W3:Y:S04]  /*27140*/  LDL R7, [R1+0x1bcc] ;  /* 0x001bcc0001077983 */ /* 0x000ee80000100800 */
[----:B------:R-:W3:Y:S01]  /*27150*/  LDL R0, [R1+0x1bd0] ;  /* 0x001bd00001007983 */ /* 0x000ee20000100800 */
[----:B------:R-:W-:-:S03]  /*27160*/  PRMT R143, RZ, 0x7610, R143 ;  /* 0x00007610ff8f7816 */ /* 0x000fc6000000008f */
[----:B------:R4:W3:Y:S01]  /*27170*/  @P0 LDG.E.U8 R128, desc[UR40][R8.64] ;  /* 0x0000002808800981 */ /* 0x0008e2000c1e1100 */
[----:B------:R-:W-:Y:S02]  /*27180*/  ISETP.GT.AND P0, PT, R5, 0x76, PT ;  /* 0x000000760500780c */ /* 0x000fe40003f04270 */
[----:B------:R-:W-:Y:S01]  /*27190*/  PRMT R127, RZ, 0x7610, R127 ;  /* 0x00007610ff7f7816 */ /* 0x000fe2000000007f */
[----:B----4-:R-:W-:Y:S02]  /*271a0*/  @P1 IMAD.MOV.U32 R8, RZ, RZ, R26 ;  /* 0x000000ffff081224 */ /* 0x010fe400078e001a */
[----:B------:R-:W-:Y:S01]  /*271b0*/  @P1 IMAD.MOV.U32 R9, RZ, RZ, R27 ;  /* 0x000000ffff091224 */ /* 0x000fe200078e001b */
[----:B------:R-:W4:Y:S04]  /*271c0*/  LDL R26, [R1+0x1bc0] ;  /* 0x001bc000011a7983 */ /* 0x000f280000100800 */
[----:B------:R2:W4:Y:S04]  /*271d0*/  @P1 LDG.E.U8 R143, desc[UR40][R8.64] ;  /* 0x00000028088f1981 */ /* 0x000528000c1e1100 */
[----:B------:R-:W4:Y:S01]  /*271e0*/  LDL R27, [R1+0x1bbc] ;  /* 0x001bbc00011b7983 */ /* 0x000f220000100800 */
[----:B------:R-:W-:Y:S01]  /*271f0*/  PRMT R135, RZ, 0x7610, R135 ;  /* 0x00007610ff877816 */ /* 0x000fe20000000087 */
[----:B--2---:R-:W-:-:S02]  /*27200*/  @P1 IMAD.MOV.U32 R9, RZ, RZ, R25 ;  /* 0x000000ffff091224 */ /* 0x004fc400078e0019 */
[----:B------:R-:W2:Y:S01]  /*27210*/  LDL R25, [R1+0x1bb4] ;  /* 0x001bb40001197983 */ /* 0x000ea20000100800 */
[----:B---3--:R-:W-:-:S03]  /*27220*/  @P1 IMAD.MOV.U32 R8, RZ, RZ, R24 ;  /* 0x000000ffff081224 */ /* 0x008fc600078e0018 */
[----:B------:R-:W3:Y:S04]  /*27230*/  LDL R24, [R1+0x1bb8] ;  /* 0x001bb80001187983 */ /* 0x000ee80000100800 */
[----:B------:R0:W3:Y:S02]  /*27240*/  @P1 LDG.E.U8 R127, desc[UR40][R8.64] ;  /* 0x00000028087f1981 */ /* 0x0000e4000c1e1100 */
[----:B0-----:R-:W-:Y:S02]  /*27250*/  @P0 IMAD.MOV.U32 R8, RZ, RZ, R30 ;  /* 0x000000ffff080224 */ /* 0x001fe400078e001e */
[----:B------:R-:W-:Y:S01]  /*27260*/  @P0 IMAD.MOV.U32 R9, RZ, RZ, R31 ;  /* 0x000000ffff090224 */ /* 0x000fe200078e001f */
[----:B------:R-:W-:Y:S01]  /*27270*/  ISETP.GT.AND P1, PT, R5, 0x77, PT ;  /* 0x000000770500780c */ /* 0x000fe20003f24270 */
[----:B------:R-:W3:Y:S04]  /*27280*/  LDL R31, [R1+0x1ba4] ;  /* 0x001ba400011f7983 */ /* 0x000ee80000100800 */
[----:B------:R0:W3:Y:S01]  /*27290*/  @P0 LDG.E.U8 R135, desc[UR40][R8.64] ;  /* 0x0000002808870981 */ /* 0x0000e2000c1e1100 */
[----:B------:R-:W-:-:S02]  /*272a0*/  PRMT R119, RZ, 0x7610, R119 ;  /* 0x00007610ff777816 */ /* 0x000fc40000000077 */
[----:B------:R-:W-:Y:S01]  /*272b0*/  PRMT R134, RZ, 0x7610, R134 ;  /* 0x00007610ff867816 */ /* 0x000fe20000000086 */
[----:B------:R-:W3:Y:S01]  /*272c0*/  LDL R30, [R1+0x1b94] ;  /* 0x001b9400011e7983 */ /* 0x000ee20000100800 */
[----:B0-----:R-:W-:-:S03]  /*272d0*/  @P0 IMAD.MOV.U32 R9, RZ, RZ, R7 ;  /* 0x000000ffff090224 */ /* 0x001fc600078e0007 */
[----:B------:R-:W3:Y:S01]  /*272e0*/  LDL R7, [R1+0x1bac] ;  /* 0x001bac0001077983 */ /* 0x000ee20000100800 */
[----:B------:R-:W-:-:S03]  /*272f0*/  @P0 IMAD.MOV.U32 R8, RZ, RZ, R0 ;  /* 0x000000ffff080224 */ /* 0x000fc600078e0000 */
[----:B------:R-:W3:Y:S04]  /*27300*/  LDL R0, [R1+0x1bb0] ;  /* 0x001bb00001007983 */ /* 0x000ee80000100800 */
[----:B------:R0:W3:Y:S01]  /*27310*/  @P0 LDG.E.U8 R119, desc[UR40][R8.64] ;  /* 0x0000002808770981 */ /* 0x0000e2000c1e1100 */
[----:B------:R-:W-:Y:S01]  /*27320*/  ISETP.GT.AND P0, PT, R5, 0x78, PT ;  /* 0x000000780500780c */ /* 0x000fe20003f04270 */
[----:B0-----:R-:W-:Y:S02]  /*27330*/  @P1 IMAD.MOV.U32 R8, RZ, RZ, R28 ;  /* 0x000000ffff081224 */ /* 0x001fe400078e001c */
[----:B------:R-:W-:Y:S01]  /*27340*/  @P1 IMAD.MOV.U32 R9, RZ, RZ, R29 ;  /* 0x000000ffff091224 */ /* 0x000fe200078e001d */
[----:B------:R-:W3:Y:S04]  /*27350*/  LDL R28, [R1+0x1b9c] ;  /* 0x001b9c00011c7983 */ /* 0x000ee80000100800 */
[----:B------:R-:W3:Y:S04]  /*27360*/  LDL R29, [R1+0x1ba8] ;  /* 0x001ba800011d7983 */ /* 0x000ee80000100800 */
[----:B------:R4:W3:Y:S01]  /*27370*/  @P1 LDG.E.U8 R134, desc[UR40][R8.64] ;  /* 0x0000002808861981 */ /* 0x0008e2000c1e1100 */
[----:B------:R-:W-:Y:S01]  /*27380*/  PRMT R118, RZ, 0x7610, R118 ;  /* 0x00007610ff767816 */ /* 0x000fe20000000076 */
[----:B----4-:R-:W-:-:S02]  /*27390*/  @P1 IMAD.MOV.U32 R8, RZ, RZ, R26 ;  /* 0x000000ffff081224 */ /* 0x010fc400078e001a */
[----:B------:R-:W4:Y:S01]  /*273a0*/  LDL R26, [R1+0x1ba0] ;  /* 0x001ba000011a7983 */ /* 0x000f220000100800 */
[----:B------:R-:W-:-:S03]  /*273b0*/  @P1 IMAD.MOV.U32 R9, RZ, RZ, R27 ;  /* 0x000000ffff091224 */ /* 0x000fc600078e001b */
[----:B------:R-:W4:Y:S01]  /*273c0*/  LDL R27, [R1+0x1b98] ;  /* 0x001b9800011b7983 */ /* 0x000f220000100800 */
[----:B------:R-:W-:-:S03]  /*273d0*/  PRMT R142, RZ, 0x7610, R142 ;  /* 0x00007610ff8e7816 */ /* 0x000fc6000000008e */
[----:B------:R2:W4:Y:S02]  /*273e0*/  @P1 LDG.E.U8 R118, desc[UR40][R8.64] ;  /* 0x0000002808761981 */ /* 0x000524000c1e1100 */
[----:B--2---:R-:W-:Y:S02]  /*273f0*/  @P0 IMAD.MOV.U32 R9, RZ, RZ, R25 ;  /* 0x000000ffff090224 */ /* 0x004fe400078e0019 */
[----:B------:R-:W2:Y:S01]  /*27400*/  LDL R25, [R1+0x1b8c] ;  /* 0x001b8c0001197983 */ /* 0x000ea20000100800 */
[----:B---3--:R-:W-:-:S03]  /*27410*/  @P0 IMAD.MOV.U32 R8, RZ, RZ, R24 ;  /* 0x000000ffff080224 */ /* 0x008fc600078e0018 */
[----:B------:R-:W3:Y:S04]  /*27420*/  LDL R24, [R1+0x1b90] ;  /* 0x001b900001187983 */ /* 0x000ee80000100800 */
[----:B------:R0:W3:Y:S02]  /*27430*/  @P0 LDG.E.U8 R142, desc[UR40][R8.64] ;  /* 0x00000028088e0981 */ /* 0x0000e4000c1e1100 */
[----:B0-----:R-:W-:Y:S02]  /*27440*/  @P0 IMAD.MOV.U32 R9, RZ, RZ, R7 ;  /* 0x000000ffff090224 */ /* 0x001fe400078e0007 */
[----:B------:R-:W3:Y:S01]  /*27450*/  LDL R7, [R1+0x1b84] ;  /* 0x001b840001077983 */ /* 0x000ee20000100800 */
[----:B------:R-:W-:-:S03]  /*27460*/  @P0 IMAD.MOV.U32 R8, RZ, RZ, R0 ;  /* 0x000000ffff080224 */ /* 0x000fc600078e0000 */
[----:B------:R-:W3:Y:S01]  /*27470*/  LDL R0, [R1+0x1b88] ;  /* 0x001b880001007983 */ /* 0x000ee20000100800 */
[----:B------:R-:W-:Y:S02]  /*27480*/  ISETP.GT.AND P1, PT, R5, 0x79, PT ;  /* 0x000000790500780c */ /* 0x000fe40003f24270 */
[----:B------:R-:W-:Y:S02]  /*27490*/  PRMT R126, RZ, 0x7610, R126 ;  /* 0x00007610ff7e7816 */ /* 0x000fe4000000007e */
[----:B------:R-:W-:-:S04]  /*274a0*/  PRMT R141, RZ, 0x7610, R141 ;  /* 0x00007610ff8d7816 */ /* 0x000fc8000000008d */
[----:B------:R0:W3:Y:S01]  /*274b0*/  @P0 LDG.E.U8 R126, desc[UR40][R8.64] ;  /* 0x00000028087e0981 */ /* 0x0000e2000c1e1100 */
[----:B------:R-:W-:Y:S02]  /*274c0*/  ISETP.GT.AND P0, PT, R5, 0x7a, PT ;  /* 0x0000007a0500780c */ /* 0x000fe40003f04270 */
[----:B------:R-:W-:Y:S02]  /*274d0*/  PRMT R125, RZ, 0x7610, R125 ;  /* 0x00007610ff7d7816 */ /* 0x000fe4000000007d */
[----:B0-----:R-:W-:Y:S02]  /*274e0*/  @P1 IMAD.MOV.U32 R8, RZ, RZ, R29 ;  /* 0x000000ffff081224 */ /* 0x001fe400078e001d */
[----:B------:R-:W-:Y:S01]  /*274f0*/  @P1 IMAD.MOV.U32 R9, RZ, RZ, R31 ;  /* 0x000000ffff091224 */ /* 0x000fe200078e001f */
[----:B------:R-:W3:Y:S04]  /*27500*/  LDL R29, [R1+0x1b7c] ;  /* 0x001b7c00011d7983 */ /* 0x000ee80000100800 */
[----:B------:R4:W3:Y:S01]  /*27510*/  @P1 LDG.E.U8 R141, desc[UR40][R8.64] ;  /* 0x00000028088d1981 */ /* 0x0008e2000c1e1100 */
[----:B------:R-:W-:Y:S01]  /*27520*/  PRMT R133, RZ, 0x7610, R133 ;  /* 0x00007610ff857816 */ /* 0x000fe20000000085 */
[----:B----4-:R-:W-:-:S02]  /*27530*/  @P1 IMAD.MOV.U32 R8, RZ, RZ, R26 ;  /* 0x000000ffff081224 */ /* 0x010fc400078e001a */
[----:B------:R-:W-:Y:S01]  /*27540*/  @P1 IMAD.MOV.U32 R9, RZ, RZ, R28 ;  /* 0x000000ffff091224 */ /* 0x000fe200078e001c */
[----:B------:R-:W4:Y:S04]  /*27550*/  LDL R26, [R1+0x1b78] ;  /* 0x001b7800011a7983 */ /* 0x000f280000100800 */
[----:B------:R-:W4:Y:S04]  /*27560*/  LDL R28, [R1+0x1b80] ;  /* 0x001b8000011c7983 */ /* 0x000f280000100800 */
[----:B------:R0:W4:Y:S01]  /*27570*/  @P1 LDG.E.U8 R125, desc[UR40][R8.64] ;  /* 0x00000028087d1981 */ /* 0x000122000c1e1100 */
[----:B------:R-:W-:-:S02]  /*27580*/  ISETP.GT.AND P1, PT, R5, 0x7b, PT ;  /* 0x0000007b0500780c */ /* 0x000fc40003f24270 */
[----:B------:R-:W-:Y:S01]  /*27590*/  PRMT R117, RZ, 0x7610, R117 ;  /* 0x00007610ff757816 */ /* 0x000fe20000000075 */
[----:B0-----:R-:W-:Y:S02]  /*275a0*/  @P0 IMAD.MOV.U32 R8, RZ, RZ, R27 ;  /* 0x000000ffff080224 */ /* 0x001fe400078e001b */
[----:B------:R-:W-:Y:S01]  /*275b0*/  @P0 IMAD.MOV.U32 R9, RZ, RZ, R30 ;  /* 0x000000ffff090224 */ /* 0x000fe200078e001e */
[----:B------:R-:W4:Y:S04]  /*275c0*/  LDL R27, [R1+0x1b74] ;  /* 0x001b7400011b7983 */ /* 0x000f280000100800 */
[----:B------:R2:W4:Y:S02]  /*275d0*/  @P0 LDG.E.U8 R133, desc[UR40][R8.64] ;  /* 0x0000002808850981 */ /* 0x000524000c1e1100 */
[----:B--2---:R-:W-:-:S02]  /*275e0*/  @P0 IMAD.MOV.U32 R9, RZ, RZ, R25 ;  /* 0x000000ffff090224 */ /* 0x004fc400078e0019 */
        /* <DEDUP_REMOVED lines=8> */
[----:B------:R-:W-:Y:S02]  /*27670*/  PRMT R132, RZ, 0x7610, R132 ;  /* 0x00007610ff847816 */ /* 0x000fe40000000084 */
[----:B------:R-:W-:Y:S01]  /*27680*/  ISETP.GT.AND P0, PT, R5, 0x7c, PT ;  /* 0x0000007c0500780c */ /* 0x000fe20003f04270 */
[----:B------:R-:W3:Y:S01]  /*27690*/  LDL.LU R147, [R1+0xf70] ;  /* 0x000f700001937983 */ /* 0x000ee20000300800 */
[----:B------:R-:W-:-:S03]  /*276a0*/  PRMT R116, RZ, 0x7610, R116 ;  /* 0x00007610ff747816 */ /* 0x000fc60000000074 */
[----:B------:R0:W3:Y:S01]  /*276b0*/  @P1 LDG.E.U8 R132, desc[UR40][R8.64] ;  /* 0x0000002808841981 */ /* 0x0000e2000c1e1100 */
[----:B------:R-:W-:Y:S02]  /*276c0*/  PRMT R140, RZ, 0x7610, R140 ;  /* 0x00007610ff8c7816 */ /* 0x000fe4000000008c */
[----:B------:R-:W-:Y:S01]  /*276d0*/  PRMT R124, RZ, 0x7610, R124 ;  /* 0x00007610ff7c7816 */ /* 0x000fe2000000007c */
[----:B------:R-:W3:Y:S04]  /*276e0*/  LDL.LU R148, [R1+0xf6c] ;  /* 0x000f6c0001947983 */ /* 0x000ee80000300800 */
[----:B------:R-:W3:Y:S01]  /*276f0*/  LDL.LU R39, [R1+0xf68] ;  /* 0x000f680001277983 */ /* 0x000ee20000300800 */
[----:B0-----:R-:W-:-:S03]  /*27700*/  @P1 IMAD.MOV.U32 R9, RZ, RZ, R29 ;  /* 0x000000ffff091224 */ /* 0x001fc600078e001d */
[----:B------:R-:W3:Y:S04]  /*27710*/  LDL.LU R40, [R1+0xf60] ;  /* 0x000f600001287983 */ /* 0x000ee80000300800 */
[----:B------:R-:W3:Y:S04]  /*27720*/  LDL.LU R41, [R1+0xf5c] ;  /* 0x000f5c0001297983 */ /* 0x000ee80000300800 */
[----:B------:R-:W3:Y:S01]  /*27730*/  LDL.LU R42, [R1+0xf54] ;  /* 0x000f5400012a7983 */ /* 0x000ee20000300800 */
[----:B----4-:R-:W-:-:S05]  /*27740*/  @P1 IMAD.MOV.U32 R8, RZ, RZ, R28 ;  /* 0x000000ffff081224 */ /* 0x010fca00078e001c */
[----:B------:R0:W4:Y:S01]  /*27750*/  @P1 LDG.E.U8 R116, desc[UR40][R8.64] ;  /* 0x0000002808741981 */ /* 0x000122000c1e1100 */
[----:B------:R-:W-:Y:S01]  /*27760*/  ISETP.GT.AND P1, PT, R5, 0x7d, PT ;  /* 0x0000007d0500780c */ /* 0x000fe20003f24270 */
[----:B0-----:R-:W-:Y:S02]  /*27770*/  @P0 IMAD.MOV.U32 R8, RZ, RZ, R26 ;  /* 0x000000ffff080224 */ /* 0x001fe400078e001a */
[----:B------:R-:W-:Y:S01]  /*27780*/  @P0 IMAD.MOV.U32 R9, RZ, RZ, R27 ;  /* 0x000000ffff090224 */ /* 0x000fe200078e001b */
[----:B------:R-:W4:Y:S04]  /*27790*/  LDL R26, [R1+0x1b58] ;  /* 0x001b5800011a7983 */ /* 0x000f280000100800 */
[----:B------:R2:W4:Y:S04]  /*277a0*/  @P0 LDG.E.U8 R140, desc[UR40][R8.64] ;  /* 0x00000028088c0981 */ /* 0x000528000c1e1100 */
[----:B------:R-:W4:Y:S01]  /*277b0*/  LDL R27, [R1+0x1b54] ;  /* 0x001b5400011b7983 */ /* 0x000f220000100800 */
[----:B--2---:R-:W-:-:S03]  /*277c0*/  @P0 IMAD.MOV.U32 R9, RZ, RZ, R25 ;  /* 0x000000ffff090224 */ /* 0x004fc600078e0019 */
[----:B------:R-:W2:Y:S01]  /*277d0*/  LDL R25, [R1+0x1b4c] ;  /* 0x001b4c0001197983 */ /* 0x000ea20000100800 */
[----:B---3--:R-:W-:-:S03]  /*277e0*/  @P0 IMAD.MOV.U32 R8, RZ, RZ, R24 ;  /* 0x000000ffff080224 */ /* 0x008fc600078e0018 */
[----:B------:R-:W3:Y:S04]  /*277f0*/  LDL R24, [R1+0x1b50] ;  /* 0x001b500001187983 */ /* 0x000ee80000100800 */
[----:B------:R0:W2:Y:S02]  /*27800*/  @P0 LDG.E.U8 R124, desc[UR40][R8.64] ;  /* 0x00000028087c0981 */ /* 0x0000a4000c1e1100 */
[----:B0-----:R-:W-:Y:S02]  /*27810*/  @P1 IMAD.MOV.U32 R9, RZ, RZ, R7 ;  /* 0x000000ffff091224 */ /* 0x001fe400078e0007 */
[----:B------:R-:W4:Y:S01]  /*27820*/  LDL R7, [R1+0x1b5c] ;  /* 0x001b5c0001077983 */ /* 0x000f220000100800 */
[----:B------:R-:W-:-:S03]  /*27830*/  @P1 IMAD.MOV.U32 R8, RZ, RZ, R0 ;  /* 0x000000ffff081224 */ /* 0x000fc600078e0000 */
[----:B------:R-:W3:Y:S01]  /*27840*/  LDL R0, [R1+0x1b60] ;  /* 0x001b600001007983 */ /* 0x000ee20000100800 */
[----:B------:R-:W-:-:S03]  /*27850*/  PRMT R139, RZ, 0x7610, R139 ;  /* 0x00007610ff8b7816 */ /* 0x000fc6000000008b */
[----:B------:R-:W2:Y:S04]  /*27860*/  LDL.LU R43, [R1+0xf50] ;  /* 0x000f5000012b7983 */ /* 0x000ea80000300800 */
[----:B------:R0:W2:Y:S04]  /*27870*/  @P1 LDG.E.U8 R139, desc[UR40][R8.64] ;  /* 0x00000028088b1981 */ /* 0x0000a8000c1e1100 */
[----:B------:R-:W2:Y:S04]  /*27880*/  LDL.LU R44, [R1+0xf48] ;  /* 0x000f4800012c7983 */ /* 0x000ea80000300800 */
[----:B------:R-:W2:Y:S01]  /*27890*/  LDL.LU R145, [R1+0xf44] ;  /* 0x000f440001917983 */ /* 0x000ea20000300800 */
[----:B0-----:R-:W-:-:S02]  /*278a0*/  LOP3.LUT R9, R147, 0xffff, RZ, 0xc0, !PT ;  /* 0x0000ffff93097812 */ /* 0x001fc400078ec0ff */
[----:B------:R-:W-:Y:S01]  /*278b0*/  LOP3.LUT R8, R148, 0xffff, RZ, 0xc0, !PT ;  /* 0x0000ffff94087812 */ /* 0x000fe200078ec0ff */
[----:B------:R-:W2:Y:S03]  /*278c0*/  LDL.LU R146, [R1+0xf3c] ;  /* 0x000f3c0001927983 */ /* 0x000ea60000300800 */
[----:B------:R-:W-:Y:S01]  /*278d0*/  PRMT R29, R9, 0x3340, R8 ;  /* 0x00003340091d7816 */ /* 0x000fe20000000008 */
[----:B------:R-:W2:Y:S04]  /*278e0*/  LDL.LU R147, [R1+0xf34] ;  /* 0x000f340001937983 */ /* 0x000ea80000300800 */
[----:B------:R-:W2:Y:S01]  /*278f0*/  LDL.LU R148, [R1+0xf28] ;  /* 0x000f280001947983 */ /* 0x000ea20000300800 */
[----:B------:R-:W-:-:S02]  /*27900*/  ISETP.GT.AND P0, PT, R5, 0x7e, PT ;  /* 0x0000007e0500780c */ /* 0x000fc40003f04270 */
[----:B------:R-:W-:Y:S01]  /*27910*/  PRMT R123, RZ, 0x7610, R123 ;  /* 0x00007610ff7b7816 */ /* 0x000fe2000000007b */
[----:B----4-:R-:W-:Y:S02]  /*27920*/  @P1 IMAD.MOV.U32 R9, RZ, RZ, R7 ;  /* 0x000000ffff091224 */ /* 0x010fe400078e0007 */
[----:B------:R-:W4:Y:S01]  /*27930*/  LDL R7, [R1+0x1b44] ;  /* 0x001b440001077983 */ /* 0x000f220000100800 */
[----:B---3--:R-:W-:-:S03]  /*27940*/  @P1 IMAD.MOV.U32 R8, RZ, RZ, R0 ;  /* 0x000000ffff081224 */ /* 0x008fc600078e0000 */
[----:B------:R-:W3:Y:S04]  /*27950*/  LDL R0, [R1+0x1b48] ;  /* 0x001b480001007983 */ /* 0x000ee80000100800 */
[----:B------:R0:W3:Y:S01]  /*27960*/  @P1 LDG.E.U8 R123, desc[UR40][R8.64] ;  /* 0x00000028087b1981 */ /* 0x0000e2000c1e1100 */
[----:B------:R-:W-:Y:S02]  /*27970*/  PRMT R138, RZ, 0x7610, R138 ;  /* 0x00007610ff8a7816 */ /* 0x000fe4000000008a */
[----:B0-----:R-:W-:Y:S02]  /*27980*/  LOP3.LUT R9, R39, 0xffff, RZ, 0xc0, !PT ;  /* 0x0000ffff27097812 */ /* 0x001fe400078ec0ff */
[----:B------:R-:W-:-:S04]  /*27990*/  LOP3.LUT R8, R40, 0xffff, RZ, 0xc0, !PT ;  /* 0x0000ffff28087812 */ /* 0x000fc800078ec0ff */
[----:B------:R-:W-:Y:S01]  /*279a0*/  PRMT R30, R9, 0x3340, R8 ;  /* 0x00003340091e7816 */ /* 0x000fe20000000008 */
[----:B------:R-:W-:Y:S02]  /*279b0*/  @P0 IMAD.MOV.U32 R8, RZ, RZ, R26 ;  /* 0x000000ffff080224 */ /* 0x000fe400078e001a */
[----:B------:R-:W-:-:S05]  /*279c0*/  @P0 IMAD.MOV.U32 R9, RZ, RZ, R27 ;  /* 0x000000ffff090224 */ /* 0x000fca00078e001b */
[----:B------:R0:W3:Y:S01]  /*279d0*/  @P0 LDG.E.U8 R138, desc[UR40][R8.64] ;  /* 0x00000028088a0981 */ /* 0x0000e2000c1e1100 */
[----:B------:R-:W-:Y:S02]  /*279e0*/  PRMT R122, RZ, 0x7610, R122 ;  /* 0x00007610ff7a7816 */ /* 0x000fe4000000007a */
[----:B0-----:R-:W-:Y:S02]  /*279f0*/  LOP3.LUT R9, R41, 0xffff, RZ, 0xc0, !PT ;  /* 0x0000ffff29097812 */ /* 0x001fe400078ec0ff */
[----:B------:R-:W-:-:S04]  /*27a00*/  LOP3.LUT R8, R42, 0xffff, RZ, 0xc0, !PT ;  /* 0x0000ffff2a087812 */ /* 0x000fc800078ec0ff */
[----:B------:R-:W-:Y:S01]  /*27a10*/  PRMT R27, R9, 0x3340, R8 ;  /* 0x00003340091b7816 */ /* 0x000fe20000000008 */
[----:B------:R-:W-:Y:S02]  /*27a20*/  @P0 IMAD.MOV.U32 R8, RZ, RZ, R24 ;  /* 0x000000ffff080224 */ /* 0x000fe400078e0018 */
[----:B--2---:R-:W-:Y:S01]  /*27a30*/  @P0 IMAD.MOV.U32 R9, RZ, RZ, R25 ;  /* 0x000000ffff090224 */ /* 0x004fe200078e0019 */
[----:B------:R-:W2:Y:S04]  /*27a40*/  LDL R24, [R1+0x1b3c] ;  /* 0x001b3c0001187983 */ /* 0x000ea80000100800 */
[----:B------:R0:W2:Y:S01]  /*27a50*/  @P0 LDG.E.U8 R122, desc[UR40][R8.64] ;  /* 0x00000028087a0981 */ /* 0x0000a2000c1e1100 */
[----:B------:R-:W-:Y:S02]  /*27a60*/  ISETP.GT.AND P0, PT, R5, 0x7f, PT ;  /* 0x0000007f0500780c */ /* 0x000fe40003f04270 */
[----:B0-----:R-:W-:-:S02]  /*27a70*/  LOP3.LUT R9, R43, 0xffff, RZ, 0xc0, !PT ;  /* 0x0000ffff2b097812 */ /* 0x001fc400078ec0ff */
[----:B------:R-:W-:-:S04]  /*27a80*/  LOP3.LUT R8, R44, 0xffff, RZ, 0xc0, !PT ;  /* 0x0000ffff2c087812 */ /* 0x000fc800078ec0ff */
[----:B------:R-:W-:-:S05]  /*27a90*/  PRMT R28, R9, 0x3340, R8 ;  /* 0x00003340091c7816 */ /* 0x000fca0000000008 */
[----:B----4-:R-:W-:Y:S01]  /*27aa0*/  @P0 IMAD.MOV.U32 R9, RZ, RZ, R7 ;  /* 0x000000ffff090224 */ /* 0x010fe200078e0007 */
[----:B------:R-:W-:Y:S01]  /*27ab0*/  LOP3.LUT R7, R146, 0xffff, RZ, 0xc0, !PT ;  /* 0x0000ffff92077812 */ /* 0x000fe200078ec0ff */
[----:B---3--:R-:W-:Y:S01]  /*27ac0*/  @P0 IMAD.MOV.U32 R8, RZ, RZ, R0 ;  /* 0x000000ffff080224 */ /* 0x008fe200078e0000 */
[----:B------:R-:W-:-:S04]  /*27ad0*/  LOP3.LUT R0, R145, 0xffff, RZ, 0xc0, !PT ;  /* 0x0000ffff91007812 */ /* 0x000fc800078ec0ff */
[----:B------:R-:W-:Y:S02]  /*27ae0*/  PRMT R25, R0, 0x3340, R7 ;  /* 0x0000334000197816 */ /* 0x000fe40000000007 */
[----:B------:R-:W3:Y:S04]  /*27af0*/  LDL R7, [R1+0x1b40] ;  /* 0x001b400001077983 */ /* 0x000ee80000100800 */
[----:B------:R-:W4:Y:S04]  /*27b00*/  LDL.LU R43, [R1+0xf78] ;  /* 0x000f7800012b7983 */ /* 0x000f280000300800 */
[----:B------:R-:W4:Y:S04]  /*27b10*/  LDL.LU R44, [R1+0xf74] ;  /* 0x000f7400012c7983 */ /* 0x000f280000300800 */
[----:B------:R-:W4:Y:S04]  /*27b20*/  LDL.LU R145, [R1+0xf64] ;  /* 0x000f640001917983 */ /* 0x000f280000300800 */
[----:B------:R-:W4:Y:S04]  /*27b30*/  LDL.LU R36, [R1+0xf58] ;  /* 0x000f580001247983 */ /* 0x000f280000300800 */
[----:B------:R-:W4:Y:S04]  /*27b40*/  LDL.LU R37, [R1+0xf4c] ;  /* 0x000f4c0001257983 */ /* 0x000f280000300800 */
[----:B------:R-:W4:Y:S04]  /*27b50*/  LDL.LU R38, [R1+0xf40] ;  /* 0x000f400001267983 */ /* 0x000f280000300800 */
[----:B------:R-:W4:Y:S04]  /*27b60*/  LDL.LU R39, [R1+0xf38] ;  /* 0x000f380001277983 */ /* 0x000f280000300800 */
[----:B------:R-:W4:Y:S04]  /*27b70*/  LDL.LU R40, [R1+0xf30] ;  /* 0x000f300001287983 */ /* 0x000f280000300800 */
[----:B------:R-:W4:Y:S04]  /*27b80*/  LDL R0, [R1+0x201c] ;  /* 0x00201c0001007983 */ /* 0x000f280000100800 */
[----:B------:R-:W4:Y:S01]  /*27b90*/  LDL.LU R146, [R1+0xf2c] ;  /* 0x000f2c0001927983 */ /* 0x000f220000300800 */
[----:B------:R-:W-:-:S02]  /*27ba0*/  LOP3.LUT R15, R15, 0xffff, RZ, 0xc0, !PT ;  /* 0x0000ffff0f0f7812 */ /* 0x000fc400078ec0ff */
[----:B------:R-:W-:Y:S02]  /*27bb0*/  LOP3.LUT R14, R14, 0xffff, RZ, 0xc0, !PT ;  /* 0x0000ffff0e0e7812 */ /* 0x000fe400078ec0ff */
[----:B------:R-:W-:Y:S02]  /*27bc0*/  LOP3.LUT R11, R11, 0xffff, RZ, 0xc0, !PT ;  /* 0x0000ffff0b0b7812 */ /* 0x000fe400078ec0ff */
[----:B------:R-:W-:Y:S02]  /*27bd0*/  LOP3.LUT R10, R10, 0xffff, RZ, 0xc0, !PT ;  /* 0x0000ffff0a0a7812 */ /* 0x000fe400078ec0ff */
[----:B------:R-:W-:Y:S02]  /*27be0*/  PRMT R14, R15, 0x3340, R14 ;  /* 0x000033400f0e7816 */ /* 0x000fe4000000000e */
[----:B------:R-:W-:Y:S01]  /*27bf0*/  PRMT R11, R11, 0x3340, R10 ;  /* 0x000033400b0b7816 */ /* 0x000fe2000000000a */
[----:B--2---:R-:W-:Y:S01]  /*27c00*/  @P0 IMAD.MOV.U32 R15, RZ, RZ, R24 ;  /* 0x000000ffff0f0224 */ /* 0x004fe200078e0018 */
[----:B------:R-:W-:-:S02]  /*27c10*/  PRMT R131, RZ, 0x7610, R131 ;  /* 0x00007610ff837816 */ /* 0x000fc40000000083 */
[----:B------:R-:W-:Y:S02]  /*27c20*/  PRMT R11, R14, 0x5410, R11 ;  /* 0x000054100e0b7816 */ /* 0x000fe4000000000b */
[----:B------:R-:W-:Y:S02]  /*27c30*/  PRMT R115, RZ, 0x7610, R115 ;  /* 0x00007610ff737816 */ /* 0x000fe40000000073 */
[----:B------:R0:W2:Y:S02]  /*27c40*/  @P0 LDG.E.U8 R131, desc[UR40][R8.64] ;  /* 0x0000002808830981 */ /* 0x0000a4000c1e1100 */
[----:B0-----:R-:W-:Y:S02]  /*27c50*/  LOP3.LUT R9, R147, 0xffff, RZ, 0xc0, !PT ;  /* 0x0000ffff93097812 */ /* 0x001fe400078ec0ff */
[----:B------:R-:W-:Y:S01]  /*27c60*/  LOP3.LUT R8, R148, 0xffff, RZ, 0xc0, !PT ;  /* 0x0000ffff94087812 */ /* 0x000fe200078ec0ff */
[----:B------:R-:W2:Y:S04]  /*27c70*/  LDL.LU R147, [R1+0xf24] ;  /* 0x000f240001937983 */ /* 0x000ea80000300800 */
[----:B------:R-:W2:Y:S01]  /*27c80*/  LDL.LU R41, [R1+0xf20] ;  /* 0x000f200001297983 */ /* 0x000ea20000300800 */
[----:B------:R-:W-:-:S03]  /*27c90*/  PRMT R26, R9, 0x3340, R8 ;  /* 0x00003340091a7816 */ /* 0x000fc60000000008 */
[----:B------:R-:W2:Y:S01]  /*27ca0*/  LDL.LU R148, [R1+0xf1c] ;  /* 0x000f1c0001947983 */ /* 0x000ea20000300800 */
[----:B------:R-:W-:Y:S02]  /*27cb0*/  PRMT R8, R29, 0x5410, R30 ;  /* 0x000054101d087816 */ /* 0x000fe4000000001e */
[----:B------:R-:W-:Y:S01]  /*27cc0*/  PRMT R9, R27, 0x5410, R28 ;  /* 0x000054101b097816 */ /* 0x000fe2000000001c */
[----:B------:R-:W2:Y:S01]  /*27cd0*/  LDL.LU R42, [R1+0xf18] ;  /* 0x000f1800012a7983 */ /* 0x000ea20000300800 */
[----:B------:R-:W-:Y:S01]  /*27ce0*/  PRMT R10, R25, 0x5410, R26 ;  /* 0x00005410190a7816 */ /* 0x000fe2000000001a */
[----:B---3--:R-:W-:-:S05]  /*27cf0*/  @P0 IMAD.MOV.U32 R14, RZ, RZ, R7 ;  /* 0x000000ffff0e0224 */ /* 0x008fca00078e0007 */
[----:B------:R0:W3:Y:S01]  /*27d00*/  @P0 LDG.E.U8 R115, desc[UR40][R14.64] ;  /* 0x000000280e730981 */ /* 0x0000e2000c1e1100 */
[----:B------:R-:W-:Y:S06]  /*27d10*/  BAR.SYNC.DEFER_BLOCKING 0x0 ;  /* 0x0000000000007b1d */ /* 0x000fec0000010000 */
[----:B----4-:R1:W-:Y:S02]  /*27d20*/  STS.128 [R0+UR4], R8 ;  /* 0x0000000800007988 */ /* 0x0103e40008000c04 */
[----:B-1----:R-:W-:Y:S02]  /*27d30*/  LOP3.LUT R11, R43, 0xffff, RZ, 0xc0, !PT ;  /* 0x0000ffff2b0b7812 */ /* 0x002fe400078ec0ff */
[----:B------:R-:W-:Y:S01]  /*27d40*/  LOP3.LUT R10, R44, 0xffff, RZ, 0xc0, !PT ;  /* 0x0000ffff2c0a7812 */ /* 0x000fe200078ec0ff */
[----:B------:R-:W4:Y:S01]  /*27d50*/  LDL.LU R43, [R1+0xf14] ;  /* 0x000f1400012b7983 */ /* 0x000f220000300800 */
[----:B------:R-:W-:-:S03]  /*27d60*/  LOP3.LUT R9, R145, 0xffff, RZ, 0xc0, !PT ;  /* 0x0000ffff91097812 */ /* 0x000fc600078ec0ff */
[----:B------:R-:W3:Y:S04]  /*27d70*/  LDL.LU R44, [R1+0xf0c] ;  /* 0x000f0c00012c7983 */ /* 0x000ee80000300800 */
[----:B------:R-:W3:Y:S01]  /*27d80*/  LDL.LU R145, [R1+0xf04] ;  /* 0x000f040001917983 */ /* 0x000ee20000300800 */
[----:B------:R-:W-:Y:S02]  /*27d90*/  PRMT R26, R11, 0x3340, R10 ;  /* 0x000033400b1a7816 */ /* 0x000fe4000000000a */
[----:B------:R-:W-:Y:S02]  /*27da0*/  LOP3.LUT R11, R37, 0xffff, RZ, 0xc0, !PT ;  /* 0x0000ffff250b7812 */ /* 0x000fe400078ec0ff */
[----:B------:R-:W-:Y:S02]  /*27db0*/  LOP3.LUT R10, R38, 0xffff, RZ, 0xc0, !PT ;  /* 0x0000ffff260a7812 */ /* 0x000fe400078ec0ff */
[----:B------:R-:W-:-:S02]  /*27dc0*/  LOP3.LUT R8, R36, 0xffff, RZ, 0xc0, !PT ;  /* 0x0000ffff24087812 */ /* 0x000fc400078ec0ff */
[----:B------:R-:W-:Y:S01]  /*27dd0*/  PRMT R24, R11, 0x3340, R10 ;  /* 0x000033400b187816 */ /* 0x000fe2000000000a */
[----:B------:R-:W3:Y:S01]  /*27de0*/  LDL.LU R36, [R1+0xf08] ;  /* 0x000f080001247983 */ /* 0x000ee20000300800 */
[----:B------:R-:W-:-:S03]  /*27df0*/  LOP3.LUT R11, R146, 0xffff, RZ, 0xc0, !PT ;  /* 0x0000ffff920b7812 */ /* 0x000fc600078ec0ff */
[----:B------:R-:W3:Y:S01]  /*27e00*/  LDL.LU R146, [R1+0xefc] ;  /* 0x000efc0001927983 */ /* 0x000ee20000300800 */
[----:B------:R-:W-:Y:S02]  /*27e10*/  PRMT R27, R9, 0x3340, R8 ;  /* 0x00003340091b7816 */ /* 0x000fe40000000008 */
[----:B------:R-:W-:Y:S02]  /*27e20*/  LOP3.LUT R9, R39, 0xffff, RZ, 0xc0, !PT ;  /* 0x0000ffff27097812 */ /* 0x000fe400078ec0ff */
[----:B------:R-:W-:Y:S02]  /*27e30*/  LOP3.LUT R8, R40, 0xffff, RZ, 0xc0, !PT ;  /* 0x0000ffff28087812 */ /* 0x000fe400078ec0ff */
[----:B--2---:R-:W-:Y:S02]  /*27e40*/  LOP3.LUT R10, R147, 0xffff, RZ, 0xc0, !PT ;  /* 0x0000ffff930a7812 */ /* 0x004fe400078ec0ff */
[----:B------:R-:W-:Y:S01]  /*27e50*/  PRMT R25, R9, 0x3340, R8 ;  /* 0x0000334009197816 */ /* 0x000fe20000000008 */
[----:B------:R-:W2:Y:S01]  /*27e60*/  LDL.LU R147, [R1+0xef4] ;  /* 0x000ef40001937983 */ /* 0x000ea20000300800 */
[----:B------:R-:W-:-:S03]  /*27e70*/  LOP3.LUT R8, R148, 0xffff, RZ, 0xc0, !PT ;  /* 0x0000ffff94087812 */ /* 0x000fc600078ec0ff */
[----:B------:R-:W2:Y:S01]  /*27e80*/  LDL.LU R148, [R1+0xeec] ;  /* 0x000eec0001947983 */ /* 0x000ea20000300800 */
[----:B------:R-:W-:-:S03]  /*27e90*/  LOP3.LUT R9, R41, 0xffff, RZ, 0xc0, !PT ;  /* 0x0000ffff29097812 */ /* 0x000fc600078ec0ff */
[----:B------:R-:W2:Y:S01]  /*27ea0*/  LDL.LU R37, [R1+0xee4] ;  /* 0x000ee40001257983 */ /* 0x000ea20000300800 */
[----:B------:R-:W-:-:S03]  /*27eb0*/  PRMT R7, R11, 0x3340, R10 ;  /* 0x000033400b077816 */ /* 0x000fc6000000000a */
[----:B------:R-:W2:Y:S01]  /*27ec0*/  LDL.LU R38, [R1+0xedc] ;  /* 0x000edc0001267983 */ /* 0x000ea20000300800 */
[----:B0-----:R-:W-:-:S03]  /*27ed0*/  PRMT R15, R9, 0x3340, R8 ;  /* 0x00003340090f7816 */ /* 0x001fc60000000008 */
[----:B------:R-:W2:Y:S01]  /*27ee0*/  LDL.LU R39, [R1+0xed4] ;  /* 0x000ed40001277983 */ /* 0x000ea20000300800 */
[----:B------:R-:W-:-:S03]  /*27ef0*/  LOP3.LUT R11, R42, 0xffff, RZ, 0xc0, !PT ;  /* 0x0000ffff2a0b7812 */ /* 0x000fc600078ec0ff */
[----:B------:R-:W2:Y:S01]  /*27f00*/  LDL.LU R40, [R1+0xecc] ;  /* 0x000ecc0001287983 */ /* 0x000ea20000300800 */
[----:B----4-:R-:W-:-:S03]  /*27f10*/  LOP3.LUT R10, R43, 0xffff, RZ, 0xc0, !PT ;  /* 0x0000ffff2b0a7812 */ /* 0x010fc600078ec0ff */
[----:B------:R-:W4:Y:S01]  /*27f20*/  LDL.LU R43, [R1+0xec4] ;  /* 0x000ec400012b7983 */ /* 0x000f220000300800 */
[----:B---3--:R-:W-:-:S03]  /*27f30*/  LOP3.LUT R9, R44, 0xffff, RZ, 0xc0, !PT ;  /* 0x0000ffff2c097812 */ /* 0x008fc600078ec0ff */
[----:B------:R-:W3:Y:S01]  /*27f40*/  LDL.LU R44, [R1+0xebc] ;  /* 0x000ebc00012c7983 */ /* 0x000ee20000300800 */
[----:B------:R-:W-:-:S03]  /*27f50*/  LOP3.LUT R8, R145, 0xffff, RZ, 0xc0, !PT ;  /* 0x0000ffff91087812 */ /* 0x000fc600078ec0ff */
[----:B------:R-:W3:Y:S01]  /*27f60*/  LDL.LU R41, [R1+0xeb4] ;  /* 0x000eb40001297983 */ /* 0x000ee20000300800 */
[----:B------:R-:W-:-:S03]  /*27f70*/  PRMT R14, R11, 0x3340, R10 ;  /* 0x000033400b0e7816 */ /* 0x000fc6000000000a */
[----:B------:R-:W3:Y:S01]  /*27f80*/  LDL.LU R145, [R1+0xeac] ;  /* 0x000eac0001917983 */ /* 0x000ee20000300800 */
[----:B------:R-:W-:Y:S02]  /*27f90*/  PRMT R11, R9, 0x3340, R8 ;  /* 0x00003340090b7816 */ /* 0x000fe40000000008 */
[----:B------:R-:W-:Y:S01]  /*27fa0*/  PRMT R8, R26, 0x5410, R27 ;  /* 0x000054101a087816 */ /* 0x000fe2000000001b */
[----:B------:R-:W3:Y:S01]  /*27fb0*/  LDL.LU R42, [R1+0xea4] ;  /* 0x000ea400012a7983 */ /* 0x000ee20000300800 */
[----:B------:R-:W-:Y:S02]  /*27fc0*/  PRMT R9, R24, 0x5410, R25 ;  /* 0x0000541018097816 */ /* 0x000fe40000000019 */
[----:B------:R-:W-:Y:S02]  /*27fd0*/  PRMT R10, R7, 0x5410, R15 ;  /* 0x00005410070a7816 */ /* 0x000fe4000000000f */
[----:B------:R-:W-:-:S05]  /*27fe0*/  PRMT R11, R14, 0x5410, R11 ;  /* 0x000054100e0b7816 */ /* 0x000fca000000000b */
[----:B------:R0:W-:Y:S02]  /*27ff0*/  STS.128 [R0+UR4+0x8000], R8 ;  /* 0x0080000800007988 */ /* 0x0001e40008000c04 */
[----:B0-----:R-:W-:Y:S02]  /*28000*/  LOP3.LUT R10, R146, 0xffff, RZ, 0xc0, !PT ;  /* 0x0000ffff920a7812 */ /* 0x001fe400078ec0ff */
[----:B------:R-:W3:Y:S01]  /*28010*/  LDL.LU R146, [R1+0xe9c] ;  /* 0x000e9c0001927983 */ /* 0x000ee20000300800 */
[----:B--2---:R-:W-:Y:S02]  /*28020*/  LOP3.LUT R9, R147, 0xffff, RZ, 0xc0, !PT ;  /* 0x0000ffff93097812 */ /* 0x004fe400078ec0ff */
[----:B------:R-:W-:Y:S01]  /*28030*/  LOP3.LUT R8, R148, 0xffff, RZ, 0xc0, !PT ;  /* 0x0000ffff94087812 */ /* 0x000fe200078ec0ff */
[----:B------:R-:W2:Y:S01]  /*28040*/  LDL.LU R147, [R1+0xe90] ;  /* 0x000e900001937983 */ /* 0x000ea20000300800 */
[----:B------:R-:W-:-:S03]  /*28050*/  LOP3.LUT R11, R36, 0xffff, RZ, 0xc0, !PT ;  /* 0x0000ffff240b7812 */ /* 0x000fc600078ec0ff */
[----:B------:R-:W2:Y:S01]  /*28060*/  LDL.LU R148, [R1+0xe80] ;  /* 0x000e800001947983 */ /* 0x000ea20000300800 */
[----:B------:R-:W-:Y:S02]  /*28070*/  PRMT R26, R11, 0x3340, R10 ;  /* 0x000033400b1a7816 */ /* 0x000fe4000000000a */
[----:B------:R-:W-:Y:S01]  /*28080*/  LOP3.LUT R11, R37, 0xffff, RZ, 0xc0, !PT ;  /* 0x0000ffff250b7812 */ /* 0x000fe200078ec0ff */
[----:B------:R-:W2:Y:S01]  /*28090*/  LDL R0, [R1+0x2044] ;  /* 0x0020440001007983 */ /* 0x000ea20000100800 */
[----:B------:R-:W-:Y:S02]  /*280a0*/  LOP3.LUT R10, R38, 0xffff, RZ, 0xc0, !PT ;  /* 0x0000ffff260a7812 */ /* 0x000fe400078ec0ff */
[----:B------:R-:W-:Y:S02]  /*280b0*/  PRMT R27, R9, 0x3340, R8 ;  /* 0x00003340091b7816 */ /* 0x000fe40000000008 */
[----:B------:R-:W-:Y:S02]  /*280c0*/  LOP3.LUT R9, R39, 0xffff, RZ, 0xc0, !PT ;  /* 0x0000ffff27097812 */ /* 0x000fe400078ec0ff */
[----:B------:R-:W-:-:S02]  /*280d0*/  LOP3.LUT R8, R40, 0xffff, RZ, 0xc0, !PT ;  /* 0x0000ffff28087812 */ /* 0x000fc400078ec0ff */
[----:B------:R-:W-:Y:S02]  /*280e0*/  PRMT R24, R11, 0x3340, R10 ;  /* 0x000033400b187816 */ /* 0x000fe4000000000a */
[----:B------:R-:W-:Y:S02]  /*280f0*/  PRMT R25, R9, 0x3340, R8 ;  /* 0x0000334009197816 */ /* 0x000fe40000000008 */
[----:B----4-:R-:W-:Y:S02]  /*28100*/  LOP3.LUT R11, R43, 0xffff, RZ, 0xc0, !PT ;  /* 0x0000ffff2b0b7812 */ /* 0x010fe400078ec0ff */
[----:B------:R-:W4:Y:S01]  /*28110*/  LDL.LU R43, [R1+0xf10] ;  /* 0x000f1000012b7983 */ /* 0x000f220000300800 */
[----:B---3--:R-:W-:-:S03]  /*28120*/  LOP3.LUT R10, R44, 0xffff, RZ, 0xc0, !PT ;  /* 0x0000ffff2c0a7812 */ /* 0x008fc600078ec0ff */
[----:B------:R-:W3:Y:S01]  /*28130*/  LDL.LU R44, [R1+0xf00] ;  /* 0x000f0000012c7983 */ /* 0x000ee20000300800 */
[----:B------:R-:W-:-:S03]  /*28140*/  LOP3.LUT R8, R145, 0xffff, RZ, 0xc0, !PT ;  /* 0x0000ffff91087812 */ /* 0x000fc600078ec0ff */
[----:B------:R-:W3:Y:S04]  /*28150*/  LDL.LU R145, [R1+0xef8] ;  /* 0x000ef80001917983 */ /* 0x000ee80000300800 */
[----:B------:R-:W3:Y:S04]  /*28160*/  LDL.LU R36, [R1+0xef0] ;  /* 0x000ef00001247983 */ /* 0x000ee80000300800 */
[----:B------:R-:W3:Y:S01]  /*28170*/  LDL.LU R37, [R1+0xee8] ;  /* 0x000ee80001257983 */ /* 0x000ee20000300800 */
[----:B------:R-:W-:-:S03]  /*28180*/  PRMT R7, R11, 0x3340, R10 ;  /* 0x000033400b077816 */ /* 0x000fc6000000000a */
[----:B------:R-:W3:Y:S04]  /*28190*/  LDL.LU R38, [R1+0xee0] ;  /* 0x000ee00001267983 */ /* 0x000ee80000300800 */
[----:B------:R-:W3:Y:S04]  /*281a0*/  LDL.LU R39, [R1+0xed8] ;  /* 0x000ed80001277983 */ /* 0x000ee80000300800 */
[----:B------:R-:W3:Y:S01]  /*281b0*/  LDL.LU R40, [R1+0xed0] ;  /* 0x000ed00001287983 */ /* 0x000ee20000300800 */
[----:B------:R-:W-:-:S03]  /*281c0*/  LOP3.LUT R10, R146, 0xffff, RZ, 0xc0, !PT ;  /* 0x0000ffff920a7812 */ /* 0x000fc600078ec0ff */
[----:B------:R-:W3:Y:S01]  /*281d0*/  LDL.LU R146, [R1+0xec8] ;  /* 0x000ec80001927983 */ /* 0x000ee20000300800 */
[----:B------:R-:W-:Y:S02]  /*281e0*/  LOP3.LUT R9, R41, 0xffff, RZ, 0xc0, !PT ;  /* 0x0000ffff29097812 */ /* 0x000fe400078ec0ff */
[----:B------:R-:W-:Y:S02]  /*281f0*/  LOP3.LUT R11, R42, 0xffff, RZ, 0xc0, !PT ;  /* 0x0000ffff2a0b7812 */ /* 0x000fe400078ec0ff */
[----:B------:R-:W-:Y:S02]  /*28200*/  PRMT R15, R9, 0x3340, R8 ;  /* 0x00003340090f7816 */ /* 0x000fe40000000008 */
[----:B--2---:R-:W-:Y:S02]  /*28210*/  LOP3.LUT R9, R147, 0xffff, RZ, 0xc0, !PT ;  /* 0x0000ffff93097812 */ /* 0x004fe400078ec0ff */
[----:B------:R-:W2:Y:S01]  /*28220*/  LDL.LU R147, [R1+0xec0] ;  /* 0x000ec00001937983 */ /* 0x000ea20000300800 */
[----:B------:R-:W-:-:S03]  /*28230*/  LOP3.LUT R8, R148, 0xffff, RZ, 0xc0, !PT ;  /* 0x0000ffff94087812 */ /* 0x000fc600078ec0ff */
[----:B------:R-:W2:Y:S01]  /*28240*/  LDL.LU R41, [R1+0xeb8] ;  /* 0x000eb80001297983 */ /* 0x000ea20000300800 */
[----:B------:R-:W-:-:S03]  /*28250*/  PRMT R14, R11, 0x3340, R10 ;  /* 0x000033400b0e7816 */ /* 0x000fc6000000000a */
[----:B------:R-:W2:Y:S01]  /*28260*/  LDL.LU R148, [R1+0xeb0] ;  /* 0x000eb00001947983 */ /* 0x000ea20000300800 */
[----:B------:R-:W-:Y:S02]  /*28270*/  PRMT R11, R9, 0x3340, R8 ;  /* 0x00003340090b7816 */ /* 0x000fe40000000008 */
[----:B------:R-:W-:Y:S01]  /*28280*/  PRMT R8, R26, 0x5410, R27 ;  /* 0x000054101a087816 */ /* 0x000fe2000000001b */
[----:B------:R-:W2:Y:S01]  /*28290*/  LDL.LU R42, [R1+0xea8] ;  /* 0x000ea800012a7983 */ /* 0x000ea20000300800 */
[----:B------:R-:W-:Y:S02]  /*282a0*/  PRMT R9, R24, 0x5410, R25 ;  /* 0x0000541018097816 */ /* 0x000fe40000000019 */
[----:B------:R-:W-:Y:S02]  /*282b0*/  PRMT R10, R7, 0x5410, R15 ;  /* 0x00005410070a7816 */ /* 0x000fe4000000000f */
[----:B------:R-:W-:-:S05]  /*282c0*/  PRMT R11, R14, 0x5410, R11 ;  /* 0x000054100e0b7816 */ /* 0x000fca000000000b */
[----:B------:R4:W-:Y:S02]  /*282d0*/  STS.128 [R0+UR4], R8 ;  /* 0x0000000800007988 */ /* 0x0009e40008000c04 */
[----:B----4-:R-:W-:Y:S02]  /*282e0*/  LOP3.LUT R11, R43, 0xffff, RZ, 0xc0, !PT ;  /* 0x0000ffff2b0b7812 */ /* 0x010fe400078ec0ff */
[----:B------:R-:W4:Y:S01]  /*282f0*/  LDL.LU R43, [R1+0xea0] ;  /* 0x000ea000012b7983 */ /* 0x000f220000300800 */
[----:B---3--:R-:W-:-:S03]  /*28300*/  LOP3.LUT R10, R44, 0xffff, RZ, 0xc0, !PT ;  /* 0x0000ffff2c0a7812 */ /* 0x008fc600078ec0ff */
[----:B------:R-:W3:Y:S01]  /*28310*/  LDL.LU R44, [R1+0xe98] ;  /* 0x000e9800012c7983 */ /* 0x000ee20000300800 */
[----:B------:R-:W-:-:S03]  /*28320*/  LOP3.LUT R9, R145, 0xffff, RZ, 0xc0, !PT ;  /* 0x0000ffff91097812 */ /* 0x000fc600078ec0ff */
[----:B------:R-:W3:Y:S01]  /*28330*/  LDL.LU R145, [R1+0xe88] ;  /* 0x000e880001917983 */ /* 0x000ee20000300800 */
[----:B------:R-:W-:Y:S02]  /*28340*/  PRMT R26, R11, 0x3340, R10 ;  /* 0x000033400b1a7816 */ /* 0x000fe4000000000a */
[----:B------:R-:W-:Y:S02]  /*28350*/  LOP3.LUT R11, R37, 0xffff, RZ, 0xc0, !PT ;  /* 0x0000ffff250b7812 */ /* 0x000fe400078ec0ff */
[----:B------:R-:W-:Y:S02]  /*28360*/  LOP3.LUT R10, R38, 0xffff, RZ, 0xc0, !PT ;  /* 0x0000ffff260a7812 */ /* 0x000fe400078ec0ff */
[----:B------:R-:W-:Y:S02]  /*28370*/  LOP3.LUT R8, R36, 0xffff, RZ, 0xc0, !PT ;  /* 0x0000ffff24087812 */ /* 0x000fe400078ec0ff */
        /* <DEDUP_REMOVED lines=9> */
[----:B------:R-:W2:Y:S04]  /*28410*/  LDL.LU R147, [R1+0xe74] ;  /* 0x000e740001937983 */ /* 0x000ea80000300800 */
[----:B------:R-:W2:Y:S01]  /*28420*/  LDL.LU R37, [R1+0xe6c] ;  /* 0x000e6c0001257983 */ /* 0x000ea20000300800 */
[----:B------:R-:W-:-:S03]  /*28430*/  LOP3.LUT R8, R148, 0xffff, RZ, 0xc0, !PT ;  /* 0x0000ffff94087812 */ /* 0x000fc600078ec0ff */
[----:B------:R-:W2:Y:S01]  /*28440*/  LDL.LU R148, [R1+0xe64] ;  /* 0x000e640001947983 */ /* 0x000ea20000300800 */
[----:B------:R-:W-:Y:S02]  /*28450*/  LOP3.LUT R9, R41, 0xffff, RZ, 0xc0, !PT ;  /* 0x0000ffff29097812 */ /* 0x000fe400078ec0ff */
[----:B------:R-:W-:Y:S01]  /*28460*/  PRMT R7, R11, 0x3340, R10 ;  /* 0x000033400b077816 */ /* 0x000fe2000000000a */
[----:B------:R-:W2:Y:S01]  /*28470*/  LDL.LU R38, [R1+0xe5c] ;  /* 0x000e5c0001267983 */ /* 0x000ea20000300800 */
[----:B------:R-:W-:Y:S02]  /*28480*/  PRMT R15, R9, 0x3340, R8 ;  /* 0x00003340090f7816 */ /* 0x000fe40000000008 */
[----:B------:R-:W-:Y:S01]  /*28490*/  LOP3.LUT R11, R42, 0xffff, RZ, 0xc0, !PT ;  /* 0x0000ffff2a0b7812 */ /* 0x000fe200078ec0ff */
[----:B------:R-:W2:Y:S04]  /*284a0*/  LDL.LU R39, [R1+0xe54] ;  /* 0x000e540001277983 */ /* 0x000ea80000300800 */
[----:B------:R-:W2:Y:S04]  /*284b0*/  LDL.LU R40, [R1+0xe4c] ;  /* 0x000e4c0001287983 */ /* 0x000ea80000300800 */
[----:B------:R-:W2:Y:S04]  /*284c0*/  LDL.LU R41, [R1+0xe44] ;  /* 0x000e440001297983 */ /* 0x000ea80000300800 */
[----:B------:R-:W2:Y:S01]  /*284d0*/  LDL.LU R42, [R1+0xe3c] ;  /* 0x000e3c00012a7983 */ /* 0x000ea20000300800 */
[----:B----4-:R-:W-:-:S03]  /*284e0*/  LOP3.LUT R10, R43, 0xffff, RZ, 0xc0, !PT ;  /* 0x0000ffff2b0a7812 */ /* 0x010fc600078ec0ff */
[----:B------:R-:W4:Y:S01]  /*284f0*/  LDL.LU R43, [R1+0xe34] ;  /* 0x000e3400012b7983 */ /* 0x000f220000300800 */
[----:B---3--:R-:W-:Y:S02]  /*28500*/  LOP3.LUT R9, R44, 0xffff, RZ, 0xc0, !PT ;  /* 0x0000ffff2c097812 */ /* 0x008fe400078ec0ff */
[----:B------:R-:W-:Y:S01]  /*28510*/  PRMT R14, R11, 0x3340, R10 ;  /* 0x000033400b0e7816 */ /* 0x000fe2000000000a */
[----:B------:R-:W3:Y:S01]  /*28520*/  LDL.LU R44, [R1+0xe2c] ;  /* 0x000e2c00012c7983 */ /* 0x000ee20000300800 */
[----:B------:R-:W-:Y:S02]  /*28530*/  LOP3.LUT R8, R145, 0xffff, RZ, 0xc0, !PT ;  /* 0x0000ffff91087812 */ /* 0x000fe400078ec0ff */
[----:B------:R-:W-:Y:S01]  /*28540*/  PRMT R10, R7, 0x5410, R15 ;  /* 0x00005410070a7816 */ /* 0x000fe2000000000f */
[----:B------:R-:W3:Y:S01]  /*28550*/  LDL.LU R145, [R1+0xe24] ;  /* 0x000e240001917983 */ /* 0x000ee20000300800 */
[----:B------:R-:W-:Y:S02]  /*28560*/  PRMT R11, R9, 0x3340, R8 ;  /* 0x00003340090b7816 */ /* 0x000fe40000000008 */
[----:B------:R-:W-:-:S02]  /*28570*/  PRMT R8, R26, 0x5410, R27 ;  /* 0x000054101a087816 */ /* 0x000fc4000000001b */
[----:B------:R-:W-:Y:S02]  /*28580*/  PRMT R9, R24, 0x5410, R25 ;  /* 0x0000541018097816 */ /* 0x000fe40000000019 */
[----:B------:R-:W-:-:S05]  /*28590*/  PRMT R11, R14, 0x5410, R11 ;  /* 0x000054100e0b7816 */ /* 0x000fca000000000b */
[----:B------:R0:W-:Y:S02]  /*285a0*/  STS.128 [R0+UR4+0x8000], R8 ;  /* 0x0080000800007988 */ /* 0x0001e40008000c04 */
[----:B0-----:R-:W-:Y:S02]  /*285b0*/  LOP3.LUT R10, R146, 0xffff, RZ, 0xc0, !PT ;  /* 0x0000ffff920a7812 */ /* 0x001fe400078ec0ff */
[----:B------:R-:W3:Y:S01]  /*285c0*/  LDL.LU R146, [R1+0xe1c] ;  /* 0x000e1c0001927983 */ /* 0x000ee20000300800 */
[----:B------:R-:W-:-:S04]  /*285d0*/  LOP3.LUT R11, R36, 0xffff, RZ, 0xc0, !PT ;  /* 0x0000ffff240b7812 */ /* 0x000fc800078ec0ff */
[----:B------:R-:W-:Y:S02]  /*285e0*/  PRMT R26, R11, 0x3340, R10 ;  /* 0x000033400b1a7816 */ /* 0x000fe4000000000a */
[----:B--2---:R-:W-:Y:S02]  /*285f0*/  LOP3.LUT R9, R147, 0xffff, RZ, 0xc0, !PT ;  /* 0x0000ffff93097812 */ /* 0x004fe400078ec0ff */
[----:B------:R-:W2:Y:S01]  /*28600*/  LDL.LU R147, [R1+0xe10] ;  /* 0x000e100001937983 */ /* 0x000ea20000300800 */
[----:B------:R-:W-:-:S03]  /*28610*/  LOP3.LUT R11, R148, 0xffff, RZ, 0xc0, !PT ;  /* 0x0000ffff940b7812 */ /* 0x000fc600078ec0ff */
[----:B------:R-:W2:Y:S01]  /*28620*/  LDL.LU R148, [R1+0xe00] ;  /* 0x000e000001947983 */ /* 0x000ea20000300800 */
[----:B------:R-:W-:-:S03]  /*28630*/  LOP3.LUT R8, R37, 0xffff, RZ, 0xc0, !PT ;  /* 0x0000ffff25087812 */ /* 0x000fc600078ec0ff */
[----:B------:R-:W2:Y:S04]  /*28640*/  LDL R0, [R1+0x2040] ;  /* 0x0020400001007983 */ /* 0x000ea80000100800 */
[----:B------:R-:W2:Y:S01]  /*28650*/  LDL.LU R32, [R1+0xe94] ;  /* 0x000e940001207983 */ /* 0x000ea20000300800 */
[----:B------:R-:W-:-:S03]  /*28660*/  LOP3.LUT R10, R38, 0xffff, RZ, 0xc0, !PT ;  /* 0x0000ffff260a7812 */ /* 0x000fc600078ec0ff */
[----:B------:R-:W2:Y:S01]  /*28670*/  LDL.LU R34, [R1+0xe84] ;  /* 0x000e840001227983 */ /* 0x000ea20000300800 */
[----:B------:R-:W-:-:S03]  /*28680*/  PRMT R27, R9, 0x3340, R8 ;  /* 0x00003340091b7816 */ /* 0x000fc60000000008 */
[----:B------:R-:W2:Y:S01]  /*28690*/  LDL.LU R35, [R1+0xe78] ;  /* 0x000e780001237983 */ /* 0x000ea20000300800 */
[----:B------:R-:W-:-:S03]  /*286a0*/  LOP3.LUT R9, R39, 0xffff, RZ, 0xc0, !PT ;  /* 0x0000ffff27097812 */ /* 0x000fc600078ec0ff */
        /* <DEDUP_REMOVED lines=11> */
[----:B------:R-:W-:-:S03]  /*28760*/  PRMT R7, R11, 0x3340, R10 ;  /* 0x000033400b077816 */ /* 0x000fc6000000000a */
[----:B------:R-:W2:Y:S01]  /*28770*/  LDL.LU R42, [R1+0xe40] ;  /* 0x000e4000012a7983 */ /* 0x000ea20000300800 */
[----:B----4-:R-:W-:-:S03]  /*28780*/  LOP3.LUT R9, R43, 0xffff, RZ, 0xc0, !PT ;  /* 0x0000ffff2b097812 */ /* 0x010fc600078ec0ff */
[----:B------:R-:W4:Y:S01]  /*28790*/  LDL.LU R43, [R1+0xe38] ;  /* 0x000e3800012b7983 */ /* 0x000f220000300800 */
[----:B---3--:R-:W-:-:S03]  /*287a0*/  LOP3.LUT R8, R44, 0xffff, RZ, 0xc0, !PT ;  /* 0x0000ffff2c087812 */ /* 0x008fc600078ec0ff */
[----:B------:R-:W3:Y:S01]  /*287b0*/  LDL.LU R44, [R1+0xe30] ;  /* 0x000e3000012c7983 */ /* 0x000ee20000300800 */
[----:B------:R-:W-:-:S03]  /*287c0*/  LOP3.LUT R11, R145, 0xffff, RZ, 0xc0, !PT ;  /* 0x0000ffff910b7812 */ /* 0x000fc600078ec0ff */
[----:B------:R-:W3:Y:S01]  /*287d0*/  LDL.LU R145, [R1+0xe28] ;  /* 0x000e280001917983 */ /* 0x000ee20000300800 */
[----:B------:R-:W-:-:S03]  /*287e0*/  LOP3.LUT R10, R146, 0xffff, RZ, 0xc0, !PT ;  /* 0x0000ffff920a7812 */ /* 0x000fc600078ec0ff */
[----:B------:R-:W3:Y:S01]  /*287f0*/  LDL.LU R146, [R1+0xe20] ;  /* 0x000e200001927983 */ /* 0x000ee20000300800 */
[----:B------:R-:W-:Y:S02]  /*28800*/  PRMT R15, R9, 0x3340, R8 ;  /* 0x00003340090f7816 */ /* 0x000fe40000000008 */
[----:B------:R-:W-:Y:S02]  /*28810*/  PRMT R14, R11, 0x3340, R10 ;  /* 0x000033400b0e7816 */ /* 0x000fe4000000000a */
[----:B--2---:R-:W-:Y:S02]  /*28820*/  LOP3.LUT R9, R147, 0xffff, RZ, 0xc0, !PT ;  /* 0x0000ffff93097812 */ /* 0x004fe400078ec0ff */
[----:B------:R-:W2:Y:S01]  /*28830*/  LDL.LU R147, [R1+0xe18] ;  /* 0x000e180001937983 */ /* 0x000ea20000300800 */
[----:B------:R-:W-:-:S03]  /*28840*/  LOP3.LUT R8, R148, 0xffff, RZ, 0xc0, !PT ;  /* 0x0000ffff94087812 */ /* 0x000fc600078ec0ff */
[----:B------:R-:W2:Y:S01]  /*28850*/  LDL.LU R148, [R1+0xe08] ;  /* 0x000e080001947983 */ /* 0x000ea20000300800 */
[----:B------:R-:W-:Y:S02]  /*28860*/  PRMT R11, R9, 0x3340, R8 ;  /* 0x00003340090b7816 */ /* 0x000fe40000000008 */
[----:B------:R-:W-:Y:S02]  /*28870*/  PRMT R8, R26, 0x5410, R27 ;  /* 0x000054101a087816 */ /* 0x000fe4000000001b */
[----:B------:R-:W-:Y:S02]  /*28880*/  PRMT R9, R24, 0x5410, R25 ;  /* 0x0000541018097816 */ /* 0x000fe40000000019 */
[----:B------:R-:W-:Y:S02]  /*28890*/  PRMT R10, R7, 0x5410, R15 ;  /* 0x00005410070a7816 */ /* 0x000fe4000000000f */
[----:B------:R-:W-:-:S05]  /*288a0*/  PRMT R11, R14, 0x5410, R11 ;  /* 0x000054100e0b7816 */ /* 0x000fca000000000b */
[----:B------:R0:W-:Y:S02]  /*288b0*/  STS.128 [R0+UR4], R8 ;  /* 0x0000000800007988 */ /* 0x0001e40008000c04 */
[----:B0-----:R-:W-:Y:S02]  /*288c0*/  LOP3.LUT R11, R32, 0xffff, RZ, 0xc0, !PT ;  /* 0x0000ffff200b7812 */ /* 0x001fe400078ec0ff */
[----:B------:R-:W-:Y:S02]  /*288d0*/  LOP3.LUT R10, R34, 0xffff, RZ, 0xc0, !PT ;  /* 0x0000ffff220a7812 */ /* 0x000fe400078ec0ff */
[----:B------:R-:W-:Y:S02]  /*288e0*/  LOP3.LUT R9, R35, 0xffff, RZ, 0xc0, !PT ;  /* 0x0000ffff23097812 */ /* 0x000fe400078ec0ff */
[----:B------:R-:W-:Y:S02]  /*288f0*/  LOP3.LUT R8, R36, 0xffff, RZ, 0xc0, !PT ;  /* 0x0000ffff24087812 */ /* 0x000fe400078ec0ff */
[----:B------:R-:W-:-:S02]  /*28900*/  PRMT R26, R11, 0x3340, R10 ;  /* 0x000033400b1a7816 */ /* 0x000fc4000000000a */
[----:B------:R-:W-:Y:S02]  /*28910*/  LOP3.LUT R11, R37, 0xffff, RZ, 0xc0, !PT ;  /* 0x0000ffff250b7812 */ /* 0x000fe400078ec0ff */
[----:B------:R-:W-:Y:S02]  /*28920*/  LOP3.LUT R10, R38, 0xffff, RZ, 0xc0, !PT ;  /* 0x0000ffff260a7812 */ /* 0x000fe400078ec0ff */
[----:B------:R-:W-:Y:S02]  /*28930*/  PRMT R27, R9, 0x3340, R8 ;  /* 0x00003340091b7816 */ /* 0x000fe40000000008 */
[----:B------:R-:W-:Y:S02]  /*28940*/  LOP3.LUT R9, R39, 0xffff, RZ, 0xc0, !PT ;  /* 0x0000ffff27097812 */ /* 0x000fe400078ec0ff */
[----:B------:R-:W-:Y:S02]  /*28950*/  LOP3.LUT R8, R40, 0xffff, RZ, 0xc0, !PT ;  /* 0x0000ffff28087812 */ /* 0x000fe400078ec0ff */
[----:B------:R-:W-:-:S02]  /*28960*/  PRMT R24, R11, 0x3340, R10 ;  /* 0x000033400b187816 */ /* 0x000fc4000000000a */
[----:B------:R-:W-:Y:S02]  /*28970*/  LOP3.LUT R11, R41, 0xffff, RZ, 0xc0, !PT ;  /* 0x0000ffff290b7812 */ /* 0x000fe400078ec0ff */
[----:B------:R-:W-:Y:S02]  /*28980*/  LOP3.LUT R10, R42, 0xffff, RZ, 0xc0, !PT ;  /* 0x0000ffff2a0a7812 */ /* 0x000fe400078ec0ff */
[----:B------:R-:W-:Y:S02]  /*28990*/  PRMT R25, R9, 0x3340, R8 ;  /* 0x0000334009197816 */ /* 0x000fe40000000008 */
[----:B------:R-:W-:Y:S02]  /*289a0*/  PRMT R7, R11, 0x3340, R10 ;  /* 0x000033400b077816 */ /* 0x000fe4000000000a */
[----:B----4-:R-:W-:Y:S02]  /*289b0*/  LOP3.LUT R9, R43, 0xffff, RZ, 0xc0, !PT ;  /* 0x0000ffff2b097812 */ /* 0x010fe400078ec0ff */
[----:B---3--:R-:W-:-:S04]  /*289c0*/  LOP3.LUT R8, R44, 0xffff, RZ, 0xc0, !PT ;  /* 0x0000ffff2c087812 */ /* 0x008fc800078ec0ff */
[----:B------:R-:W-:Y:S02]  /*289d0*/  PRMT R15, R9, 0x3340, R8 ;  /* 0x00003340090f7816 */ /* 0x000fe40000000008 */
[----:B------:R-:W-:Y:S02]  /*289e0*/  LOP3.LUT R11, R145, 0xffff, RZ, 0xc0, !PT ;  /* 0x0000ffff910b7812 */ /* 0x000fe400078ec0ff */
[----:B------:R-:W-:-:S04]  /*289f0*/  LOP3.LUT R10, R146, 0xffff, RZ, 0xc0, !PT ;  /* 0x0000ffff920a7812 */ /* 0x000fc800078ec0ff */
[----:B------:R-:W-:Y:S02]  /*28a00*/  PRMT R14, R11, 0x3340, R10 ;  /* 0x000033400b0e7816 */ /* 0x000fe4000000000a */
[----:B------:R-:W-:Y:S02]  /*28a10*/  PRMT R10, R7, 0x5410, R15 ;  /* 0x00005410070a7816 */ /* 0x000fe4000000000f */
[----:B------:R-:W3:Y:S01]  /*28a20*/  LDL R7, [R1+0x203c] ;  /* 0x00203c0001077983 */ /* 0x000ee20000100800 */
[----:B--2---:R-:W-:Y:S02]  /*28a30*/  LOP3.LUT R9, R147, 0xffff, RZ, 0xc0, !PT ;  /* 0x0000ffff93097812 */ /* 0x004fe400078ec0ff */
[----:B------:R-:W-:-:S04]  /*28a40*/  LOP3.LUT R8, R148, 0xffff, RZ, 0xc0, !PT ;  /* 0x0000ffff94087812 */ /* 0x000fc800078ec0ff */
[----:B------:R-:W-:Y:S02]  /*28a50*/  PRMT R11, R9, 0x3340, R8 ;  /* 0x00003340090b7816 */ /* 0x000fe40000000008 */
[----:B------:R-:W-:Y:S02]  /*28a60*/  PRMT R8, R26, 0x5410, R27 ;  /* 0x000054101a087816 */ /* 0x000fe4000000001b */
[----:B------:R-:W-:Y:S02]  /*28a70*/  PRMT R9, R24, 0x5410, R25 ;  /* 0x0000541018097816 */ /* 0x000fe40000000019 */
[----:B------:R-:W-:Y:S02]  /*28a80*/  PRMT R11, R14, 0x5410, R11 ;  /* 0x000054100e0b7816 */ /* 0x000fe4000000000b */
[----:B------:R-:W-:-:S03]  /*28a90*/  LOP3.LUT R252, R252, 0xffff, RZ, 0xc0, !PT ;  /* 0x0000fffffcfc7812 */ /* 0x000fc600078ec0ff */
[----:B------:R0:W-:Y:S01]  /*28aa0*/  STS.128 [R0+UR4+0x8000], R8 ;  /* 0x0080000800007988 */ /* 0x0001e20008000c04 */
[----:B------:R-:W-:Y:S02]  /*28ab0*/  LOP3.LUT R250, R250, 0xffff, RZ, 0xc0, !PT ;  /* 0x0000fffffafa7812 */ /* 0x000fe400078ec0ff */
[----:B------:R-:W-:Y:S02]  /*28ac0*/  LOP3.LUT R248, R248, 0xffff, RZ, 0xc0, !PT ;  /* 0x0000fffff8f87812 */ /* 0x000fe400078ec0ff */
[----:B------:R-:W-:Y:S02]  /*28ad0*/  LOP3.LUT R246, R246, 0xffff, RZ, 0xc0, !PT ;  /* 0x0000fffff6f67812 */ /* 0x000fe400078ec0ff */
[----:B------:R-:W-:Y:S02]  /*28ae0*/  LOP3.LUT R245, R245, 0xffff, RZ, 0xc0, !PT ;  /* 0x0000fffff5f57812 */ /* 0x000fe400078ec0ff */
[----:B------:R-:W-:Y:S02]  /*28af0*/  LOP3.LUT R242, R242, 0xffff, RZ, 0xc0, !PT ;  /* 0x0000fffff2f27812 */ /* 0x000fe400078ec0ff */
[----:B------:R-:W-:-:S02]  /*28b00*/  LOP3.LUT R240, R240, 0xffff, RZ, 0xc0, !PT ;  /* 0x0000fffff0f07812 */ /* 0x000fc400078ec0ff */
[----:B------:R-:W-:Y:S02]  /*28b10*/  LOP3.LUT R238, R238, 0xffff, RZ, 0xc0, !PT ;  /* 0x0000ffffeeee7812 */ /* 0x000fe400078ec0ff */
[----:B------:R-:W-:Y:S02]  /*28b20*/  LOP3.LUT R235, R235, 0xffff, RZ, 0xc0, !PT ;  /* 0x0000ffffebeb7812 */ /* 0x000fe400078ec0ff */
[----:B0-----:R-:W-:Y:S02]  /*28b30*/  LOP3.LUT R8, R12, 0xffff, RZ, 0xc0, !PT ;  /* 0x0000ffff0c087812 */ /* 0x001fe400078ec0ff */
[----:B------:R-:W-:Y:S01]  /*28b40*/  LOP3.LUT R232, R232, 0xffff, RZ, 0xc0, !PT ;  /* 0x0000ffffe8e87812 */ /* 0x000fe200078ec0ff */
[----:B------:R-:W2:Y:S01]  /*28b50*/  LDL.LU R12, [R1+0x28ac] ;  /* 0x0028ac00010c7983 */ /* 0x000ea20000300800 */
[----:B------:R-:W-:Y:S02]  /*28b60*/  LOP3.LUT R228, R228, 0xffff, RZ, 0xc0, !PT ;  /* 0x0000ffffe4e47812 */ /* 0x000fe400078ec0ff */
[----:B------:R-:W-:-:S02]  /*28b70*/  LOP3.LUT R224, R224, 0xffff, RZ, 0xc0, !PT ;  /* 0x0000ffffe0e07812 */ /* 0x000fc400078ec0ff */
[----:B------:R-:W-:Y:S02]  /*28b80*/  LOP3.LUT R220, R220, 0xffff, RZ, 0xc0, !PT ;  /* 0x0000ffffdcdc7812 */ /* 0x000fe400078ec0ff */
[----:B------:R-:W-:Y:S02]  /*28b90*/  LOP3.LUT R216, R216, 0xffff, RZ, 0xc0, !PT ;  /* 0x0000ffffd8d87812 */ /* 0x000fe400078ec0ff */
[----:B------:R-:W-:Y:S02]  /*28ba0*/  LOP3.LUT R211, R211, 0xffff, RZ, 0xc0, !PT ;  /* 0x0000ffffd3d37812 */ /* 0x000fe400078ec0ff */
[----:B------:R-:W-:Y:S02]  /*28bb0*/  PRMT R252, R8, 0x3340, R252 ;  /* 0x0000334008fc7816 */ /* 0x000fe400000000fc */
[----:B------:R-:W-:Y:S02]  /*28bc0*/  PRMT R8, R250, 0x3340, R248 ;  /* 0x00003340fa087816 */ /* 0x000fe400000000f8 */
[----:B------:R-:W-:-:S02]  /*28bd0*/  PRMT R245, R246, 0x3340, R245 ;  /* 0x00003340f6f57816 */ /* 0x000fc400000000f5 */
[----:B------:R-:W-:Y:S02]  /*28be0*/  PRMT R9, R242, 0x3340, R240 ;  /* 0x00003340f2097816 */ /* 0x000fe400000000f0 */
[----:B------:R-:W-:Y:S02]  /*28bf0*/  PRMT R235, R238, 0x3340, R235 ;  /* 0x00003340eeeb7816 */ /* 0x000fe400000000eb */
[----:B------:R-:W-:Y:S02]  /*28c00*/  PRMT R10, R232, 0x3340, R228 ;  /* 0x00003340e80a7816 */ /* 0x000fe400000000e4 */
[----:B------:R-:W-:Y:S02]  /*28c10*/  PRMT R220, R224, 0x3340, R220 ;  /* 0x00003340e0dc7816 */ /* 0x000fe400000000dc */
[----:B------:R-:W-:Y:S02]  /*28c20*/  PRMT R11, R216, 0x3340, R211 ;  /* 0x00003340d80b7816 */ /* 0x000fe400000000d3 */
[----:B------:R-:W-:-:S02]  /*28c30*/  PRMT R8, R252, 0x5410, R8 ;  /* 0x00005410fc087816 */ /* 0x000fc40000000008 */
[----:B------:R-:W-:Y:S02]  /*28c40*/  PRMT R9, R245, 0x5410, R9 ;  /* 0x00005410f5097816 */ /* 0x000fe40000000009 */
[----:B------:R-:W-:Y:S02]  /*28c50*/  PRMT R10, R235, 0x5410, R10 ;  /* 0x00005410eb0a7816 */ /* 0x000fe4000000000a */
[----:B------:R-:W-:Y:S02]  /*28c60*/  PRMT R11, R220, 0x5410, R11 ;  /* 0x00005410dc0b7816 */ /* 0x000fe4000000000b */
[----:B------:R-:W-:Y:S02]  /*28c70*/  LOP3.LUT R251, R251, 0xffff, RZ, 0xc0, !PT ;  /* 0x0000fffffbfb7812 */ /* 0x000fe400078ec0ff */
[----:B------:R-:W-:Y:S02]  /*28c80*/  LOP3.LUT R249, R249, 0xffff, RZ, 0xc0, !PT ;  /* 0x0000fffff9f97812 */ /* 0x000fe400078ec0ff */
[----:B------:R-:W-:-:S02]  /*28c90*/  LOP3.LUT R247, R247, 0xffff, RZ, 0xc0, !PT ;  /* 0x0000fffff7f77812 */ /* 0x000fc400078ec0ff */
        /* <DEDUP_REMOVED lines=11> */
[----:B------:R-:W-:-:S02]  /*28d50*/  PRMT R244, R247, 0x3340, R244 ;  /* 0x00003340f7f47816 */ /* 0x000fc400000000f4 */
[----:B------:R-:W-:Y:S02]  /*28d60*/  PRMT R237, R239, 0x3340, R237 ;  /* 0x00003340efed7816 */ /* 0x000fe400000000ed */
[----:B------:R-:W-:Y:S01]  /*28d70*/  PRMT R223, R227, 0x3340, R223 ;  /* 0x00003340e3df7816 */ /* 0x000fe200000000df */
[----:B---3--:R0:W-:Y:S02]  /*28d80*/  STS.128 [R7+UR4], R8 ;  /* 0x0000000807007988 */ /* 0x0081e40008000c04 */
[----:B0-----:R-:W-:Y:S02]  /*28d90*/  LOP3.LUT R9, R6, 0xffff, RZ, 0xc0, !PT ;  /* 0x0000ffff06097812 */ /* 0x001fe400078ec0ff */
[----:B------:R-:W3:Y:S01]  /*28da0*/  LDL.LU R6, [R1+0x28a8] ;  /* 0x0028a80001067983 */ /* 0x000ee20000300800 */
[----:B------:R-:W-:-:S03]  /*28db0*/  LOP3.LUT R8, R2, 0xffff, RZ, 0xc0, !PT ;  /* 0x0000ffff02087812 */ /* 0x000fc600078ec0ff */
[----:B------:R-:W4:Y:S04]  /*28dc0*/  LDL.LU R2, [R1+0x28a4] ;  /* 0x0028a40001027983 */ /* 0x000f280000300800 */
[----:B------:R-:W2:Y:S04]  /*28dd0*/  LDL R32, [R1+0x2038] ;  /* 0x0020380001207983 */ /* 0x000ea80000100800 */
[----:B------:R-:W3:Y:S04]  /*28de0*/  LDL R31, [R1+0x1b34] ;  /* 0x001b3400011f7983 */ /* 0x000ee80000100800 */
[----:B------:R-:W4:Y:S04]  /*28df0*/  LDL R30, [R1+0x1b38] ;  /* 0x001b3800011e7983 */ /* 0x000f280000100800 */
[----:B------:R-:W3:Y:S04]  /*28e00*/  LDL R29, [R1+0x1038] ;  /* 0x00103800011d7983 */ /* 0x000ee80000100800 */
[----:B------:R-:W3:Y:S04]  /*28e10*/  LDL R28, [R1+0x1b28] ;  /* 0x001b2800011c7983 */ /* 0x000ee80000100800 */
[----:B------:R-:W3:Y:S04]  /*28e20*/  LDL R27, [R1+0x1b10] ;  /* 0x001b1000011b7983 */ /* 0x000ee80000100800 */
[----:B------:R-:W3:Y:S01]  /*28e30*/  LDL R26, [R1+0x1b14] ;  /* 0x001b1400011a7983 */ /* 0x000ee20000100800 */
[----:B------:R-:W-:-:S02]  /*28e40*/  PRMT R14, R9, 0x3340, R8 ;  /* 0x00003340090e7816 */ /* 0x000fc40000000008 */
[----:B------:R-:W-:Y:S01]  /*28e50*/  PRMT R8, R251, 0x3340, R249 ;  /* 0x00003340fb087816 */ /* 0x000fe200000000f9 */
[----:B------:R-:W3:Y:S01]  /*28e60*/  LDL R25, [R1+0x1af0] ;  /* 0x001af00001197983 */ /* 0x000ee20000100800 */
[----:B------:R-:W-:-:S03]  /*28e70*/  PRMT R9, R243, 0x3340, R241 ;  /* 0x00003340f3097816 */ /* 0x000fc600000000f1 */
[----:B------:R-:W3:Y:S01]  /*28e80*/  LDL R24, [R1+0x1af4] ;  /* 0x001af40001187983 */ /* 0x000ee20000100800 */
[----:B------:R-:W-:Y:S02]  /*28e90*/  PRMT R10, R234, 0x3340, R231 ;  /* 0x00003340ea0a7816 */ /* 0x000fe400000000e7 */
[----:B------:R-:W-:Y:S01]  /*28ea0*/  PRMT R11, R219, 0x3340, R214 ;  /* 0x00003340db0b7816 */ /* 0x000fe200000000d6 */
[----:B------:R-:W3:Y:S01]  /*28eb0*/  LDL R15, [R1+0x1ad0] ;  /* 0x001ad000010f7983 */ /* 0x000ee20000100800 */
[----:B------:R-:W-:Y:S02]  /*28ec0*/  PRMT R8, R14, 0x5410, R8 ;  /* 0x000054100e087816 */ /* 0x000fe40000000008 */
[----:B------:R-:W-:Y:S01]  /*28ed0*/  PRMT R9, R244, 0x5410, R9 ;  /* 0x00005410f4097816 */ /* 0x000fe20000000009 */
[----:B------:R-:W3:Y:S01]  /*28ee0*/  LDL R14, [R1+0x1ad4] ;  /* 0x001ad400010e7983 */ /* 0x000ee20000100800 */
[----:B------:R-:W-:Y:S02]  /*28ef0*/  PRMT R10, R237, 0x5410, R10 ;  /* 0x00005410ed0a7816 */ /* 0x000fe4000000000a */
[----:B------:R-:W-:Y:S01]  /*28f00*/  PRMT R11, R223, 0x5410, R11 ;  /* 0x00005410df0b7816 */ /* 0x000fe2000000000b */
[----:B------:R-:W0:Y:S04]  /*28f10*/  S2R R148, SR_TID.X ;  /* 0x0000000000947919 */ /* 0x000e280000002100 */
[----:B------:R1:W-:Y:S01]  /*28f20*/  STS.128 [R7+UR4+0x8000], R8 ;  /* 0x0080000807007988 */ /* 0x0003e20008000c04 */
[----:B------:R-:W-:-:S02]  /*28f30*/  LOP3.LUT R215, R215, 0xffff, RZ, 0xc0, !PT ;  /* 0x0000ffffd7d77812 */ /* 0x000fc400078ec0ff */
[----:B------:R-:W-:Y:S01]  /*28f40*/  LOP3.LUT R210, R210, 0xffff, RZ, 0xc0, !PT ;  /* 0x0000ffffd2d27812 */ /* 0x000fe200078ec0ff */
[----:B------:R-:W3:Y:S04]  /*28f50*/  LDL R34, [R1+0x1990] ;  /* 0x0019900001227983 */ /* 0x000ee80000100800 */
[----:B-1----:R-:W3:Y:S01]  /*28f60*/  LDL R7, [R1+0x1ab0] ;  /* 0x001ab00001077983 */ /* 0x002ee20000100800 */
[----:B------:R-:W-:Y:S02]  /*28f70*/  LOP3.LUT R206, R206, 0xffff, RZ, 0xc0, !PT ;  /* 0x0000ffffcece7812 */ /* 0x000fe400078ec0ff */
[----:B------:R-:W-:Y:S02]  /*28f80*/  LOP3.LUT R202, R202, 0xffff, RZ, 0xc0, !PT ;  /* 0x0000ffffcaca7812 */ /* 0x000fe400078ec0ff */
[----:B------:R-:W-:-:S02]  /*28f90*/  LOP3.LUT R197, R197, 0xffff, RZ, 0xc0, !PT ;  /* 0x0000ffffc5c57812 */ /* 0x000fc400078ec0ff */
[----:B------:R-:W-:Y:S02]  /*28fa0*/  LOP3.LUT R192, R192, 0xffff, RZ, 0xc0, !PT ;  /* 0x0000ffffc0c07812 */ /* 0x000fe400078ec0ff */
[----:B------:R-:W-:Y:S02]  /*28fb0*/  LOP3.LUT R187, R187, 0xffff, RZ, 0xc0, !PT ;  /* 0x0000ffffbbbb7812 */ /* 0x000fe400078ec0ff */
[----:B0-----:R-:W-:Y:S02]  /*28fc0*/  LOP3.LUT R0, R148, 0x7f, RZ, 0xc0, !PT ;  /* 0x0000007f94007812 */ /* 0x001fe400078ec0ff */
        /* <DEDUP_REMOVED lines=9> */
[----:B------:R-:W-:Y:S02]  /*29060*/  ISETP.GE.AND P0, PT, R0, R5, PT ;  /* 0x000000050000720c */ /* 0x000fe40003f06270 */
[----:B------:R-:W-:Y:S01]  /*29070*/  PRMT R210, R215, 0x3340, R210 ;  /* 0x00003340d7d27816 */ /* 0x000fe200000000d2 */
[----:B------:R-:W3:Y:S01]  /*29080*/  LDL R0, [R1+0x1ab4] ;  /* 0x001ab40001007983 */ /* 0x000ee20000100800 */
[----:B------:R-:W-:Y:S02]  /*29090*/  PRMT R8, R206, 0x3340, R202 ;  /* 0x00003340ce087816 */ /* 0x000fe400000000ca */
        /* <DEDUP_REMOVED lines=10> */
[----:B------:R-:W-:Y:S02]  /*29140*/  PRMT R114, RZ, 0x7610, R114 ;  /* 0x00007610ff727816 */ /* 0x000fe40000000072 */
[----:B------:R-:W-:Y:S02]  /*29150*/  PRMT R113, RZ, 0x7610, R113 ;  /* 0x00007610ff717816 */ /* 0x000fe40000000071 */
[----:B------:R-:W-:Y:S02]  /*29160*/  PRMT R112, RZ, 0x7610, R112 ;  /* 0x00007610ff707816 */ /* 0x000fe40000000070 */
[----:B------:R-:W-:Y:S02]  /*29170*/  PRMT R111, RZ, 0x7610, R111 ;  /* 0x00007610ff6f7816 */ /* 0x000fe4000000006f */
[----:B------:R-:W-:Y:S01]  /*29180*/  PRMT R110, RZ, 0x7610, R110 ;  /* 0x00007610ff6e7816 */ /* 0x000fe2000000006e */
[----:B--2---:R4:W-:Y:S02]  /*29190*/  STS.128 [R32+UR4], R8 ;  /* 0x0000000820007988 */ /* 0x0049e40008000c04 */
[----:B----4-:R-:W-:-:S02]  /*291a0*/  @!P0 IMAD.MOV.U32 R8, RZ, RZ, R30 ;  /* 0x000000ffff088224 */ /* 0x010fc400078e001e */
[----:B---3--:R-:W-:Y:S01]  /*291b0*/  @!P0 IMAD.MOV.U32 R9, RZ, RZ, R31 ;  /* 0x000000ffff098224 */ /* 0x008fe200078e001f */
[----:B------:R-:W2:Y:S04]  /*291c0*/  LDL R30, [R1+0x1a74] ;  /* 0x001a7400011e7983 */ /* 0x000ea80000100800 */
[----:B------:R0:W3:Y:S04]  /*291d0*/  @!P0 LDG.E.U8 R114, desc[UR40][R8.64] ;  /* 0x0000002808728981 */ /* 0x0000e8000c1e1100 */
[----:B------:R-:W4:Y:S01]  /*291e0*/  LDL R31, [R1+0x1a70] ;  /* 0x001a7000011f7983 */ /* 0x000f220000100800 */
[----:B0-----:R-:W-:-:S02]  /*291f0*/  @!P0 IMAD.MOV.U32 R8, RZ, RZ, R28 ;  /* 0x000000ffff088224 */ /* 0x001fc400078e001c */
[----:B------:R-:W-:Y:S01]  /*29200*/  @!P0 IMAD.MOV.U32 R9, RZ, RZ, R29 ;  /* 0x000000ffff098224 */ /* 0x000fe200078e001d */
[----:B------:R-:W3:Y:S04]  /*29210*/  LDL R28, [R1+0x1a54] ;  /* 0x001a5400011c7983 */ /* 0x000ee80000100800 */
[----:B------:R0:W3:Y:S04]  /*29220*/  @!P0 LDG.E.U8 R113, desc[UR40][R8.64] ;  /* 0x0000002808718981 */ /* 0x0000e8000c1e1100 */
[----:B------:R-:W3:Y:S01]  /*29230*/  LDL R29, [R1+0x1a50] ;  /* 0x001a5000011d7983 */ /* 0x000ee20000100800 */
[----:B0-----:R-:W-:-:S02]  /*29240*/  @!P0 IMAD.MOV.U32 R8, RZ, RZ, R26 ;  /* 0x000000ffff088224 */ /* 0x001fc400078e001a */
[----:B------:R-:W-:Y:S01]  /*29250*/  @!P0 IMAD.MOV.U32 R9, RZ, RZ, R27 ;  /* 0x000000ffff098224 */ /* 0x000fe200078e001b */
[----:B------:R-:W3:Y:S04]  /*29260*/  LDL R26, [R1+0x1a34] ;  /* 0x001a3400011a7983 */ /* 0x000ee80000100800 */
[----:B------:R0:W3:Y:S04]  /*29270*/  @!P0 LDG.E.U8 R112, desc[UR40][R8.64] ;  /* 0x0000002808708981 */ /* 0x0000e8000c1e1100 */
[----:B------:R-:W3:Y:S01]  /*29280*/  LDL R27, [R1+0x1a30] ;  /* 0x001a3000011b7983 */ /* 0x000ee20000100800 */
[----:B0-----:R-:W-:-:S02]  /*29290*/  @!P0 IMAD.MOV.U32 R8, RZ, RZ, R24 ;  /* 0x000000ffff088224 */ /* 0x001fc400078e0018 */
[----:B------:R-:W-:Y:S01]  /*292a0*/  @!P0 IMAD.MOV.U32 R9, RZ, RZ, R25 ;  /* 0x000000ffff098224 */ /* 0x000fe200078e0019 */
[----:B------:R-:W-:Y:S01]  /*292b0*/  PRMT R109, RZ, 0x7610, R109 ;  /* 0x00007610ff6d7816 */ /* 0x000fe2000000006d */
[----:B------:R-:W3:Y:S04]  /*292c0*/  LDL R25, [R1+0x19f0] ;  /* 0x0019f00001197983 */ /* 0x000ee80000100800 */
[----:B------:R0:W3:Y:S01]  /*292d0*/  @!P0 LDG.E.U8 R111, desc[UR40][R8.64] ;  /* 0x00000028086f8981 */ /* 0x0000e2000c1e1100 */
[----:B------:R-:W-:Y:S02]  /*292e0*/  LOP3.LUT R230, R230, 0xffff, RZ, 0xc0, !PT ;  /* 0x0000ffffe6e67812 */ /* 0x000fe400078ec0ff */
[----:B------:R-:W-:Y:S01]  /*292f0*/  LOP3.LUT R226, R226, 0xffff, RZ, 0xc0, !PT ;  /* 0x0000ffffe2e27812 */ /* 0x000fe200078ec0ff */
[----:B------:R-:W3:Y:S01]  /*29300*/  LDL R24, [R1+0x19f4] ;  /* 0x0019f40001187983 */ /* 0x000ee20000100800 */
[----:B0-----:R-:W-:-:S02]  /*29310*/  @!P0 IMAD.MOV.U32 R8, RZ, RZ, R14 ;  /* 0x000000ffff088224 */ /* 0x001fc400078e000e */
[----:B------:R-:W-:Y:S01]  /*29320*/  @!P0 IMAD.MOV.U32 R9, RZ, RZ, R15 ;  /* 0x000000ffff098224 */ /* 0x000fe200078e000f */
[----:B------:R-:W2:Y:S04]  /*29330*/  LDL R14, [R1+0x1a90] ;  /* 0x001a9000010e7983 */ /* 0x000ea80000100800 */
[----:B------:R0:W3:Y:S02]  /*29340*/  @!P0 LDG.E.U8 R110, desc[UR40][R8.64] ;  /* 0x00000028086e8981 */ /* 0x0000e4000c1e1100 */
[----:B0-----:R-:W-:Y:S02]  /*29350*/  @!P0 IMAD.MOV.U32 R9, RZ, RZ, R7 ;  /* 0x000000ffff098224 */ /* 0x001fe400078e0007 */
[----:B------:R-:W4:Y:S01]  /*29360*/  LDL R7, [R1+0x1a94] ;  /* 0x001a940001077983 */ /* 0x000f220000100800 */
[----:B------:R-:W-:-:S03]  /*29370*/  @!P0 IMAD.MOV.U32 R8, RZ, RZ, R0 ;  /* 0x000000ffff088224 */ /* 0x000fc600078e0000 */
[----:B------:R-:W3:Y:S01]  /*29380*/  LDL R0, [R1+0x1a14] ;  /* 0x001a140001007983 */ /* 0x000ee20000100800 */
[----:B------:R-:W-:Y:S02]  /*29390*/  LOP3.LUT R222, R222, 0xffff, RZ, 0xc0, !PT ;  /* 0x0000ffffdede7812 */ /* 0x000fe400078ec0ff */
[----:B------:R-:W-:Y:S01]  /*293a0*/  LOP3.LUT R218, R218, 0xffff, RZ, 0xc0, !PT ;  /* 0x0000ffffdada7812 */ /* 0x000fe200078ec0ff */
[----:B------:R0:W3:Y:S01]  /*293b0*/  @!P0 LDG.E.U8 R109, desc[UR40][R8.64] ;  /* 0x00000028086d8981 */ /* 0x0000e2000c1e1100 */
[----:B------:R-:W-:Y:S02]  /*293c0*/  LOP3.LUT R213, R213, 0xffff, RZ, 0xc0, !PT ;  /* 0x0000ffffd5d57812 */ /* 0x000fe400078ec0ff */
[----:B------:R-:W-:Y:S02]  /*293d0*/  LOP3.LUT R208, R208, 0xffff, RZ, 0xc0, !PT ;  /* 0x0000ffffd0d07812 */ /* 0x000fe400078ec0ff */
[----:B------:R-:W-:Y:S02]  /*293e0*/  LOP3.LUT R204, R204, 0xffff, RZ, 0xc0, !PT ;  /* 0x0000ffffcccc7812 */ /* 0x000fe400078ec0ff */
[----:B------:R-:W-:-:S02]  /*293f0*/  LOP3.LUT R199, R199, 0xffff, RZ, 0xc0, !PT ;  /* 0x0000ffffc7c77812 */ /* 0x000fc400078ec0ff */
[----:B------:R-:W-:Y:S02]  /*29400*/  LOP3.LUT R194, R194, 0xffff, RZ, 0xc0, !PT ;  /* 0x0000ffffc2c27812 */ /* 0x000fe400078ec0ff */
[----:B------:R-:W-:Y:S01]  /*29410*/  LOP3.LUT R189, R189, 0xffff, RZ, 0xc0, !PT ;  /* 0x0000ffffbdbd7812 */ /* 0x000fe200078ec0ff */
[----:B--2---:R-:W-:Y:S02]  /*29420*/  @!P0 IMAD.MOV.U32 R15, RZ, RZ, R14 ;  /* 0x000000ffff0f8224 */ /* 0x004fe400078e000e */
[----:B----4-:R-:W-:Y:S02]  /*29430*/  @!P0 IMAD.MOV.U32 R14, RZ, RZ, R7 ;  /* 0x000000ffff0e8224 */ /* 0x010fe400078e0007 */
[----:B------:R-:W2:Y:S01]  /*29440*/  LDL R7, [R1+0x1a10] ;  /* 0x001a100001077983 */ /* 0x000ea20000100800 */
[----:B------:R-:W-:Y:S02]  /*29450*/  LOP3.LUT R184, R184, 0xffff, RZ, 0xc0, !PT ;  /* 0x0000ffffb8b87812 */ /* 0x000fe400078ec0ff */
[----:B------:R-:W-:-:S02]  /*29460*/  LOP3.LUT R179, R179, 0xffff, RZ, 0xc0, !PT ;  /* 0x0000ffffb3b37812 */ /* 0x000fc400078ec0ff */
[----:B------:R-:W-:Y:S02]  /*29470*/  LOP3.LUT R174, R174, 0xffff, RZ, 0xc0, !PT ;  /* 0x0000ffffaeae7812 */ /* 0x000fe400078ec0ff */
[----:B------:R-:W-:Y:S02]  /*29480*/  LOP3.LUT R169, R169, 0xffff, RZ, 0xc0, !PT ;  /* 0x0000ffffa9a97812 */ /* 0x000fe400078ec0ff */
[----:B------:R-:W-:Y:S02]  /*29490*/  LOP3.LUT R164, R164, 0xffff, RZ, 0xc0, !PT ;  /* 0x0000ffffa4a47812 */ /* 0x000fe400078ec0ff */
[----:B------:R-:W-:Y:S02]  /*294a0*/  LOP3.LUT R160, R160, 0xffff, RZ, 0xc0, !PT ;  /* 0x0000ffffa0a07812 */ /* 0x000fe400078ec0ff */
[----:B------:R-:W-:Y:S02]  /*294b0*/  PRMT R226, R230, 0x3340, R226 ;  /* 0x00003340e6e27816 */ /* 0x000fe400000000e2 */
[----:B0-----:R-:W-:-:S02]  /*294c0*/  PRMT R8, R222, 0x3340, R218 ;  /* 0x00003340de087816 */ /* 0x001fc400000000da */
        /* <DEDUP_REMOVED lines=10> */
[----:B------:R-:W-:-:S03]  /*29570*/  PRMT R107, RZ, 0x7610, R107 ;  /* 0x00007610ff6b7816 */ /* 0x000fc6000000006b */
[----:B------:R0:W-:Y:S01]  /*29580*/  STS.128 [R32+UR4+0x8000], R8 ;  /* 0x0080000820007988 */ /* 0x0001e20008000c04 */
[----:B------:R-:W-:Y:S02]  /*29590*/  PRMT R106, RZ, 0x7610, R106 ;  /* 0x00007610ff6a7816 */ /* 0x000fe4000000006a */
[----:B------:R-:W-:Y:S01]  /*295a0*/  PRMT R105, RZ, 0x7610, R105 ;  /* 0x00007610ff697816 */ /* 0x000fe20000000069 */
[----:B0-----:R-:W-:Y:S01]  /*295b0*/  @!P0 IMAD.MOV.U32 R8, RZ, RZ, R30 ;  /* 0x000000ffff088224 */ /* 0x001fe200078e001e */
[----:B------:R-:W4:Y:S01]  /*295c0*/  LDL R11, [R1+0x19d0] ;  /* 0x0019d000010b7983 */ /* 0x000f220000100800 */
[----:B------:R-:W-:-:S03]  /*295d0*/  @!P0 IMAD.MOV.U32 R9, RZ, RZ, R31 ;  /* 0x000000ffff098224 */ /* 0x000fc600078e001f */
[----:B------:R-:W4:Y:S04]  /*295e0*/  LDL R10, [R1+0x19d4] ;  /* 0x0019d400010a7983 */ /* 0x000f280000100800 */
[----:B------:R3:W4:Y:S04]  /*295f0*/  @!P0 LDG.E.U8 R107, desc[UR40][R8.64] ;  /* 0x00000028086b8981 */ /* 0x000728000c1e1100 */
[----:B------:R-:W4:Y:S04]  /*29600*/  LDL R32, [R1+0x1994] ;  /* 0x0019940001207983 */ /* 0x000f280000100800 */
[----:B------:R-:W4:Y:S01]  /*29610*/  LDL R31, [R1+0x1970] ;  /* 0x00197000011f7983 */ /* 0x000f220000100800 */
[----:B---3--:R-:W-:-:S02]  /*29620*/  @!P0 IMAD.MOV.U32 R8, RZ, RZ, R28 ;  /* 0x000000ffff088224 */ /* 0x008fc400078e001c */
[----:B------:R-:W-:Y:S01]  /*29630*/  @!P0 IMAD.MOV.U32 R9, RZ, RZ, R29 ;  /* 0x000000ffff098224 */ /* 0x000fe200078e001d */
[----:B------:R-:W3:Y:S04]  /*29640*/  LDL R30, [R1+0x1974] ;  /* 0x00197400011e7983 */ /* 0x000ee80000100800 */
[----:B------:R0:W3:Y:S04]  /*29650*/  @!P0 LDG.E.U8 R106, desc[UR40][R8.64] ;  /* 0x00000028086a8981 */ /* 0x0000e8000c1e1100 */
[----:B------:R-:W3:Y:S04]  /*29660*/  LDL R29, [R1+0x1950] ;  /* 0x00195000011d7983 */ /* 0x000ee80000100800 */
[----:B------:R-:W3:Y:S01]  /*29670*/  LDL R28, [R1+0x1954] ;  /* 0x00195400011c7983 */ /* 0x000ee20000100800 */
[----:B0-----:R-:W-:-:S02]  /*29680*/  @!P0 IMAD.MOV.U32 R8, RZ, RZ, R26 ;  /* 0x000000ffff088224 */ /* 0x001fc400078e001a */
[----:B------:R-:W-:Y:S01]  /*29690*/  @!P0 IMAD.MOV.U32 R9, RZ, RZ, R27 ;  /* 0x000000ffff098224 */ /* 0x000fe200078e001b */
[----:B------:R-:W-:Y:S01]  /*296a0*/  PRMT R104, RZ, 0x7610, R104 ;  /* 0x00007610ff687816 */ /* 0x000fe20000000068 */
[----:B------:R-:W3:Y:S04]  /*296b0*/  LDL R27, [R1+0x1930] ;  /* 0x00193000011b7983 */ /* 0x000ee80000100800 */
[----:B------:R0:W3:Y:S04]  /*296c0*/  @!P0 LDG.E.U8 R105, desc[UR40][R8.64] ;  /* 0x0000002808698981 */ /* 0x0000e8000c1e1100 */
[----:B------:R-:W3:Y:S01]  /*296d0*/  LDL R26, [R1+0x1934] ;  /* 0x00193400011a7983 */ /* 0x000ee20000100800 */
[----:B0-----:R-:W-:-:S03]  /*296e0*/  @!P0 IMAD.MOV.U32 R8, RZ, RZ, R0 ;  /* 0x000000ffff088224 */ /* 0x001fc600078e0000 */
[----:B------:R-:W3:Y:S01]  /*296f0*/  LDL R0, [R1+0x19b4] ;  /* 0x0019b40001007983 */ /* 0x000ee20000100800 */
[----:B--2---:R-:W-:-:S03]  /*29700*/  @!P0 IMAD.MOV.U32 R9, RZ, RZ, R7 ;  /* 0x000000ffff098224 */ /* 0x004fc600078e0007 */
[----:B------:R-:W2:Y:S01]  /*29710*/  LDL R7, [R1+0x19b0] ;  /* 0x0019b00001077983 */ /* 0x000ea20000100800 */
[----:B------:R-:W-:-:S03]  /*29720*/  PRMT R108, RZ, 0x7610, R108 ;  /* 0x00007610ff6c7816 */ /* 0x000fc6000000006c */
[----:B------:R0:W2:Y:S01]  /*29730*/  @!P0 LDG.E.U8 R104, desc[UR40][R8.64] ;  /* 0x0000002808688981 */ /* 0x0000a2000c1e1100 */
[----:B------:R-:W-:-:S03]  /*29740*/  PRMT R103, RZ, 0x7610, R103 ;  /* 0x00007610ff677816 */ /* 0x000fc60000000067 */
[----:B------:R-:W2:Y:S01]  /*29750*/  @!P0 LDG.E.U8 R108, desc[UR40][R14.64] ;  /* 0x000000280e6c8981 */ /* 0x000ea2000c1e1100 */
[----:B0-----:R-:W-:Y:S02]  /*29760*/  @!P0 IMAD.MOV.U32 R8, RZ, RZ, R24 ;  /* 0x000000ffff088224 */ /* 0x001fe400078e0018 */
[----:B------:R-:W-:Y:S01]  /*29770*/  @!P0 IMAD.MOV.U32 R9, RZ, RZ, R25 ;  /* 0x000000ffff098224 */ /* 0x000fe200078e0019 */
[----:B------:R-:W2:Y:S04]  /*29780*/  LDL R24, [R1+0x1914] ;  /* 0x0019140001187983 */ /* 0x000ea80000100800 */
[----:B------:R-:W2:Y:S04]  /*29790*/  LDL R25, [R1+0x1910] ;  /* 0x0019100001197983 */ /* 0x000ea80000100800 */
[----:B------:R-:W2:Y:S04]  /*297a0*/  LDL R15, [R1+0x18f0] ;  /* 0x0018f000010f7983 */ /* 0x000ea80000100800 */
[----:B------:R-:W2:Y:S01]  /*297b0*/  LDL R14, [R1+0x18f4] ;  /* 0x0018f400010e7983 */ /* 0x000ea20000100800 */
[----:B------:R-:W-:-:S03]  /*297c0*/  PRMT R102, RZ, 0x7610, R102 ;  /* 0x00007610ff667816 */ /* 0x000fc60000000066 */
[----:B------:R4:W2:Y:S02]  /*297d0*/  @!P0 LDG.E.U8 R103, desc[UR40][R8.64] ;  /* 0x0000002808678981 */ /* 0x0008a4000c1e1100 */
[----:B----4-:R-:W-:Y:S02]  /*297e0*/  @!P0 IMAD.MOV.U32 R9, RZ, RZ, R11 ;  /* 0x000000ffff098224 */ /* 0x010fe400078e000b */
[----:B------:R-:W4:Y:S01]  /*297f0*/  LDL R11, [R1+0x18d0] ;  /* 0x0018d000010b7983 */ /* 0x000f220000100800 */
[----:B------:R-:W-:-:S03]  /*29800*/  @!P0 IMAD.MOV.U32 R8, RZ, RZ, R10 ;  /* 0x000000ffff088224 */ /* 0x000fc600078e000a */
[----:B------:R-:W4:Y:S04]  /*29810*/  LDL R10, [R1+0x18d4] ;  /* 0x0018d400010a7983 */ /* 0x000f280000100800 */
[----:B------:R3:W4:Y:S02]  /*29820*/  @!P0 LDG.E.U8 R102, desc[UR40][R8.64] ;  /* 0x0000002808668981 */ /* 0x000724000c1e1100 */
[----:B---3--:R-:W-:Y:S02]  /*29830*/  @!P0 IMAD.MOV.U32 R8, RZ, RZ, R0 ;  /* 0x000000ffff088224 */ /* 0x008fe400078e0000 */
[----:B------:R-:W3:Y:S01]  /*29840*/  LDL R0, [R1+0x18b4] ;  /* 0x0018b40001007983 */ /* 0x000ee20000100800 */
[----:B--2---:R-:W-:-:S03]  /*29850*/  @!P0 IMAD.MOV.U32 R9, RZ, RZ, R7 ;  /* 0x000000ffff098224 */ /* 0x004fc600078e0007 */
[----:B------:R-:W2:Y:S01]  /*29860*/  LDL R7, [R1+0x18b0] ;  /* 0x0018b00001077983 */ /* 0x000ea20000100800 */
[----:B------:R-:W-:Y:S02]  /*29870*/  PRMT R101, RZ, 0x7610, R101 ;  /* 0x00007610ff657816 */ /* 0x000fe40000000065 */
[----:B------:R-:W-:-:S04]  /*29880*/  PRMT R100, RZ, 0x7610, R100 ;  /* 0x00007610ff647816 */ /* 0x000fc80000000064 */
[----:B------:R0:W2:Y:S01]  /*29890*/  @!P0 LDG.E.U8 R101, desc[UR40][R8.64] ;  /* 0x0000002808658981 */ /* 0x0000a2000c1e1100 */
[----:B------:R-:W-:Y:S01]  /*298a0*/  PRMT R99, RZ, 0x7610, R99 ;  /* 0x00007610ff637816 */ /* 0x000fe20000000063 */
[----:B0-----:R-:W-:Y:S02]  /*298b0*/  @!P0 IMAD.MOV.U32 R8, RZ, RZ, R32 ;  /* 0x000000ffff088224 */ /* 0x001fe400078e0020 */
[----:B------:R-:W-:Y:S01]  /*298c0*/  @!P0 IMAD.MOV.U32 R9, RZ, RZ, R34 ;  /* 0x000000ffff098224 */ /* 0x000fe200078e0022 */
[----:B------:R-:W-:Y:S02]  /*298d0*/  PRMT R98, RZ, 0x7610, R98 ;  /* 0x00007610ff627816 */ /* 0x000fe40000000062 */
[----:B------:R-:W-:Y:S02]  /*298e0*/  PRMT R97, RZ, 0x7610, R97 ;  /* 0x00007610ff617816 */ /* 0x000fe40000000061 */
[----:B------:R-:W-:Y:S01]  /*298f0*/  PRMT R96, RZ, 0x7610, R96 ;  /* 0x00007610ff607816 */ /* 0x000fe20000000060 */
[----:B------:R0:W2:Y:S01]  /*29900*/  @!P0 LDG.E.U8 R100, desc[UR40][R8.64] ;  /* 0x0000002808648981 */ /* 0x0000a2000c1e1100 */
[----:B------:R-:W-:-:S02]  /*29910*/  PRMT R95, RZ, 0x7610, R95 ;  /* 0x00007610ff5f7816 */ /* 0x000fc4000000005f */
[----:B------:R-:W-:Y:S01]  /*29920*/  PRMT R94, RZ, 0x7610, R94 ;  /* 0x00007610ff5e7816 */ /* 0x000fe2000000005e */
[----:B------:R-:W-:Y:S01]  /*29930*/  IMAD.MOV.U32 R148, RZ, RZ, R149 ;  /* 0x000000ffff947224 */ /* 0x000fe200078e0095 */
[----:B------:R-:W-:Y:S01]  /*29940*/  PRMT R93, RZ, 0x7610, R93 ;  /* 0x00007610ff5d7816 */ /* 0x000fe2000000005d */
[----:B------:R-:W2:Y:S01]  /*29950*/  LDL R34, [R1+0x1790] ;  /* 0x0017900001227983 */ /* 0x000ea20000100800 */
[----:B0-----:R-:W-:Y:S01]  /*29960*/  @!P0 IMAD.MOV.U32 R8, RZ, RZ, R30 ;  /* 0x000000ffff088224 */ /* 0x001fe200078e001e */
[----:B------:R-:W-:Y:S01]  /*29970*/  LOP3.LUT R201, R201, 0xffff, RZ, 0xc0, !PT ;  /* 0x0000ffffc9c97812 */ /* 0x000fe200078ec0ff */
[----:B------:R-:W-:Y:S01]  /*29980*/  @!P0 IMAD.MOV.U32 R9, RZ, RZ, R31 ;  /* 0x000000ffff098224 */ /* 0x000fe200078e001f */
[----:B------:R-:W2:Y:S04]  /*29990*/  LDL R30, [R1+0x1874] ;  /* 0x00187400011e7983 */ /* 0x000ea80000100800 */
[----:B------:R0:W2:Y:S01]  /*299a0*/  @!P0 LDG.E.U8 R99, desc[UR40][R8.64] ;  /* 0x0000002808638981 */ /* 0x0000a2000c1e1100 */
[----:B------:R-:W-:-:S03]  /*299b0*/  IMAD.MOV.U32 R149, RZ, RZ, R150 ;  /* 0x000000ffff957224 */ /* 0x000fc600078e0096 */
[----:B------:R-:W2:Y:S01]  /*299c0*/  LDL R31, [R1+0x1870] ;  /* 0x00187000011f7983 */ /* 0x000ea20000100800 */
[----:B------:R-:W-:Y:S02]  /*299d0*/  LOP3.LUT R196, R196, 0xffff, RZ, 0xc0, !PT ;  /* 0x0000ffffc4c47812 */ /* 0x000fe400078ec0ff */
[----:B------:R-:W-:Y:S01]  /*299e0*/  LOP3.LUT R191, R191, 0xffff, RZ, 0xc0, !PT ;  /* 0x0000ffffbfbf7812 */ /* 0x000fe200078ec0ff */
[----:B------:R-:W2:Y:S01]  /*299f0*/  LDL R32, [R1+0x1794] ;  /* 0x0017940001207983 */ /* 0x000ea20000100800 */
[----:B0-----:R-:W-:Y:S02]  /*29a00*/  @!P0 IMAD.MOV.U32 R8, RZ, RZ, R28 ;  /* 0x000000ffff088224 */ /* 0x001fe400078e001c */
[----:B------:R-:W-:Y:S01]  /*29a10*/  @!P0 IMAD.MOV.U32 R9, RZ, RZ, R29 ;  /* 0x000000ffff098224 */ /* 0x000fe200078e001d */
[----:B------:R-:W2:Y:S04]  /*29a20*/  LDL R28, [R1+0x1854] ;  /* 0x00185400011c7983 */ /* 0x000ea80000100800 */
[----:B------:R0:W2:Y:S01]  /*29a30*/  @!P0 LDG.E.U8 R98, desc[UR40][R8.64] ;  /* 0x0000002808628981 */ /* 0x0000a2000c1e1100 */
[----:B------:R-:W-:-:S03]  /*29a40*/  IMAD.MOV.U32 R150, RZ, RZ, R2 ;  /* 0x000000ffff967224 */ /* 0x000fc600078e0002 */
[----:B------:R-:W2:Y:S04]  /*29a50*/  LDL R2, [R1+0x2034] ;  /* 0x0020340001027983 */ /* 0x000ea80000100800 */
[----:B------:R-:W2:Y:S01]  /*29a60*/  LDL R29, [R1+0x1850] ;  /* 0x00185000011d7983 */ /* 0x000ea20000100800 */
[----:B0-----:R-:W-:Y:S02]  /*29a70*/  @!P0 IMAD.MOV.U32 R8, RZ, RZ, R26 ;  /* 0x000000ffff088224 */ /* 0x001fe400078e001a */
[----:B------:R-:W-:Y:S01]  /*29a80*/  @!P0 IMAD.MOV.U32 R9, RZ, RZ, R27 ;  /* 0x000000ffff098224 */ /* 0x000fe200078e001b */
[----:B------:R-:W2:Y:S04]  /*29a90*/  LDL R26, [R1+0x1834] ;  /* 0x00183400011a7983 */ /* 0x000ea80000100800 */
[----:B------:R0:W2:Y:S04]  /*29aa0*/  @!P0 LDG.E.U8 R97, desc[UR40][R8.64] ;  /* 0x0000002808618981 */ /* 0x0000a8000c1e1100 */
[----:B------:R-:W2:Y:S01]  /*29ab0*/  LDL R27, [R1+0x1830] ;  /* 0x00183000011b7983 */ /* 0x000ea20000100800 */
[----:B0-----:R-:W-:-:S02]  /*29ac0*/  @!P0 IMAD.MOV.U32 R8, RZ, RZ, R24 ;  /* 0x000000ffff088224 */ /* 0x001fc400078e0018 */
[----:B------:R-:W-:Y:S01]  /*29ad0*/  @!P0 IMAD.MOV.U32 R9, RZ, RZ, R25 ;  /* 0x000000ffff098224 */ /* 0x000fe200078e0019 */
[----:B------:R-:W-:Y:S01]  /*29ae0*/  LOP3.LUT R186, R186, 0xffff, RZ, 0xc0, !PT ;  /* 0x0000ffffbaba7812 */ /* 0x000fe200078ec0ff */
[----:B------:R-:W2:Y:S04]  /*29af0*/  LDL R25, [R1+0x17f0] ;  /* 0x0017f00001197983 */ /* 0x000ea80000100800 */
[----:B------:R0:W2:Y:S01]  /*29b00*/  @!P0 LDG.E.U8 R96, desc[UR40][R8.64] ;  /* 0x0000002808608981 */ /* 0x0000a2000c1e1100 */
[----:B------:R-:W-:Y:S02]  /*29b10*/  LOP3.LUT R181, R181, 0xffff, RZ, 0xc0, !PT ;  /* 0x0000ffffb5b57812 */ /* 0x000fe400078ec0ff */
[----:B------:R-:W-:Y:S01]  /*29b20*/  LOP3.LUT R176, R176, 0xffff, RZ, 0xc0, !PT ;  /* 0x0000ffffb0b07812 */ /* 0x000fe200078ec0ff */
[----:B------:R-:W2:Y:S01]  /*29b30*/  LDL R24, [R1+0x17f4] ;  /* 0x0017f40001187983 */ /* 0x000ea20000100800 */
[----:B0-----:R-:W-:-:S02]  /*29b40*/  @!P0 IMAD.MOV.U32 R8, RZ, RZ, R14 ;  /* 0x000000ffff088224 */ /* 0x001fc400078e000e */
[----:B------:R-:W-:-:S05]  /*29b50*/  @!P0 IMAD.MOV.U32 R9, RZ, RZ, R15 ;  /* 0x000000ffff098224 */ /* 0x000fca00078e000f */
[----:B------:R4:W2:Y:S02]  /*29b60*/  @!P0 LDG.E.U8 R95, desc[UR40][R8.64] ;  /* 0x00000028085f8981 */ /* 0x0008a4000c1e1100 */
[----:B----4-:R-:W-:Y:S02]  /*29b70*/  @!P0 IMAD.MOV.U32 R8, RZ, RZ, R10 ;  /* 0x000000ffff088224 */ /* 0x010fe400078e000a */
[----:B------:R-:W-:-:S05]  /*29b80*/  @!P0 IMAD.MOV.U32 R9, RZ, RZ, R11 ;  /* 0x000000ffff098224 */ /* 0x000fca00078e000b */
[----:B------:R3:W4:Y:S02]  /*29b90*/  @!P0 LDG.E.U8 R94, desc[UR40][R8.64] ;  /* 0x00000028085e8981 */ /* 0x000724000c1e1100 */
[----:B---3--:R-:W-:Y:S02]  /*29ba0*/  @!P0 IMAD.MOV.U32 R8, RZ, RZ, R0 ;  /* 0x000000ffff088224 */ /* 0x008fe400078e0000 */
[----:B------:R-:W3:Y:S01]  /*29bb0*/  LDL R0, [R1+0x1894] ;  /* 0x0018940001007983 */ /* 0x000ee20000100800 */
[----:B--2---:R-:W-:-:S03]  /*29bc0*/  @!P0 IMAD.MOV.U32 R9, RZ, RZ, R7 ;  /* 0x000000ffff098224 */ /* 0x004fc600078e0007 */
[----:B------:R-:W2:Y:S01]  /*29bd0*/  LDL R7, [R1+0x1890] ;  /* 0x0018900001077983 */ /* 0x000ea20000100800 */
[----:B------:R-:W-:Y:S02]  /*29be0*/  LOP3.LUT R171, R171, 0xffff, RZ, 0xc0, !PT ;  /* 0x0000ffffabab7812 */ /* 0x000fe400078ec0ff */
[----:B------:R-:W-:Y:S01]  /*29bf0*/  LOP3.LUT R166, R166, 0xffff, RZ, 0xc0, !PT ;  /* 0x0000ffffa6a67812 */ /* 0x000fe200078ec0ff */
[----:B------:R0:W4:Y:S01]  /*29c00*/  @!P0 LDG.E.U8 R93, desc[UR40][R8.64] ;  /* 0x00000028085d8981 */ /* 0x000122000c1e1100 */
[----:B---3--:R-:W-:-:S03]  /*29c10*/  @!P0 IMAD.MOV.U32 R14, RZ, RZ, R0 ;  /* 0x000000ffff0e8224 */ /* 0x008fc600078e0000 */
[----:B------:R-:W3:Y:S01]  /*29c20*/  LDL R0, [R1+0x1814] ;  /* 0x0018140001007983 */ /* 0x000ee20000100800 */
[----:B--2---:R-:W-:-:S03]  /*29c30*/  @!P0 IMAD.MOV.U32 R15, RZ, RZ, R7 ;  /* 0x000000ffff0f8224 */ /* 0x004fc600078e0007 */
[----:B------:R-:W2:Y:S01]  /*29c40*/  LDL R7, [R1+0x1810] ;  /* 0x0018100001077983 */ /* 0x000ea20000100800 */
        /* <DEDUP_REMOVED lines=8> */
[----:B------:R-:W-:Y:S02]  /*29cd0*/  PRMT R196, R201, 0x3340, R196 ;  /* 0x00003340c9c47816 */ /* 0x000fe400000000c4 */
[----:B0-----:R-:W-:Y:S02]  /*29ce0*/  PRMT R8, R191, 0x3340, R186 ;  /* 0x00003340bf087816 */ /* 0x001fe400000000ba */
        /* <DEDUP_REMOVED lines=10> */
[----:B------:R-:W-:-:S03]  /*29d90*/  PRMT R91, RZ, 0x7610, R91 ;  /* 0x00007610ff5b7816 */ /* 0x000fc6000000005b */
[----:B------:R0:W-:Y:S01]  /*29da0*/  STS.128 [R2+UR4], R8 ;  /* 0x0000000802007988 */ /* 0x0001e20008000c04 */
        /* <DEDUP_REMOVED lines=9> */
[----:B0-----:R-:W-:-:S02]  /*29e40*/  @!P0 IMAD.MOV.U32 R8, RZ, RZ, R28 ;  /* 0x000000ffff088224 */ /* 0x001fc400078e001c */
[----:B------:R-:W-:Y:S01]  /*29e50*/  @!P0 IMAD.MOV.U32 R9, RZ, RZ, R29 ;  /* 0x000000ffff098224 */ /* 0x000fe200078e001d */
[----:B------:R-:W4:Y:S04]  /*29e60*/  LDL R28, [R1+0x1754] ;  /* 0x00175400011c7983 */ /* 0x000f280000100800 */
[----:B------:R0:W4:Y:S04]  /*29e70*/  @!P0 LDG.E.U8 R90, desc[UR40][R8.64] ;  /* 0x00000028085a8981 */ /* 0x000128000c1e1100 */
[----:B------:R-:W4:Y:S01]  /*29e80*/  LDL R29, [R1+0x1750] ;  /* 0x00175000011d7983 */ /* 0x000f220000100800 */
[----:B0-----:R-:W-:-:S02]  /*29e90*/  @!P0 IMAD.MOV.U32 R8, RZ, RZ, R26 ;  /* 0x000000ffff088224 */ /* 0x001fc400078e001a */
[----:B------:R-:W-:Y:S01]  /*29ea0*/  @!P0 IMAD.MOV.U32 R9, RZ, RZ, R27 ;  /* 0x000000ffff098224 */ /* 0x000fe200078e001b */
[----:B------:R-:W-:Y:S01]  /*29eb0*/  PRMT R88, RZ, 0x7610, R88 ;  /* 0x00007610ff587816 */ /* 0x000fe20000000058 */
[----:B------:R-:W4:Y:S04]  /*29ec0*/  LDL R27, [R1+0x1730] ;  /* 0x00173000011b7983 */ /* 0x000f280000100800 */
[----:B------:R3:W4:Y:S04]  /*29ed0*/  @!P0 LDG.E.U8 R89, desc[UR40][R8.64] ;  /* 0x0000002808598981 */ /* 0x000728000c1e1100 */
[----:B------:R-:W4:Y:S01]  /*29ee0*/  LDL R26, [R1+0x1734] ;  /* 0x00173400011a7983 */ /* 0x000f220000100800 */
[----:B---3--:R-:W-:-:S03]  /*29ef0*/  @!P0 IMAD.MOV.U32 R8, RZ, RZ, R0 ;  /* 0x000000ffff088224 */ /* 0x008fc600078e0000 */
        /* <DEDUP_REMOVED lines=29> */
[----:B------:R-:W-:-:S05]  /*2a0d0*/  @!P0 IMAD.MOV.U32 R9, RZ, RZ, R34 ;  /* 0x000000ffff098224 */ /* 0x000fca00078e0022 */
[----:B------:R0:W2:Y:S01]  /*2a0e0*/  @!P0 LDG.E.U8 R84, desc[UR40][R8.64] ;  /* 0x0000002808548981 */ /* 0x0000a2000c1e1100 */
[----:B------:R-:W-:Y:S01]  /*2a0f0*/  PRMT R82, RZ, 0x7610, R82 ;  /* 0x00007610ff527816 */ /* 0x000fe20000000052 */
[----:B0-----:R-:W-:Y:S02]  /*2a100*/  @!P0 IMAD.MOV.U32 R8, RZ, RZ, R30 ;  /* 0x000000ffff088224 */ /* 0x001fe400078e001e */
[----:B------:R-:W-:Y:S01]  /*2a110*/  @!P0 IMAD.MOV.U32 R9, RZ, RZ, R31 ;  /* 0x000000ffff098224 */ /* 0x000fe200078e001f */
[----:B------:R-:W-:Y:S01]  /*2a120*/  PRMT R81, RZ, 0x7610, R81 ;  /* 0x00007610ff517816 */ /* 0x000fe20000000051 */
[----:B------:R-:W2:Y:S04]  /*2a130*/  LDL R31, [R1+0x1670] ;  /* 0x00167000011f7983 */ /* 0x000ea80000100800 */
[----:B------:R0:W2:Y:S01]  /*2a140*/  @!P0 LDG.E.U8 R83, desc[UR40][R8.64] ;  /* 0x0000002808538981 */ /* 0x0000a2000c1e1100 */
[----:B------:R-:W-:-:S02]  /*2a150*/  PRMT R80, RZ, 0x7610, R80 ;  /* 0x00007610ff507816 */ /* 0x000fc40000000050 */
[----:B------:R-:W-:Y:S01]  /*2a160*/  PRMT R79, RZ, 0x7610, R79 ;  /* 0x00007610ff4f7816 */ /* 0x000fe2000000004f */
[----:B------:R-:W2:Y:S01]  /*2a170*/  LDL R30, [R1+0x1674] ;  /* 0x00167400011e7983 */ /* 0x000ea20000100800 */
[----:B0-----:R-:W-:Y:S02]  /*2a180*/  @!P0 IMAD.MOV.U32 R8, RZ, RZ, R28 ;  /* 0x000000ffff088224 */ /* 0x001fe400078e001c */
[----:B------:R-:W-:Y:S01]  /*2a190*/  @!P0 IMAD.MOV.U32 R9, RZ, RZ, R29 ;  /* 0x000000ffff098224 */ /* 0x000fe200078e001d */
[----:B------:R-:W-:Y:S01]  /*2a1a0*/  PRMT R78, RZ, 0x7610, R78 ;  /* 0x00007610ff4e7816 */ /* 0x000fe2000000004e */
[----:B------:R-:W2:Y:S04]  /*2a1b0*/  LDL R28, [R1+0x1654] ;  /* 0x00165400011c7983 */ /* 0x000ea80000100800 */
[----:B------:R0:W2:Y:S04]  /*2a1c0*/  @!P0 LDG.E.U8 R82, desc[UR40][R8.64] ;  /* 0x0000002808528981 */ /* 0x0000a8000c1e1100 */
[----:B------:R-:W2:Y:S01]  /*2a1d0*/  LDL R29, [R1+0x1650] ;  /* 0x00165000011d7983 */ /* 0x000ea20000100800 */
[----:B0-----:R-:W-:-:S02]  /*2a1e0*/  @!P0 IMAD.MOV.U32 R8, RZ, RZ, R26 ;  /* 0x000000ffff088224 */ /* 0x001fc400078e001a */
[----:B------:R-:W-:Y:S01]  /*2a1f0*/  @!P0 IMAD.MOV.U32 R9, RZ, RZ, R27 ;  /* 0x000000ffff098224 */ /* 0x000fe200078e001b */
[----:B------:R-:W2:Y:S04]  /*2a200*/  LDL R26, [R1+0x1634] ;  /* 0x00163400011a7983 */ /* 0x000ea80000100800 */
[----:B------:R0:W2:Y:S04]  /*2a210*/  @!P0 LDG.E.U8 R81, desc[UR40][R8.64] ;  /* 0x0000002808518981 */ /* 0x0000a8000c1e1100 */
[----:B------:R-:W2:Y:S01]  /*2a220*/  LDL R27, [R1+0x1630] ;  /* 0x00163000011b7983 */ /* 0x000ea20000100800 */
[----:B0-----:R-:W-:-:S02]  /*2a230*/  @!P0 IMAD.MOV.U32 R8, RZ, RZ, R24 ;  /* 0x000000ffff088224 */ /* 0x001fc400078e0018 */
[----:B------:R-:W-:Y:S01]  /*2a240*/  @!P0 IMAD.MOV.U32 R9, RZ, RZ, R25 ;  /* 0x000000ffff098224 */ /* 0x000fe200078e0019 */
[----:B------:R-:W-:Y:S01]  /*2a250*/  PRMT R77, RZ, 0x7610, R77 ;  /* 0x00007610ff4d7816 */ /* 0x000fe2000000004d */
        /* <DEDUP_REMOVED lines=23> */
[----:B------:R-:W-:Y:S01]  /*2a3d0*/  LOP3.LUT R217, R217, 0xffff, RZ, 0xc0, !PT ;  /* 0x0000ffffd9d97812 */ /* 0x000fe200078ec0ff */
[----:B------:R-:W4:Y:S01]  /*2a3e0*/  LDL.LU R35, [R1+0x15d4] ;  /* 0x0015d40001237983 */ /* 0x000f220000300800 */
        /* <DEDUP_REMOVED lines=10> */
[----:B------:R-:W-:Y:S02]  /*2a490*/  PRMT R233, R236, 0x3340, R233 ;  /* 0x00003340ece97816 */ /* 0x000fe400000000e9 */
[----:B0-----:R-:W-:Y:S02]  /*2a4a0*/  PRMT R8, R229, 0x3340, R225 ;  /* 0x00003340e5087816 */ /* 0x001fe400000000e1 */
        /* <DEDUP_REMOVED lines=10> */
[----:B------:R-:W-:-:S03]  /*2a550*/  PRMT R75, RZ, 0x7610, R75 ;  /* 0x00007610ff4b7816 */ /* 0x000fc6000000004b */
[----:B------:R0:W-:Y:S01]  /*2a560*/  STS.128 [R2+UR4+0x8000], R8 ;  /* 0x0080000802007988 */ /* 0x0001e20008000c04 */
[----:B------:R-:W-:Y:S02]  /*2a570*/  PRMT R74, RZ, 0x7610, R74 ;  /* 0x00007610ff4a7816 */ /* 0x000fe4000000004a */
[----:B------:R-:W-:Y:S01]  /*2a580*/  PRMT R73, RZ, 0x7610, R73 ;  /* 0x00007610ff497816 */ /* 0x000fe20000000049 */
[----:B0-----:R-:W-:Y:S01]  /*2a590*/  @!P0 IMAD.MOV.U32 R8, RZ, RZ, R30 ;  /* 0x000000ffff088224 */ /* 0x001fe200078e001e */
[----:B------:R-:W4:Y:S01]  /*2a5a0*/  LDL.LU R2, [R1+0x1414] ;  /* 0x0014140001027983 */ /* 0x000f220000300800 */
[----:B------:R-:W-:-:S03]  /*2a5b0*/  @!P0 IMAD.MOV.U32 R9, RZ, RZ, R31 ;  /* 0x000000ffff098224 */ /* 0x000fc600078e001f */
[----:B------:R-:W4:Y:S04]  /*2a5c0*/  LDL R11, [R1+0x15d0] ;  /* 0x0015d000010b7983 */ /* 0x000f280000100800 */
[----:B------:R0:W4:Y:S01]  /*2a5d0*/  @!P0 LDG.E.U8 R75, desc[UR40][R8.64] ;  /* 0x00000028084b8981 */ /* 0x000122000c1e1100 */
[----:B------:R-:W-:-:S03]  /*2a5e0*/  PRMT R72, RZ, 0x7610, R72 ;  /* 0x00007610ff487816 */ /* 0x000fc60000000048 */
[----:B------:R-:W4:Y:S04]  /*2a5f0*/  LDL R10, [R1+0x15b0] ;  /* 0x0015b000010a7983 */ /* 0x000f280000100800 */
[----:B------:R-:W4:Y:S01]  /*2a600*/  LDL R32, [R1+0x1590] ;  /* 0x0015900001207983 */ /* 0x000f220000100800 */
[----:B0-----:R-:W-:Y:S02]  /*2a610*/  @!P0 IMAD.MOV.U32 R8, RZ, RZ, R28 ;  /* 0x000000ffff088224 */ /* 0x001fe400078e001c */
[----:B------:R-:W-:Y:S01]  /*2a620*/  @!P0 IMAD.MOV.U32 R9, RZ, RZ, R29 ;  /* 0x000000ffff098224 */ /* 0x000fe200078e001d */
        /* <DEDUP_REMOVED lines=8> */
[----:B------:R-:W4:Y:S04]  /*2a6b0*/  LDL R27, [R1+0x1530] ;  /* 0x00153000011b7983 */ /* 0x000f280000100800 */
[----:B------:R-:W4:Y:S01]  /*2a6c0*/  LDL R26, [R1+0x1534] ;  /* 0x00153400011a7983 */ /* 0x000f220000100800 */
[----:B0-----:R-:W-:Y:S01]  /*2a6d0*/  @!P0 IMAD.MOV.U32 R9, RZ, RZ, R25 ;  /* 0x000000ffff098224 */ /* 0x001fe200078e0019 */
[----:B------:R-:W-:-:S02]  /*2a6e0*/  PRMT R71, RZ, 0x7610, R71 ;  /* 0x00007610ff477816 */ /* 0x000fc40000000047 */
[----:B------:R-:W4:Y:S01]  /*2a6f0*/  LDL R25, [R1+0x1510] ;  /* 0x0015100001197983 */ /* 0x000f220000100800 */
[----:B---3--:R-:W-:-:S03]  /*2a700*/  @!P0 IMAD.MOV.U32 R8, RZ, RZ, R0 ;  /* 0x000000ffff088224 */ /* 0x008fc600078e0000 */
[----:B------:R-:W3:Y:S04]  /*2a710*/  LDL R0, [R1+0x15b4] ;  /* 0x0015b40001007983 */ /* 0x000ee80000100800 */
[----:B------:R2:W3:Y:S02]  /*2a720*/  @!P0 LDG.E.U8 R72, desc[UR40][R8.64] ;  /* 0x0000002808488981 */ /* 0x0004e4000c1e1100 */
[----:B--2---:R-:W-:Y:S02]  /*2a730*/  @!P0 IMAD.MOV.U32 R8, RZ, RZ, R7 ;  /* 0x000000ffff088224 */ /* 0x004fe400078e0007 */
[----:B------:R-:W2:Y:S01]  /*2a740*/  LDL R7, [R1+0x1594] ;  /* 0x0015940001077983 */ /* 0x000ea20000100800 */
[----:B------:R-:W-:Y:S01]  /*2a750*/  PRMT R76, RZ, 0x7610, R76 ;  /* 0x00007610ff4c7816 */ /* 0x000fe2000000004c */
[----:B------:R-:W-:-:S02]  /*2a760*/  @!P0 IMAD.MOV.U32 R9, RZ, RZ, R24 ;  /* 0x000000ffff098224 */ /* 0x000fc400078e0018 */
[----:B------:R-:W2:Y:S01]  /*2a770*/  LDL R24, [R1+0x1514] ;  /* 0x0015140001187983 */ /* 0x000ea20000100800 */
[----:B------:R-:W-:-:S03]  /*2a780*/  PRMT R70, RZ, 0x7610, R70 ;  /* 0x00007610ff467816 */ /* 0x000fc60000000046 */
[----:B------:R4:W2:Y:S04]  /*2a790*/  @!P0 LDG.E.U8 R71, desc[UR40][R8.64] ;  /* 0x0000002808478981 */ /* 0x0008a8000c1e1100 */
[----:B------:R-:W2:Y:S01]  /*2a7a0*/  @!P0 LDG.E.U8 R76, desc[UR40][R14.64] ;  /* 0x000000280e4c8981 */ /* 0x000ea2000c1e1100 */
[----:B------:R-:W-:Y:S01]  /*2a7b0*/  PRMT R69, RZ, 0x7610, R69 ;  /* 0x00007610ff457816 */ /* 0x000fe20000000045 */
[----:B----4-:R-:W-:Y:S02]  /*2a7c0*/  @!P0 IMAD.MOV.U32 R8, RZ, RZ, R35 ;  /* 0x000000ffff088224 */ /* 0x010fe400078e0023 */
[----:B------:R-:W4:Y:S04]  /*2a7d0*/  LDL R14, [R1+0x14f4] ;  /* 0x0014f400010e7983 */ /* 0x000f280000100800 */
[----:B------:R-:W4:Y:S01]  /*2a7e0*/  LDL R15, [R1+0x14f0] ;  /* 0x0014f000010f7983 */ /* 0x000f220000100800 */
[----:B------:R-:W-:-:S03]  /*2a7f0*/  @!P0 IMAD.MOV.U32 R9, RZ, RZ, R11 ;  /* 0x000000ffff098224 */ /* 0x000fc600078e000b */
[----:B------:R-:W4:Y:S04]  /*2a800*/  LDL R11, [R1+0x14d0] ;  /* 0x0014d000010b7983 */ /* 0x000f280000100800 */
[----:B------:R0:W4:Y:S02]  /*2a810*/  @!P0 LDG.E.U8 R70, desc[UR40][R8.64] ;  /* 0x0000002808468981 */ /* 0x000124000c1e1100 */
[----:B0-----:R-:W-:Y:S02]  /*2a820*/  @!P0 IMAD.MOV.U32 R9, RZ, RZ, R10 ;  /* 0x000000ffff098224 */ /* 0x001fe400078e000a */
[----:B------:R-:W4:Y:S01]  /*2a830*/  LDL R10, [R1+0x14d4] ;  /* 0x0014d400010a7983 */ /* 0x000f220000100800 */
[----:B---3--:R-:W-:-:S03]  /*2a840*/  @!P0 IMAD.MOV.U32 R8, RZ, RZ, R0 ;  /* 0x000000ffff088224 */ /* 0x008fc600078e0000 */
[----:B------:R-:W3:Y:S04]  /*2a850*/  LDL R0, [R1+0x14b4] ;  /* 0x0014b40001007983 */ /* 0x000ee80000100800 */
[----:B------:R2:W3:Y:S02]  /*2a860*/  @!P0 LDG.E.U8 R69, desc[UR40][R8.64] ;  /* 0x0000002808458981 */ /* 0x0004e4000c1e1100 */
[----:B--2---:R-:W-:Y:S02]  /*2a870*/  @!P0 IMAD.MOV.U32 R8, RZ, RZ, R7 ;  /* 0x000000ffff088224 */ /* 0x004fe400078e0007 */
[----:B------:R-:W2:Y:S01]  /*2a880*/  LDL R7, [R1+0x14b0] ;  /* 0x0014b00001077983 */ /* 0x000ea20000100800 */
[----:B------:R-:W-:Y:S01]  /*2a890*/  PRMT R68, RZ, 0x7610, R68 ;  /* 0x00007610ff447816 */ /* 0x000fe20000000044 */
[----:B------:R-:W-:Y:S01]  /*2a8a0*/  @!P0 IMAD.MOV.U32 R9, RZ, RZ, R32 ;  /* 0x000000ffff098224 */ /* 0x000fe200078e0020 */
        /* <DEDUP_REMOVED lines=13> */
[----:B------:R-:W-:Y:S02]  /*2a980*/  PRMT R63, RZ, 0x7610, R63 ;  /* 0x00007610ff3f7816 */ /* 0x000fe4000000003f */
[----:B------:R-:W-:Y:S01]  /*2a990*/  PRMT R62, RZ, 0x7610, R62 ;  /* 0x00007610ff3e7816 */ /* 0x000fe2000000003e */
[----:B------:R-:W-:Y:S01]  /*2a9a0*/  IMAD.MOV.U32 R146, RZ, RZ, R148 ;  /* 0x000000ffff927224 */ /* 0x000fe200078e0094 */
[----:B------:R0:W2:Y:S04]  /*2a9b0*/  @!P0 LDG.E.U8 R65, desc[UR40][R8.64] ;  /* 0x0000002808418981 */ /* 0x0000a8000c1e1100 */
[----:B------:R-:W2:Y:S01]  /*2a9c0*/  LDL R26, [R1+0x1470] ;  /* 0x00147000011a7983 */ /* 0x000ea20000100800 */
[----:B0-----:R-:W-:-:S02]  /*2a9d0*/  @!P0 IMAD.MOV.U32 R8, RZ, RZ, R24 ;  /* 0x000000ffff088224 */ /* 0x001fc400078e0018 */
[----:B------:R-:W-:Y:S01]  /*2a9e0*/  @!P0 IMAD.MOV.U32 R9, RZ, RZ, R25 ;  /* 0x000000ffff098224 */ /* 0x000fe200078e0019 */
[----:B------:R-:W2:Y:S04]  /*2a9f0*/  LDL R24, [R1+0x1450] ;  /* 0x0014500001187983 */ /* 0x000ea80000100800 */
[----:B------:R4:W2:Y:S01]  /*2aa00*/  @!P0 LDG.E.U8 R64, desc[UR40][R8.64] ;  /* 0x0000002808408981 */ /* 0x0008a2000c1e1100 */
[----:B------:R-:W-:-:S03]  /*2aa10*/  IMAD.MOV.U32 R148, RZ, RZ, R149 ;  /* 0x000000ffff947224 */ /* 0x000fc600078e0095 */
[----:B------:R-:W2:Y:S01]  /*2aa20*/  LDL R25, [R1+0x1474] ;  /* 0x0014740001197983 */ /* 0x000ea20000100800 */
[----:B----4-:R-:W-:Y:S02]  /*2aa30*/  @!P0 IMAD.MOV.U32 R8, RZ, RZ, R14 ;  /* 0x000000ffff088224 */ /* 0x010fe400078e000e */
[----:B------:R-:W-:Y:S01]  /*2aa40*/  @!P0 IMAD.MOV.U32 R9, RZ, RZ, R15 ;  /* 0x000000ffff098224 */ /* 0x000fe200078e000f */
[----:B------:R-:W4:Y:S04]  /*2aa50*/  LDL R14, [R1+0x1490] ;  /* 0x00149000010e7983 */ /* 0x000f280000100800 */
[----:B------:R0:W4:Y:S02]  /*2aa60*/  @!P0 LDG.E.U8 R63, desc[UR40][R8.64] ;  /* 0x00000028083f8981 */ /* 0x000124000c1e1100 */
[----:B0-----:R-:W-:-:S02]  /*2aa70*/  @!P0 IMAD.MOV.U32 R8, RZ, RZ, R10 ;  /* 0x000000ffff088224 */ /* 0x001fc400078e000a */
[----:B------:R-:W-:-:S05]  /*2aa80*/  @!P0 IMAD.MOV.U32 R9, RZ, RZ, R11 ;  /* 0x000000ffff098224 */ /* 0x000fca00078e000b */
[----:B------:R3:W4:Y:S01]  /*2aa90*/  @!P0 LDG.E.U8 R62, desc[UR40][R8.64] ;  /* 0x00000028083e8981 */ /* 0x000722000c1e1100 */
[----:B------:R-:W-:-:S03]  /*2aaa0*/  IMAD.MOV.U32 R149, RZ, RZ, R13 ;  /* 0x000000ffff957224 */ /* 0x000fc600078e000d */
[----:B------:R-:W4:Y:S01]  /*2aab0*/  LDL R13, [R1+0x2030] ;  /* 0x00203000010d7983 */ /* 0x000f220000100800 */
[----:B---3--:R-:W-:-:S03]  /*2aac0*/  @!P0 IMAD.MOV.U32 R8, RZ, RZ, R0 ;  /* 0x000000ffff088224 */ /* 0x008fc600078e0000 */
[----:B------:R-:W3:Y:S01]  /*2aad0*/  LDL R0, [R1+0x1454] ;  /* 0x0014540001007983 */ /* 0x000ee20000100800 */
[----:B--2---:R-:W-:-:S03]  /*2aae0*/  @!P0 IMAD.MOV.U32 R9, RZ, RZ, R7 ;  /* 0x000000ffff098224 */ /* 0x004fc600078e0007 */
[----:B------:R-:W2:Y:S04]  /*2aaf0*/  LDL R7, [R1+0x1494] ;  /* 0x0014940001077983 */ /* 0x000ea80000100800 */
[----:B------:R-:W2:Y:S01]  /*2ab00*/  LDL.LU R29, [R1+0x1430] ;  /* 0x00143000011d7983 */ /* 0x000ea20000300800 */
[----:B------:R-:W-:Y:S02]  /*2ab10*/  PRMT R61, RZ, 0x7610, R61 ;  /* 0x00007610ff3d7816 */ /* 0x000fe4000000003d */
[----:B------:R-:W-:Y:S02]  /*2ab20*/  LOP3.LUT R209, R209, 0xffff, RZ, 0xc0, !PT ;  /* 0x0000ffffd1d17812 */ /* 0x000fe400078ec0ff */
[----:B------:R-:W-:Y:S02]  /*2ab30*/  LOP3.LUT R205, R205, 0xffff, RZ, 0xc0, !PT ;  /* 0x0000ffffcdcd7812 */ /* 0x000fe400078ec0ff */
[----:B------:R-:W-:Y:S01]  /*2ab40*/  LOP3.LUT R200, R200, 0xffff, RZ, 0xc0, !PT ;  /* 0x0000ffffc8c87812 */ /* 0x000fe200078ec0ff */
[----:B------:R0:W2:Y:S01]  /*2ab50*/  @!P0 LDG.E.U8 R61, desc[UR40][R8.64] ;  /* 0x00000028083d8981 */ /* 0x0000a2000c1e1100 */
        /* <DEDUP_REMOVED lines=20> */
[----:B------:R-:W-:Y:S01]  /*2aca0*/  PRMT R11, R20, 0x3340, R18 ;  /* 0x00003340140b7816 */ /* 0x000fe20000000012 */
[----:B----4-:R-:W-:Y:S01]  /*2acb0*/  @!P0 IMAD.MOV.U32 R15, RZ, RZ, R14 ;  /* 0x000000ffff0f8224 */ /* 0x010fe200078e000e */
[----:B------:R-:W-:Y:S02]  /*2acc0*/  PRMT R8, R205, 0x5410, R8 ;  /* 0x00005410cd087816 */ /* 0x000fe40000000008 */
[----:B------:R-:W-:Y:S02]  /*2acd0*/  PRMT R9, R185, 0x5410, R9 ;  /* 0x00005410b9097816 */ /* 0x000fe40000000009 */
[----:B------:R-:W-:Y:S02]  /*2ace0*/  PRMT R10, R165, 0x5410, R10 ;  /* 0x00005410a50a7816 */ /* 0x000fe4000000000a */
[----:B------:R-:W-:-:S02]  /*2acf0*/  PRMT R11, R23, 0x5410, R11 ;  /* 0x00005410170b7816 */ /* 0x000fc4000000000b */
[----:B------:R-:W-:Y:S01]  /*2ad00*/  PRMT R59, RZ, 0x7610, R59 ;  /* 0x00007610ff3b7816 */ /* 0x000fe2000000003b */
[----:B------:R-:W-:Y:S02]  /*2ad10*/  IMAD.MOV.U32 R147, RZ, RZ, R6 ;  /* 0x000000ffff937224 */ /* 0x000fe400078e0006 */
[----:B------:R0:W-:Y:S02]  /*2ad20*/  STS.128 [R13+UR4], R8 ;  /* 0x000000080d007988 */ /* 0x0001e40008000c04 */
[----:B0-----:R-:W-:Y:S02]  /*2ad30*/  @!P0 IMAD.MOV.U32 R8, RZ, RZ, R25 ;  /* 0x000000ffff088224 */ /* 0x001fe400078e0019 */
[----:B------:R-:W-:-:S05]  /*2ad40*/  @!P0 IMAD.MOV.U32 R9, RZ, RZ, R26 ;  /* 0x000000ffff098224 */ /* 0x000fca00078e001a */
[----:B------:R3:W4:Y:S02]  /*2ad50*/  @!P0 LDG.E.U8 R59, desc[UR40][R8.64] ;  /* 0x00000028083b8981 */ /* 0x000724000c1e1100 */
[----:B---3--:R-:W-:Y:S02]  /*2ad60*/  @!P0 IMAD.MOV.U32 R8, RZ, RZ, R0 ;  /* 0x000000ffff088224 */ /* 0x008fe400078e0000 */
[----:B--2---:R-:W-:Y:S02]  /*2ad70*/  @!P0 IMAD.MOV.U32 R14, RZ, RZ, R7 ;  /* 0x000000ffff0e8224 */ /* 0x004fe400078e0007 */
[----:B------:R-:W2:Y:S04]  /*2ad80*/  LDL R7, [R1+0x1434] ;  /* 0x0014340001077983 */ /* 0x000ea80000100800 */
[----:B------:R-:W3:Y:S04]  /*2ad90*/  LDL.LU R32, [R1+0x1410] ;  /* 0x0014100001207983 */ /* 0x000ee80000300800 */
[----:B------:R-:W4:Y:S04]  /*2ada0*/  LDL.LU R27, [R1+0x13f0] ;  /* 0x0013f000011b7983 */ /* 0x000f280000300800 */
[----:B------:R-:W4:Y:S04]  /*2adb0*/  LDL.LU R25, [R1+0x13d0] ;  /* 0x0013d00001197983 */ /* 0x000f280000300800 */
[----:B------:R-:W4:Y:S04]  /*2adc0*/  LDL.LU R6, [R1+0x13d4] ;  /* 0x0013d40001067983 */ /* 0x000f280000300800 */
[----:B------:R-:W4:Y:S01]  /*2add0*/  LDL R0, [R1+0x13f4] ;  /* 0x0013f40001007983 */ /* 0x000f220000100800 */
[----:B------:R-:W-:Y:S01]  /*2ade0*/  PRMT R58, RZ, 0x7610, R58 ;  /* 0x00007610ff3a7816 */ /* 0x000fe2000000003a */
[----:B------:R-:W-:-:S02]  /*2adf0*/  @!P0 IMAD.MOV.U32 R9, RZ, RZ, R24 ;  /* 0x000000ffff098224 */ /* 0x000fc400078e0018 */
[----:B------:R-:W4:Y:S04]  /*2ae00*/  LDL.LU R43, [R1+0x13b4] ;  /* 0x0013b400012b7983 */ /* 0x000f280000300800 */
[----:B------:R-:W4:Y:S04]  /*2ae10*/  LDL.LU R34, [R1+0x13b0] ;  /* 0x0013b00001227983 */ /* 0x000f280000300800 */
[----:B------:R0:W4:Y:S04]  /*2ae20*/  @!P0 LDG.E.U8 R58, desc[UR40][R8.64] ;  /* 0x00000028083a8981 */ /* 0x000128000c1e1100 */
[----:B------:R-:W4:Y:S04]  /*2ae30*/  LDL R36, [R1+0x1394] ;  /* 0x0013940001247983 */ /* 0x000f280000100800 */
[----:B------:R-:W4:Y:S04]  /*2ae40*/  LDL R31, [R1+0x1370] ;  /* 0x00137000011f7983 */ /* 0x000f280000100800 */
[----:B------:R-:W4:Y:S04]  /*2ae50*/  LDL R30, [R1+0x1044] ;  /* 0x00104400011e7983 */ /* 0x000f280000100800 */
[----:B------:R-:W4:Y:S04]  /*2ae60*/  LDL R28, [R1+0x1048] ;  /* 0x00104800011c7983 */ /* 0x000f280000100800 */
[----:B------:R-:W4:Y:S04]  /*2ae70*/  LDL R11, [R1+0x1034] ;  /* 0x00103400010b7983 */ /* 0x000f280000100800 */
[----:B------:R-:W4:Y:S01]  /*2ae80*/  LDL R24, [R1+0x1b0c] ;  /* 0x001b0c0001187983 */ /* 0x000f220000100800 */
[----:B------:R-:W-:Y:S01]  /*2ae90*/  PRMT R57, RZ, 0x7610, R57 ;  /* 0x00007610ff397816 */ /* 0x000fe20000000039 */
[----:B0-----:R-:W-:Y:S01]  /*2aea0*/  @!P0 IMAD.MOV.U32 R9, RZ, RZ, R29 ;  /* 0x000000ffff098224 */ /* 0x001fe200078e001d */
[----:B------:R-:W-:Y:S01]  /*2aeb0*/  PRMT R56, RZ, 0x7610, R56 ;  /* 0x00007610ff387816 */ /* 0x000fe20000000038 */
[----:B--2---:R-:W-:-:S02]  /*2aec0*/  @!P0 IMAD.MOV.U32 R8, RZ, RZ, R7 ;  /* 0x000000ffff088224 */ /* 0x004fc400078e0007 */
[----:B------:R-:W2:Y:S04]  /*2aed0*/  LDL R7, [R1+0x1b24] ;  /* 0x001b240001077983 */ /* 0x000ea80000100800 */
[----:B------:R-:W2:Y:S04]  /*2aee0*/  LDL.LU R41, [R1+0x1390] ;  /* 0x0013900001297983 */ /* 0x000ea80000300800 */
[----:B------:R-:W2:Y:S04]  /*2aef0*/  LDL.LU R38, [R1+0x1374] ;  /* 0x0013740001267983 */ /* 0x000ea80000300800 */
[----:B------:R0:W2:Y:S04]  /*2af00*/  @!P0 LDG.E.U8 R57, desc[UR40][R8.64] ;  /* 0x0000002808398981 */ /* 0x0000a8000c1e1100 */
[----:B------:R1:W-:Y:S01]  /*2af10*/  STL [R1+0x205c], R2 ;  /* 0x00205c0201007387 */ /* 0x0003e20000100800 */
[----:B0-----:R-:W-:-:S03]  /*2af20*/  @!P0 IMAD.MOV.U32 R8, RZ, RZ, R2 ;  /* 0x000000ffff088224 */ /* 0x001fc600078e0002 */
[----:B-1----:R-:W2:Y:S04]  /*2af30*/  LDL.LU R2, [R1+0x1448] ;  /* 0x0014480001027983 */ /* 0x002ea80000300800 */
[----:B------:R-:W2:Y:S01]  /*2af40*/  LDL R26, [R1+0x1b08] ;  /* 0x001b0800011a7983 */ /* 0x000ea20000100800 */
[----:B---3--:R-:W-:Y:S01]  /*2af50*/  @!P0 IMAD.MOV.U32 R9, RZ, RZ, R32 ;  /* 0x000000ffff098224 */ /* 0x008fe200078e0020 */
[----:B------:R-:W-:Y:S02]  /*2af60*/  PRMT R55, RZ, 0x7610, R55 ;  /* 0x00007610ff377816 */ /* 0x000fe40000000037 */
[----:B------:R-:W-:Y:S01]  /*2af70*/  PRMT R54, RZ, 0x7610, R54 ;  /* 0x00007610ff367816 */ /* 0x000fe20000000036 */
[----:B------:R-:W3:Y:S04]  /*2af80*/  LDL R10, [R1+0x1ae8] ;  /* 0x001ae800010a7983 */ /* 0x000ee80000100800 */
[----:B------:R4:W3:Y:S02]  /*2af90*/  @!P0 LDG.E.U8 R56, desc[UR40][R8.64] ;  /* 0x0000002808388981 */ /* 0x0008e4000c1e1100 */
[----:B----4-:R-:W-:-:S02]  /*2afa0*/  @!P0 IMAD.MOV.U32 R8, RZ, RZ, R0 ;  /* 0x000000ffff088224 */ /* 0x010fc400078e0000 */
[----:B------:R-:W4:Y:S01]  /*2afb0*/  LDL R0, [R1+0x1aec] ;  /* 0x001aec0001007983 */ /* 0x000f220000100800 */
[----:B------:R-:W-:-:S05]  /*2afc0*/  @!P0 IMAD.MOV.U32 R9, RZ, RZ, R27 ;  /* 0x000000ffff098224 */ /* 0x000fca00078e001b */
[----:B------:R0:W3:Y:S01]  /*2afd0*/  @!P0 LDG.E.U8 R55, desc[UR40][R8.64] ;  /* 0x0000002808378981 */ /* 0x0000e2000c1e1100 */
[----:B------:R-:W-:Y:S01]  /*2afe0*/  PRMT R53, RZ, 0x7610, R53 ;  /* 0x00007610ff357816 */ /* 0x000fe20000000035 */
[----:B0-----:R-:W-:Y:S02]  /*2aff0*/  @!P0 IMAD.MOV.U32 R8, RZ, RZ, R6 ;  /* 0x000000ffff088224 */ /* 0x001fe400078e0006 */
[----:B------:R-:W-:-:S05]  /*2b000*/  @!P0 IMAD.MOV.U32 R9, RZ, RZ, R25 ;  /* 0x000000ffff098224 */ /* 0x000fca00078e0019 */
[----:B------:R0:W3:Y:S01]  /*2b010*/  @!P0 LDG.E.U8 R54, desc[UR40][R8.64] ;  /* 0x0000002808368981 */ /* 0x0000e2000c1e1100 */
[----:B------:R-:W-:Y:S01]  /*2b020*/  PRMT R52, RZ, 0x7610, R52 ;  /* 0x00007610ff347816 */ /* 0x000fe20000000034 */
[----:B0-----:R-:W-:Y:S02]  /*2b030*/  @!P0 IMAD.MOV.U32 R8, RZ, RZ, R43 ;  /* 0x000000ffff088224 */ /* 0x001fe400078e002b */
[----:B------:R-:W-:-:S05]  /*2b040*/  @!P0 IMAD.MOV.U32 R9, RZ, RZ, R34 ;  /* 0x000000ffff098224 */ /* 0x000fca00078e0022 */
[----:B------:R0:W3:Y:S01]  /*2b050*/  @!P0 LDG.E.U8 R53, desc[UR40][R8.64] ;  /* 0x0000002808358981 */ /* 0x0000e2000c1e1100 */
[----:B------:R-:W-:Y:S01]  /*2b060*/  PRMT R51, RZ, 0x7610, R51 ;  /* 0x00007610ff337816 */ /* 0x000fe20000000033 */
[----:B0-----:R-:W-:Y:S01]  /*2b070*/  @!P0 IMAD.MOV.U32 R8, RZ, RZ, R36 ;  /* 0x000000ffff088224 */ /* 0x001fe200078e0024 */
[----:B------:R-:W-:Y:S01]  /*2b080*/  PRMT R50, RZ, 0x7610, R50 ;  /* 0x00007610ff327816 */ /* 0x000fe20000000032 */
[----:B------:R-:W3:Y:S01]  /*2b090*/  LDL R36, [R1+0x1628] ;  /* 0x0016280001247983 */ /* 0x000ee20000100800 */
[----:B------:R-:W-:Y:S02]  /*2b0a0*/  PRMT R49, RZ, 0x7610, R49 ;  /* 0x00007610ff317816 */ /* 0x000fe40000000031 */
[----:B------:R-:W-:Y:S01]  /*2b0b0*/  PRMT R48, RZ, 0x7610, R48 ;  /* 0x00007610ff307816 */ /* 0x000fe20000000030 */
[----:B--2---:R-:W-:-:S05]  /*2b0c0*/  @!P0 IMAD.MOV.U32 R9, RZ, RZ, R41 ;  /* 0x000000ffff098224 */ /* 0x004fca00078e0029 */
[----:B------:R0:W2:Y:S02]  /*2b0d0*/  @!P0 LDG.E.U8 R52, desc[UR40][R8.64] ;  /* 0x0000002808348981 */ /* 0x0000a4000c1e1100 */
[----:B0-----:R-:W-:Y:S02]  /*2b0e0*/  @!P0 IMAD.MOV.U32 R8, RZ, RZ, R38 ;  /* 0x000000ffff088224 */ /* 0x001fe400078e0026 */
[----:B------:R-:W-:Y:S01]  /*2b0f0*/  @!P0 IMAD.MOV.U32 R9, RZ, RZ, R31 ;  /* 0x000000ffff098224 */ /* 0x000fe200078e001f */
[----:B------:R-:W-:Y:S01]  /*2b100*/  PRMT R47, RZ, 0x7610, R47 ;  /* 0x00007610ff2f7816 */ /* 0x000fe2000000002f */
[----:B------:R-:W2:Y:S04]  /*2b110*/  LDL R31, [R1+0x162c] ;  /* 0x00162c00011f7983 */ /* 0x000ea80000100800 */
[----:B------:R0:W2:Y:S02]  /*2b120*/  @!P0 LDG.E.U8 R51, desc[UR40][R8.64] ;  /* 0x0000002808338981 */ /* 0x0000a4000c1e1100 */
[----:B0-----:R-:W-:-:S02]  /*2b130*/  @!P0 IMAD.MOV.U32 R8, RZ, RZ, R28 ;  /* 0x000000ffff088224 */ /* 0x001fc400078e001c */
[----:B------:R-:W-:Y:S01]  /*2b140*/  @!P0 IMAD.MOV.U32 R9, RZ, RZ, R30 ;  /* 0x000000ffff098224 */ /* 0x000fe200078e001e */
[----:B------:R-:W2:Y:S04]  /*2b150*/  LDL R28, [R1+0x1a8c] ;  /* 0x001a8c00011c7983 */ /* 0x000ea80000100800 */
[----:B------:R0:W2:Y:S04]  /*2b160*/  @!P0 LDG.E.U8 R50, desc[UR40][R8.64] ;  /* 0x0000002808328981 */ /* 0x0000a8000c1e1100 */
[----:B------:R-:W2:Y:S01]  /*2b170*/  LDL R30, [R1+0x1a88] ;  /* 0x001a8800011e7983 */ /* 0x000ea20000100800 */
[----:B0-----:R-:W-:-:S02]  /*2b180*/  @!P0 IMAD.MOV.U32 R8, RZ, RZ, R7 ;  /* 0x000000ffff088224 */ /* 0x001fc400078e0007 */
[----:B------:R-:W-:Y:S01]  /*2b190*/  @!P0 IMAD.MOV.U32 R9, RZ, RZ, R11 ;  /* 0x000000ffff098224 */ /* 0x000fe200078e000b */
[----:B------:R-:W2:Y:S04]  /*2b1a0*/  LDL R7, [R1+0x1acc] ;  /* 0x001acc0001077983 */ /* 0x000ea80000100800 */
[----:B------:R-:W2:Y:S04]  /*2b1b0*/  LDL R11, [R1+0x1ac8] ;  /* 0x001ac800010b7983 */ /* 0x000ea80000100800 */
[----:B------:R0:W2:Y:S02]  /*2b1c0*/  @!P0 LDG.E.U8 R49, desc[UR40][R8.64] ;  /* 0x0000002808318981 */ /* 0x0000a4000c1e1100 */
[----:B0-----:R-:W-:-:S02]  /*2b1d0*/  @!P0 IMAD.MOV.U32 R8, RZ, RZ, R24 ;  /* 0x000000ffff088224 */ /* 0x001fc400078e0018 */
[----:B------:R-:W-:Y:S01]  /*2b1e0*/  @!P0 IMAD.MOV.U32 R9, RZ, RZ, R26 ;  /* 0x000000ffff098224 */ /* 0x000fe200078e001a */
[----:B------:R-:W2:Y:S04]  /*2b1f0*/  LDL R24, [R1+0x1aac] ;  /* 0x001aac0001187983 */ /* 0x000ea80000100800 */
[----:B------:R-:W2:Y:S04]  /*2b200*/  LDL R26, [R1+0x1aa8] ;  /* 0x001aa800011a7983 */ /* 0x000ea80000100800 */
[----:B------:R4:W2:Y:S02]  /*2b210*/  @!P0 LDG.E.U8 R48, desc[UR40][R8.64] ;  /* 0x0000002808308981 */ /* 0x0008a4000c1e1100 */
[----:B----4-:R-:W-:-:S02]  /*2b220*/  @!P0 IMAD.MOV.U32 R8, RZ, RZ, R0 ;  /* 0x000000ffff088224 */ /* 0x010fc400078e0000 */
[----:B------:R-:W4:Y:S01]  /*2b230*/  LDL R0, [R1+0x1a6c] ;  /* 0x001a6c0001007983 */ /* 0x000f220000100800 */
[----:B---3--:R-:W-:-:S03]  /*2b240*/  @!P0 IMAD.MOV.U32 R9, RZ, RZ, R10 ;  /* 0x000000ffff098224 */ /* 0x008fc600078e000a */
[----:B------:R-:W3:Y:S04]  /*2b250*/  LDL R10, [R1+0x1a68] ;  /* 0x001a6800010a7983 */ /* 0x000ee80000100800 */
[----:B------:R2:W3:Y:S01]  /*2b260*/  @!P0 LDG.E.U8 R47, desc[UR40][R8.64] ;  /* 0x00000028082f8981 */ /* 0x0004e2000c1e1100 */
[----:B------:R-:W-:Y:S02]  /*2b270*/  PRMT R46, RZ, 0x7610, R46 ;  /* 0x00007610ff2e7816 */ /* 0x000fe4000000002e */
[----:B------:R-:W-:Y:S02]  /*2b280*/  PRMT R45, RZ, 0x7610, R45 ;  /* 0x00007610ff2d7816 */ /* 0x000fe4000000002d */
[----:B------:R-:W-:Y:S01]  /*2b290*/  PRMT R33, RZ, 0x7610, R33 ;  /* 0x00007610ff217816 */ /* 0x000fe20000000021 */
[----:B--2---:R-:W-:-:S02]  /*2b2a0*/  @!P0 IMAD.MOV.U32 R8, RZ, RZ, R7 ;  /* 0x000000ffff088224 */ /* 0x004fc400078e0007 */
[----:B------:R-:W2:Y:S01]  /*2b2b0*/  LDL R7, [R1+0x1a4c] ;  /* 0x001a4c0001077983 */ /* 0x000ea20000100800 */
[----:B------:R-:W-:-:S03]  /*2b2c0*/  @!P0 IMAD.MOV.U32 R9, RZ, RZ, R11 ;  /* 0x000000ffff098224 */ /* 0x000fc600078e000b */
[----:B------:R-:W2:Y:S04]  /*2b2d0*/  LDL R11, [R1+0x1a48] ;  /* 0x001a4800010b7983 */ /* 0x000ea80000100800 */
[----:B------:R0:W2:Y:S02]  /*2b2e0*/  @!P0 LDG.E.U8 R46, desc[UR40][R8.64] ;  /* 0x00000028082e8981 */ /* 0x0000a4000c1e1100 */
[----:B0-----:R-:W-:Y:S02]  /*2b2f0*/  @!P0 IMAD.MOV.U32 R8, RZ, RZ, R24 ;  /* 0x000000ffff088224 */ /* 0x001fe400078e0018 */
[----:B------:R-:W2:Y:S01]  /*2b300*/  LDL R24, [R1+0x1a2c] ;  /* 0x001a2c0001187983 */ /* 0x000ea20000100800 */
[----:B------:R-:W-:-:S03]  /*2b310*/  @!P0 IMAD.MOV.U32 R9, RZ, RZ, R26 ;  /* 0x000000ffff098224 */ /* 0x000fc600078e001a */
[----:B------:R-:W2:Y:S04]  /*2b320*/  LDL R26, [R1+0x1a28] ;  /* 0x001a2800011a7983 */ /* 0x000ea80000100800 */
[----:B------:R0:W2:Y:S02]  /*2b330*/  @!P0 LDG.E.U8 R45, desc[UR40][R8.64] ;  /* 0x00000028082d8981 */ /* 0x0000a4000c1e1100 */
[----:B0-----:R-:W-:Y:S02]  /*2b340*/  @!P0 IMAD.MOV.U32 R8, RZ, RZ, R28 ;  /* 0x000000ffff088224 */ /* 0x001fe400078e001c */
[----:B------:R-:W-:Y:S01]  /*2b350*/  @!P0 IMAD.MOV.U32 R9, RZ, RZ, R30 ;  /* 0x000000ffff098224 */ /* 0x000fe200078e001e */
[----:B------:R-:W-:Y:S01]  /*2b360*/  PRMT R252, RZ, 0x7610, R252 ;  /* 0x00007610fffc7816 */ /* 0x000fe200000000fc */
[----:B------:R-:W2:Y:S04]  /*2b370*/  LDL R30, [R1+0x19c8] ;  /* 0x0019c800011e7983 */ /* 0x000ea80000100800 */
[----:B------:R4:W2:Y:S01]  /*2b380*/  @!P0 LDG.E.U8 R33, desc[UR40][R8.64] ;  /* 0x0000002808218981 */ /* 0x0008a2000c1e1100 */
[----:B------:R-:W-:-:S03]  /*2b390*/  PRMT R251, RZ, 0x7610, R251 ;  /* 0x00007610fffb7816 */ /* 0x000fc600000000fb */
[----:B------:R-:W2:Y:S01]  /*2b3a0*/  LDL R28, [R1+0x19cc] ;  /* 0x0019cc00011c7983 */ /* 0x000ea20000100800 */
[----:B----4-:R-:W-:-:S03]  /*2b3b0*/  @!P0 IMAD.MOV.U32 R8, RZ, RZ, R0 ;  /* 0x000000ffff088224 */ /* 0x010fc600078e0000 */
[----:B------:R-:W4:Y:S01]  /*2b3c0*/  LDL R0, [R1+0x1a0c] ;  /* 0x001a0c0001007983 */ /* 0x000f220000100800 */
[----:B---3--:R-:W-:-:S03]  /*2b3d0*/  @!P0 IMAD.MOV.U32 R9, RZ, RZ, R10 ;  /* 0x000000ffff098224 */ /* 0x008fc600078e000a */
[----:B------:R-:W3:Y:S04]  /*2b3e0*/  LDL R10, [R1+0x1a08] ;  /* 0x001a0800010a7983 */ /* 0x000ee80000100800 */
[----:B------:R2:W3:Y:S01]  /*2b3f0*/  @!P0 LDG.E.U8 R252, desc[UR40][R8.64] ;  /* 0x0000002808fc8981 */ /* 0x0004e2000c1e1100 */
[----:B------:R-:W-:Y:S01]  /*2b400*/  PRMT R250, RZ, 0x7610, R250 ;  /* 0x00007610fffa7816 */ /* 0x000fe200000000fa */
[----:B--2---:R-:W-:Y:S02]  /*2b410*/  @!P0 IMAD.MOV.U32 R8, RZ, RZ, R7 ;  /* 0x000000ffff088224 */ /* 0x004fe400078e0007 */
        /* <DEDUP_REMOVED lines=9> */
[----:B----4-:R-:W-:Y:S02]  /*2b4b0*/  @!P0 IMAD.MOV.U32 R8, RZ, RZ, R0 ;  /* 0x000000ffff088224 */ /* 0x010fe400078e0000 */
[----:B------:R-:W4:Y:S01]  /*2b4c0*/  LDL R0, [R1+0x198c] ;  /* 0x00198c0001007983 */ /* 0x000f220000100800 */
[----:B------:R-:W-:Y:S01]  /*2b4d0*/  PRMT R249, RZ, 0x7610, R249 ;  /* 0x00007610fff97816 */ /* 0x000fe200000000f9 */
[----:B---3--:R-:W-:-:S02]  /*2b4e0*/  @!P0 IMAD.MOV.U32 R9, RZ, RZ, R10 ;  /* 0x000000ffff098224 */ /* 0x008fc400078e000a */
[----:B------:R-:W3:Y:S01]  /*2b4f0*/  LDL R10, [R1+0x1988] ;  /* 0x00198800010a7983 */ /* 0x000ee20000100800 */
[----:B------:R-:W-:-:S03]  /*2b500*/  PRMT R248, RZ, 0x7610, R248 ;  /* 0x00007610fff87816 */ /* 0x000fc600000000f8 */
[----:B------:R2:W3:Y:S01]  /*2b510*/  @!P0 LDG.E.U8 R249, desc[UR40][R8.64] ;  /* 0x0000002808f98981 */ /* 0x0004e2000c1e1100 */
[----:B------:R-:W-:Y:S02]  /*2b520*/  PRMT R247, RZ, 0x7610, R247 ;  /* 0x00007610fff77816 */ /* 0x000fe400000000f7 */
[----:B------:R-:W-:Y:S01]  /*2b530*/  PRMT R246, RZ, 0x7610, R246 ;  /* 0x00007610fff67816 */ /* 0x000fe200000000f6 */
[----:B--2---:R-:W-:Y:S02]  /*2b540*/  @!P0 IMAD.MOV.U32 R8, RZ, RZ, R7 ;  /* 0x000000ffff088224 */ /* 0x004fe400078e0007 */
        /* <DEDUP_REMOVED lines=18> */
[----:B------:R-:W3:Y:S01]  /*2b670*/  LDL R10, [R1+0x1928] ;  /* 0x00192800010a7983 */ /* 0x000ee20000100800 */
[----:B------:R-:W-:-:S03]  /*2b680*/  PRMT R244, RZ, 0x7610, R244 ;  /* 0x00007610fff47816 */ /* 0x000fc600000000f4 */
        /* <DEDUP_REMOVED lines=19> */
[----:B------:R-:W-:Y:S01]  /*2b7c0*/  PRMT R240, RZ, 0x7610, R240 ;  /* 0x00007610fff07816 */ /* 0x000fe200000000f0 */
[----:B0-----:R-:W-:Y:S02]  /*2b7d0*/  @!P0 IMAD.MOV.U32 R8, RZ, RZ, R28 ;  /* 0x000000ffff088224 */ /* 0x001fe400078e001c */
[----:B------:R-:W-:Y:S01]  /*2b7e0*/  @!P0 IMAD.MOV.U32 R9, RZ, RZ, R30 ;  /* 0x000000ffff098224 */ /* 0x000fe200078e001e */
[----:B------:R-:W-:Y:S01]  /*2b7f0*/  PRMT R239, RZ, 0x7610, R239 ;  /* 0x00007610ffef7816 */ /* 0x000fe200000000ef */
[----:B------:R-:W3:Y:S04]  /*2b800*/  LDL R30, [R1+0x1848] ;  /* 0x00184800011e7983 */ /* 0x000ee80000100800 */
[----:B------:R2:W3:Y:S04]  /*2b810*/  @!P0 LDG.E.U8 R241, desc[UR40][R8.64] ;  /* 0x0000002808f18981 */ /* 0x0004e8000c1e1100 */
[----:B------:R-:W3:Y:S01]  /*2b820*/  LDL R28, [R1+0x184c] ;  /* 0x00184c00011c7983 */ /* 0x000ee20000100800 */
[----:B--2---:R-:W-:-:S03]  /*2b830*/  @!P0 IMAD.MOV.U32 R8, RZ, RZ, R7 ;  /* 0x000000ffff088224 */ /* 0x004fc600078e0007 */
        /* <DEDUP_REMOVED lines=11> */
[----:B---3--:R-:W-:-:S03]  /*2b8f0*/  @!P0 IMAD.MOV.U32 R9, RZ, RZ, R10 ;  /* 0x000000ffff098224 */ /* 0x008fc600078e000a */
[----:B------:R-:W3:Y:S01]  /*2b900*/  LDL R10, [R1+0x1828] ;  /* 0x00182800010a7983 */ /* 0x000ee20000100800 */
[----:B------:R-:W-:Y:S02]  /*2b910*/  PRMT R238, RZ, 0x7610, R238 ;  /* 0x00007610ffee7816 */ /* 0x000fe400000000ee */
[----:B------:R-:W-:-:S04]  /*2b920*/  PRMT R237, RZ, 0x7610, R237 ;  /* 0x00007610ffed7816 */ /* 0x000fc800000000ed */
        /* <DEDUP_REMOVED lines=56> */
[----:B0-----:R-:W-:-:S03]  /*2bcb0*/  @!P0 IMAD.MOV.U32 R8, RZ, RZ, R24 ;  /* 0x000000ffff088224 */ /* 0x001fc600078e0018 */
[----:B------:R-:W2:Y:S01]  /*2bcc0*/  LDL R24, [R1+0x170c] ;  /* 0x00170c0001187983 */ /* 0x000ea20000100800 */
[----:B------:R-:W-:-:S03]  /*2bcd0*/  @!P0 IMAD.MOV.U32 R9, RZ, RZ, R26 ;  /* 0x000000ffff098224 */ /* 0x000fc600078e001a */
[----:B------:R-:W2:Y:S04]  /*2bce0*/  LDL R26, [R1+0x1708] ;  /* 0x00170800011a7983 */ /* 0x000ea80000100800 */
[----:B------:R4:W2:Y:S02]  /*2bcf0*/  @!P0 LDG.E.U8 R228, desc[UR40][R8.64] ;  /* 0x0000002808e48981 */ /* 0x0008a4000c1e1100 */
[----:B----4-:R-:W-:Y:S02]  /*2bd00*/  @!P0 IMAD.MOV.U32 R8, RZ, RZ, R0 ;  /* 0x000000ffff088224 */ /* 0x010fe400078e0000 */
[----:B------:R-:W4:Y:S01]  /*2bd10*/  LDL R0, [R1+0x16ec] ;  /* 0x0016ec0001007983 */ /* 0x000f220000100800 */
[----:B---3--:R-:W-:-:S03]  /*2bd20*/  @!P0 IMAD.MOV.U32 R9, RZ, RZ, R10 ;  /* 0x000000ffff098224 */ /* 0x008fc600078e000a */
[----:B------:R-:W3:Y:S04]  /*2bd30*/  LDL R10, [R1+0x16e8] ;  /* 0x0016e800010a7983 */ /* 0x000ee80000100800 */
        /* <DEDUP_REMOVED lines=19> */
[----:B------:R0:W3:Y:S02]  /*2be70*/  @!P0 LDG.E.U8 R224, desc[UR40][R8.64] ;  /* 0x0000002808e08981 */ /* 0x0000e4000c1e1100 */
[----:B0-----:R-:W-:Y:S02]  /*2be80*/  @!P0 IMAD.MOV.U32 R8, RZ, RZ, R28 ;  /* 0x000000ffff088224 */ /* 0x001fe400078e001c */
[----:B------:R-:W-:Y:S01]  /*2be90*/  @!P0 IMAD.MOV.U32 R9, RZ, RZ, R30 ;  /* 0x000000ffff098224 */ /* 0x000fe200078e001e */
[----:B------:R-:W-:Y:S01]  /*2bea0*/  PRMT R222, RZ, 0x7610, R222 ;  /* 0x00007610ffde7816 */ /* 0x000fe200000000de */
[----:B------:R-:W3:Y:S04]  /*2beb0*/  LDL R30, [R1+0x1608] ;  /* 0x00160800011e7983 */ /* 0x000ee80000100800 */
[----:B------:R2:W3:Y:S01]  /*2bec0*/  @!P0 LDG.E.U8 R223, desc[UR40][R8.64] ;  /* 0x0000002808df8981 */ /* 0x0004e2000c1e1100 */
[----:B------:R-:W-:-:S03]  /*2bed0*/  PRMT R221, RZ, 0x7610, R221 ;  /* 0x00007610ffdd7816 */ /* 0x000fc600000000dd */
[----:B------:R-:W3:Y:S01]  /*2bee0*/  LDL R28, [R1+0x160c] ;  /* 0x00160c00011c7983 */ /* 0x000ee20000100800 */
[----:B--2---:R-:W-:-:S03]  /*2bef0*/  @!P0 IMAD.MOV.U32 R8, RZ, RZ, R7 ;  /* 0x000000ffff088224 */ /* 0x004fc600078e0007 */
[----:B------:R-:W2:Y:S01]  /*2bf00*/  LDL R7, [R1+0x164c] ;  /* 0x00164c0001077983 */ /* 0x000ea20000100800 */
[----:B------:R-:W-:-:S03]  /*2bf10*/  @!P0 IMAD.MOV.U32 R9, RZ, RZ, R11 ;  /* 0x000000ffff098224 */ /* 0x000fc600078e000b */
[----:B------:R-:W2:Y:S04]  /*2bf20*/  LDL R11, [R1+0x1648] ;  /* 0x00164800010b7983 */ /* 0x000ea80000100800 */
[----:B------:R0:W2:Y:S02]  /*2bf30*/  @!P0 LDG.E.U8 R222, desc[UR40][R8.64] ;  /* 0x0000002808de8981 */ /* 0x0000a4000c1e1100 */
[----:B0-----:R-:W-:Y:S01]  /*2bf40*/  @!P0 IMAD.MOV.U32 R8, RZ, RZ, R24 ;  /* 0x000000ffff088224 */ /* 0x001fe200078e0018 */
[----:B------:R-:W-:Y:S01]  /*2bf50*/  PRMT R220, RZ, 0x7610, R220 ;  /* 0x00007610ffdc7816 */ /* 0x000fe200000000dc */
[----:B------:R-:W2:Y:S01]  /*2bf60*/  LDL R24, [R1+0x15cc] ;  /* 0x0015cc0001187983 */ /* 0x000ea20000100800 */
[----:B------:R-:W-:Y:S01]  /*2bf70*/  @!P0 IMAD.MOV.U32 R9, RZ, RZ, R26 ;  /* 0x000000ffff098224 */ /* 0x000fe200078e001a */
[----:B------:R-:W-:-:S02]  /*2bf80*/  PRMT R219, RZ, 0x7610, R219 ;  /* 0x00007610ffdb7816 */ /* 0x000fc400000000db */
        /* <DEDUP_REMOVED lines=21> */
[----:B------:R-:W-:Y:S01]  /*2c0e0*/  PRMT R215, RZ, 0x7610, R215 ;  /* 0x00007610ffd77816 */ /* 0x000fe200000000d7 */
[----:B------:R-:W2:Y:S04]  /*2c0f0*/  LDL R30, [R1+0x156c] ;  /* 0x00156c00011e7983 */ /* 0x000ea80000100800 */
[----:B------:R4:W2:Y:S04]  /*2c100*/  @!P0 LDG.E.U8 R217, desc[UR40][R8.64] ;  /* 0x0000002808d98981 */ /* 0x0008a8000c1e1100 */
[----:B------:R-:W2:Y:S01]  /*2c110*/  LDL R28, [R1+0x1548] ;  /* 0x00154800011c7983 */ /* 0x000ea20000100800 */
[----:B----4-:R-:W-:-:S03]  /*2c120*/  @!P0 IMAD.MOV.U32 R8, RZ, RZ, R0 ;  /* 0x000000ffff088224 */ /* 0x010fc600078e0000 */
[----:B------:R-:W4:Y:S01]  /*2c130*/  LDL R0, [R1+0x158c] ;  /* 0x00158c0001007983 */ /* 0x000f220000100800 */
[----:B---3--:R-:W-:-:S03]  /*2c140*/  @!P0 IMAD.MOV.U32 R9, RZ, RZ, R10 ;  /* 0x000000ffff098224 */ /* 0x008fc600078e000a */
[----:B------:R-:W3:Y:S04]  /*2c150*/  LDL R10, [R1+0x1588] ;  /* 0x00158800010a7983 */ /* 0x000ee80000100800 */
[----:B------:R0:W3:Y:S02]  /*2c160*/  @!P0 LDG.E.U8 R216, desc[UR40][R8.64] ;  /* 0x0000002808d88981 */ /* 0x0000e4000c1e1100 */
[----:B0-----:R-:W-:Y:S02]  /*2c170*/  @!P0 IMAD.MOV.U32 R8, RZ, RZ, R24 ;  /* 0x000000ffff088224 */ /* 0x001fe400078e0018 */
[----:B------:R-:W-:Y:S01]  /*2c180*/  @!P0 IMAD.MOV.U32 R9, RZ, RZ, R26 ;  /* 0x000000ffff098224 */ /* 0x000fe200078e001a */
[----:B------:R-:W3:Y:S04]  /*2c190*/  LDL R24, [R1+0x1528] ;  /* 0x0015280001187983 */ /* 0x000ee80000100800 */
[----:B------:R-:W3:Y:S04]  /*2c1a0*/  LDL R26, [R1+0x154c] ;  /* 0x00154c00011a7983 */ /* 0x000ee80000100800 */
[----:B------:R2:W3:Y:S01]  /*2c1b0*/  @!P0 LDG.E.U8 R215, desc[UR40][R8.64] ;  /* 0x0000002808d78981 */ /* 0x0004e2000c1e1100 */
[----:B------:R-:W-:Y:S01]  /*2c1c0*/  PRMT R214, RZ, 0x7610, R214 ;  /* 0x00007610ffd67816 */ /* 0x000fe200000000d6 */
[----:B------:R-:W-:-:S02]  /*2c1d0*/  IMAD.MOV.U32 R145, RZ, RZ, R12 ;  /* 0x000000ffff917224 */ /* 0x000fc400078e000c */
[----:B------:R-:W3:Y:S01]  /*2c1e0*/  LDL R12, [R1+0x1508] ;  /* 0x00150800010c7983 */ /* 0x000ee20000100800 */
[----:B--2---:R-:W-:-:S03]  /*2c1f0*/  @!P0 IMAD.MOV.U32 R8, RZ, RZ, R7 ;  /* 0x000000ffff088224 */ /* 0x004fc600078e0007 */
[----:B------:R-:W2:Y:S01]  /*2c200*/  LDL R7, [R1+0x152c] ;  /* 0x00152c0001077983 */ /* 0x000ea20000100800 */
[----:B------:R-:W-:-:S03]  /*2c210*/  @!P0 IMAD.MOV.U32 R9, RZ, RZ, R11 ;  /* 0x000000ffff098224 */ /* 0x000fc600078e000b */
[----:B------:R-:W2:Y:S04]  /*2c220*/  LDL R11, [R1+0x150c] ;  /* 0x00150c00010b7983 */ /* 0x000ea80000100800 */
[----:B------:R4:W2:Y:S02]  /*2c230*/  @!P0 LDG.E.U8 R214, desc[UR40][R8.64] ;  /* 0x0000002808d68981 */ /* 0x0008a4000c1e1100 */
[----:B----4-:R-:W-:Y:S02]  /*2c240*/  @!P0 IMAD.MOV.U32 R8, RZ, RZ, R0 ;  /* 0x000000ffff088224 */ /* 0x010fe400078e0000 */
[----:B------:R-:W4:Y:S01]  /*2c250*/  LDL R0, [R1+0x14ec] ;  /* 0x0014ec0001007983 */ /* 0x000f220000100800 */
[----:B------:R-:W-:Y:S01]  /*2c260*/  PRMT R213, RZ, 0x7610, R213 ;  /* 0x00007610ffd57816 */ /* 0x000fe200000000d5 */
[----:B---3--:R-:W-:Y:S01]  /*2c270*/  @!P0 IMAD.MOV.U32 R9, RZ, RZ, R10 ;  /* 0x000000ffff098224 */ /* 0x008fe200078e000a */
[----:B------:R-:W-:Y:S01]  /*2c280*/  PRMT R212, RZ, 0x7610, R212 ;  /* 0x00007610ffd47816 */ /* 0x000fe200000000d4 */
[----:B------:R-:W3:Y:S04]  /*2c290*/  LDL R10, [R1+0x14e8] ;  /* 0x0014e800010a7983 */ /* 0x000ee80000100800 */
[----:B------:R0:W3:Y:S01]  /*2c2a0*/  @!P0 LDG.E.U8 R213, desc[UR40][R8.64] ;  /* 0x0000002808d58981 */ /* 0x0000e2000c1e1100 */
[----:B------:R-:W-:Y:S01]  /*2c2b0*/  PRMT R211, RZ, 0x7610, R211 ;  /* 0x00007610ffd37816 */ /* 0x000fe200000000d3 */
[----:B0-----:R-:W-:-:S02]  /*2c2c0*/  @!P0 IMAD.MOV.U32 R8, RZ, RZ, R30 ;  /* 0x000000ffff088224 */ /* 0x001fc400078e001e */
[----:B------:R-:W-:-:S05]  /*2c2d0*/  @!P0 IMAD.MOV.U32 R9, RZ, RZ, R31 ;  /* 0x000000ffff098224 */ /* 0x000fca00078e001f */
        /* <DEDUP_REMOVED lines=26> */
[----:B0-----:R-:W-:Y:S02]  /*2c480*/  @!P0 IMAD.MOV.U32 R9, RZ, RZ, R28 ;  /* 0x000000ffff098224 */ /* 0x001fe400078e001c */
[----:B--2---:R-:W-:Y:S02]  /*2c490*/  @!P0 IMAD.MOV.U32 R8, RZ, RZ, R7 ;  /* 0x000000ffff088224 */ /* 0x004fe400078e0007 */
[----:B------:R-:W2:Y:S04]  /*2c4a0*/  LDL R7, [R1+0x144c] ;  /* 0x00144c0001077983 */ /* 0x000ea80000100800 */
[----:B------:R0:W2:Y:S02]  /*2c4b0*/  @!P0 LDG.E.U8 R207, desc[UR40][R8.64] ;  /* 0x0000002808cf8981 */ /* 0x0000a4000c1e1100 */
[----:B0-----:R-:W-:-:S02]  /*2c4c0*/  @!P0 IMAD.MOV.U32 R8, RZ, RZ, R24 ;  /* 0x000000ffff088224 */ /* 0x001fc400078e0018 */
[----:B------:R-:W-:-:S05]  /*2c4d0*/  @!P0 IMAD.MOV.U32 R9, RZ, RZ, R26 ;  /* 0x000000ffff098224 */ /* 0x000fca00078e001a */
[----:B------:R4:W2:Y:S02]  /*2c4e0*/  @!P0 LDG.E.U8 R206, desc[UR40][R8.64] ;  /* 0x0000002808ce8981 */ /* 0x0008a4000c1e1100 */
[----:B----4-:R-:W-:Y:S02]  /*2c4f0*/  @!P0 IMAD.MOV.U32 R8, RZ, RZ, R0 ;  /* 0x000000ffff088224 */ /* 0x010fe400078e0000 */
[----:B------:R-:W4:Y:S01]  /*2c500*/  LDL R0, [R1+0x142c] ;  /* 0x00142c0001007983 */ /* 0x000f220000100800 */
[----:B------:R-:W-:Y:S01]  /*2c510*/  PRMT R205, RZ, 0x7610, R205 ;  /* 0x00007610ffcd7816 */ /* 0x000fe200000000cd */
[----:B------:R-:W-:Y:S02]  /*2c520*/  @!P0 IMAD.MOV.U32 R9, RZ, RZ, R12 ;  /* 0x000000ffff098224 */ /* 0x000fe400078e000c */
[----:B------:R-:W4:Y:S01]  /*2c530*/  LDL.LU R42, [R1+0x1428] ;  /* 0x00142800012a7983 */ /* 0x000f220000300800 */
[----:B------:R-:W-:-:S03]  /*2c540*/  PRMT R204, RZ, 0x7610, R204 ;  /* 0x00007610ffcc7816 */ /* 0x000fc600000000cc */
[----:B------:R3:W4:Y:S04]  /*2c550*/  @!P0 LDG.E.U8 R205, desc[UR40][R8.64] ;  /* 0x0000002808cd8981 */ /* 0x000728000c1e1100 */
[----:B------:R-:W4:Y:S04]  /*2c560*/  LDL.LU R39, [R1+0x140c] ;  /* 0x00140c0001277983 */ /* 0x000f280000300800 */
[----:B------:R-:W4:Y:S01]  /*2c570*/  LDL.LU R37, [R1+0x1408] ;  /* 0x0014080001257983 */ /* 0x000f220000300800 */
[----:B---3--:R-:W-:Y:S02]  /*2c580*/  @!P0 IMAD.MOV.U32 R8, RZ, RZ, R10 ;  /* 0x000000ffff088224 */ /* 0x008fe400078e000a */
[----:B------:R-:W-:Y:S01]  /*2c590*/  @!P0 IMAD.MOV.U32 R9, RZ, RZ, R11 ;  /* 0x000000ffff098224 */ /* 0x000fe200078e000b */
[----:B------:R-:W3:Y:S04]  /*2c5a0*/  LDL.LU R30, [R1+0x13ec] ;  /* 0x0013ec00011e7983 */ /* 0x000ee80000300800 */
[----:B------:R-:W3:Y:S04]  /*2c5b0*/  LDL.LU R24, [R1+0x13c8] ;  /* 0x0013c80001187983 */ /* 0x000ee80000300800 */
[----:B------:R-:W3:Y:S04]  /*2c5c0*/  LDL.LU R12, [R1+0x13cc] ;  /* 0x0013cc00010c7983 */ /* 0x000ee80000300800 */
[----:B------:R0:W3:Y:S04]  /*2c5d0*/  @!P0 LDG.E.U8 R204, desc[UR40][R8.64] ;  /* 0x0000002808cc8981 */ /* 0x0000e8000c1e1100 */
[----:B------:R-:W3:Y:S04]  /*2c5e0*/  LDL.LU R36, [R1+0x13a8] ;  /* 0x0013a80001247983 */ /* 0x000ee80000300800 */
[----:B------:R1:W-:Y:S01]  /*2c5f0*/  STL [R1+0x2060], R2 ;  /* 0x0020600201007387 */ /* 0x0003e20000100800 */
[----:B0-----:R-:W-:Y:S01]  /*2c600*/  @!P0 IMAD.MOV.U32 R9, RZ, RZ, R2 ;  /* 0x000000ffff098224 */ /* 0x001fe200078e0002 */
[----:B------:R-:W-:-:S02]  /*2c610*/  PRMT R203, RZ, 0x7610, R203 ;  /* 0x00007610ffcb7816 */ /* 0x000fc400000000cb */
[----:B-1----:R-:W3:Y:S01]  /*2c620*/  LDL R2, [R1+0x13e8] ;  /* 0x0013e80001027983 */ /* 0x002ee20000100800 */
[----:B--2---:R-:W-:-:S03]  /*2c630*/  @!P0 IMAD.MOV.U32 R8, RZ, RZ, R7 ;  /* 0x000000ffff088224 */ /* 0x004fc600078e0007 */
[----:B------:R-:W2:Y:S04]  /*2c640*/  LDL R7, [R1+0x1b30] ;  /* 0x001b300001077983 */ /* 0x000ea80000100800 */
[----:B------:R4:W2:Y:S02]  /*2c650*/  @!P0 LDG.E.U8 R203, desc[UR40][R8.64] ;  /* 0x0000002808cb8981 */ /* 0x0008a4000c1e1100 */
[----:B----4-:R-:W-:Y:S02]  /*2c660*/  @!P0 IMAD.MOV.U32 R8, RZ, RZ, R0 ;  /* 0x000000ffff088224 */ /* 0x010fe400078e0000 */
[----:B------:R-:W4:Y:S04]  /*2c670*/  LDL R0, [R1+0x138c] ;  /* 0x00138c0001007983 */ /* 0x000f280000100800 */
[----:B------:R-:W2:Y:S01]  /*2c680*/  LDL.LU R44, [R1+0x13ac] ;  /* 0x0013ac00012c7983 */ /* 0x000ea20000300800 */
[----:B------:R-:W-:Y:S01]  /*2c690*/  PRMT R202, RZ, 0x7610, R202 ;  /* 0x00007610ffca7816 */ /* 0x000fe200000000ca */
[----:B------:R-:W-:Y:S01]  /*2c6a0*/  @!P0 IMAD.MOV.U32 R9, RZ, RZ, R42 ;  /* 0x000000ffff098224 */ /* 0x000fe200078e002a */
[----:B------:R-:W-:Y:S01]  /*2c6b0*/  PRMT R201, RZ, 0x7610, R201 ;  /* 0x00007610ffc97816 */ /* 0x000fe200000000c9 */
[----:B------:R-:W4:Y:S04]  /*2c6c0*/  LDL.LU R40, [R1+0x136c] ;  /* 0x00136c0001287983 */ /* 0x000f280000300800 */
[----:B------:R0:W4:Y:S01]  /*2c6d0*/  @!P0 LDG.E.U8 R202, desc[UR40][R8.64] ;  /* 0x0000002808ca8981 */ /* 0x000122000c1e1100 */
[----:B------:R-:W-:-:S03]  /*2c6e0*/  PRMT R200, RZ, 0x7610, R200 ;  /* 0x00007610ffc87816 */ /* 0x000fc600000000c8 */
[----:B------:R-:W4:Y:S01]  /*2c6f0*/  LDL.LU R28, [R1+0x1388] ;  /* 0x00138800011c7983 */ /* 0x000f220000300800 */
[----:B------:R-:W-:-:S03]  /*2c700*/  PRMT R199, RZ, 0x7610, R199 ;  /* 0x00007610ffc77816 */ /* 0x000fc600000000c7 */
[----:B------:R-:W4:Y:S01]  /*2c710*/  LDL.LU R26, [R1+0x1368] ;  /* 0x00136800011a7983 */ /* 0x000f220000300800 */
[----:B0-----:R-:W-:Y:S02]  /*2c720*/  @!P0 IMAD.MOV.U32 R8, RZ, RZ, R39 ;  /* 0x000000ffff088224 */ /* 0x001fe400078e0027 */
[----:B------:R-:W-:Y:S01]  /*2c730*/  @!P0 IMAD.MOV.U32 R9, RZ, RZ, R37 ;  /* 0x000000ffff098224 */ /* 0x000fe200078e0025 */
[----:B------:R-:W-:Y:S01]  /*2c740*/  PRMT R198, RZ, 0x7610, R198 ;  /* 0x00007610ffc67816 */ /* 0x000fe200000000c6 */
[----:B------:R-:W4:Y:S04]  /*2c750*/  LDL R10, [R1+0x1040] ;  /* 0x00104000010a7983 */ /* 0x000f280000100800 */
[----:B------:R3:W4:Y:S04]  /*2c760*/  @!P0 LDG.E.U8 R201, desc[UR40][R8.64] ;  /* 0x0000002808c98981 */ /* 0x000728000c1e1100 */
[----:B------:R-:W4:Y:S04]  /*2c770*/  LDL.LU R31, [R1+0x1b20] ;  /* 0x001b2000011f7983 */ /* 0x000f280000300800 */
[----:B------:R-:W4:Y:S01]  /*2c780*/  LDL R130, [R1+0x1b00] ;  /* 0x001b000001827983 */ /* 0x000f220000100800 */
[----:B---3--:R-:W-:Y:S01]  /*2c790*/  @!P0 IMAD.MOV.U32 R8, RZ, RZ, R30 ;  /* 0x000000ffff088224 */ /* 0x008fe200078e001e */
[----:B------:R-:W-:-:S02]  /*2c7a0*/  PRMT R197, RZ, 0x7610, R197 ;  /* 0x00007610ffc57816 */ /* 0x000fc400000000c5 */
[----:B------:R-:W3:Y:S01]  /*2c7b0*/  LDL R11, [R1+0x1aa0] ;  /* 0x001aa000010b7983 */ /* 0x000ee20000100800 */
[----:B------:R-:W-:-:S03]  /*2c7c0*/  @!P0 IMAD.MOV.U32 R9, RZ, RZ, R2 ;  /* 0x000000ffff098224 */ /* 0x000fc600078e0002 */
[----:B------:R-:W3:Y:S04]  /*2c7d0*/  LDL R2, [R1+0x1b04] ;  /* 0x001b040001027983 */ /* 0x000ee80000100800 */
[----:B------:R0:W3:Y:S02]  /*2c7e0*/  @!P0 LDG.E.U8 R200, desc[UR40][R8.64] ;  /* 0x0000002808c88981 */ /* 0x0000e4000c1e1100 */
[----:B0-----:R-:W-:Y:S02]  /*2c7f0*/  @!P0 IMAD.MOV.U32 R8, RZ, RZ, R12 ;  /* 0x000000ffff088224 */ /* 0x001fe400078e000c */
[----:B------:R-:W-:-:S05]  /*2c800*/  @!P0 IMAD.MOV.U32 R9, RZ, RZ, R24 ;  /* 0x000000ffff098224 */ /* 0x000fca00078e0018 */
[----:B------:R0:W3:Y:S02]  /*2c810*/  @!P0 LDG.E.U8 R199, desc[UR40][R8.64] ;  /* 0x0000002808c78981 */ /* 0x0000e4000c1e1100 */
[----:B0-----:R-:W-:Y:S02]  /*2c820*/  @!P0 IMAD.MOV.U32 R9, RZ, RZ, R36 ;  /* 0x000000ffff098224 */ /* 0x001fe400078e0024 */
[----:B--2---:R-:W-:-:S05]  /*2c830*/  @!P0 IMAD.MOV.U32 R8, RZ, RZ, R44 ;  /* 0x000000ffff088224 */ /* 0x004fca00078e002c */
[----:B------:R4:W2:Y:S02]  /*2c840*/  @!P0 LDG.E.U8 R198, desc[UR40][R8.64] ;  /* 0x0000002808c68981 */ /* 0x0008a4000c1e1100 */
[----:B----4-:R-:W-:Y:S02]  /*2c850*/  @!P0 IMAD.MOV.U32 R8, RZ, RZ, R0 ;  /* 0x000000ffff088224 */ /* 0x010fe400078e0000 */
[----:B------:R-:W4:Y:S01]  /*2c860*/  LDL R0, [R1+0x1030] ;  /* 0x0010300001007983 */ /* 0x000f220000100800 */
        /* <DEDUP_REMOVED lines=12> */
[----:B------:R-:W2:Y:S04]  /*2c930*/  LDL R10, [R1+0x1aa4] ;  /* 0x001aa400010a7983 */ /* 0x000ea80000100800 */
[----:B------:R0:W2:Y:S04]  /*2c940*/  @!P0 LDG.E.U8 R195, desc[UR40][R8.64] ;  /* 0x0000002808c38981 */ /* 0x0000a8000c1e1100 */
[----:B------:R-:W2:Y:S01]  /*2c950*/  LDL R7, [R1+0x1a80] ;  /* 0x001a800001077983 */ /* 0x000ea20000100800 */
[----:B0-----:R-:W-:-:S02]  /*2c960*/  @!P0 IMAD.MOV.U32 R8, RZ, RZ, R31 ;  /* 0x000000ffff088224 */ /* 0x001fc400078e001f */
[----:B----4-:R-:W-:Y:S02]  /*2c970*/  @!P0 IMAD.MOV.U32 R9, RZ, RZ, R0 ;  /* 0x000000ffff098224 */ /* 0x010fe400078e0000 */
[----:B------:R-:W4:Y:S04]  /*2c980*/  LDL R0, [R1+0x1a84] ;  /* 0x001a840001007983 */ /* 0x000f280000100800 */
[----:B------:R3:W4:Y:S02]  /*2c990*/  @!P0 LDG.E.U8 R194, desc[UR40][R8.64] ;  /* 0x0000002808c28981 */ /* 0x000724000c1e1100 */
[----:B---3--:R-:W-:Y:S02]  /*2c9a0*/  @!P0 IMAD.MOV.U32 R8, RZ, RZ, R2 ;  /* 0x000000ffff088224 */ /* 0x008fe400078e0002 */
[----:B------:R-:W-:Y:S01]  /*2c9b0*/  @!P0 IMAD.MOV.U32 R9, RZ, RZ, R130 ;  /* 0x000000ffff098224 */ /* 0x000fe200078e0082 */
[----:B------:R-:W-:Y:S01]  /*2c9c0*/  PRMT R191, RZ, 0x7610, R191 ;  /* 0x00007610ffbf7816 */ /* 0x000fe200000000bf */
[----:B------:R-:W3:Y:S04]  /*2c9d0*/  LDL R130, [R1+0x1a60] ;  /* 0x001a600001827983 */ /* 0x000ee80000100800 */
[----:B------:R0:W3:Y:S04]  /*2c9e0*/  @!P0 LDG.E.U8 R193, desc[UR40][R8.64] ;  /* 0x0000002808c18981 */ /* 0x0000e8000c1e1100 */
[----:B------:R-:W3:Y:S04]  /*2c9f0*/  LDL R2, [R1+0x1a64] ;  /* 0x001a640001027983 */ /* 0x000ee80000100800 */
[----:B------:R-:W0:Y:S04]  /*2ca00*/  LDL R8, [R1+0x1ae0] ;  /* 0x001ae00001087983 */ /* 0x000e280000100800 */
[----:B------:R-:W0:Y:S02]  /*2ca10*/  LDL R9, [R1+0x1ae4] ;  /* 0x001ae40001097983 */ /* 0x000e240000100800 */
[----:B0-----:R-:W-:-:S04]  /*2ca20*/  @!P0 LOP3.LUT R9, R9, R8, RZ, 0x3c, !PT ;  /* 0x0000000809098212 */ /* 0x001fc800078e3cff */
[----:B------:R-:W-:-:S04]  /*2ca30*/  @!P0 LOP3.LUT R8, R9, R8, RZ, 0x3c, !PT ;  /* 0x0000000809088212 */ /* 0x000fc800078e3cff */
[----:B------:R-:W-:-:S05]  /*2ca40*/  @!P0 LOP3.LUT R9, R9, R8, RZ, 0x3c, !PT ;  /* 0x0000000809098212 */ /* 0x000fca00078e3cff */
[----:B------:R0:W3:Y:S04]  /*2ca50*/  @!P0 LDG.E.U8 R192, desc[UR40][R8.64] ;  /* 0x0000002808c08981 */ /* 0x0000e8000c1e1100 */
[----:B------:R-:W0:Y:S04]  /*2ca60*/  LDL R8, [R1+0x1ac0] ;  /* 0x001ac00001087983 */ /* 0x000e280000100800 */
[----:B------:R-:W0:Y:S01]  /*2ca70*/  LDL R9, [R1+0x1ac4] ;  /* 0x001ac40001097983 */ /* 0x000e220000100800 */
[----:B------:R-:W-:Y:S02]  /*2ca80*/  PRMT R190, RZ, 0x7610, R190 ;  /* 0x00007610ffbe7816 */ /* 0x000fe400000000be */
[----:B0-----:R-:W-:-:S04]  /*2ca90*/  @!P0 LOP3.LUT R9, R9, R8, RZ, 0x3c, !PT ;  /* 0x0000000809098212 */ /* 0x001fc800078e3cff */
[----:B------:R-:W-:-:S04]  /*2caa0*/  @!P0 LOP3.LUT R8, R9, R8, RZ, 0x3c, !PT ;  /* 0x0000000809088212 */ /* 0x000fc800078e3cff */
[----:B------:R-:W-:-:S05]  /*2cab0*/  @!P0 LOP3.LUT R9, R9, R8, RZ, 0x3c, !PT ;  /* 0x0000000809098212 */ /* 0x000fca00078e3cff */
[----:B------:R2:W3:Y:S02]  /*2cac0*/  @!P0 LDG.E.U8 R191, desc[UR40][R8.64] ;  /* 0x0000002808bf8981 */ /* 0x0004e4000c1e1100 */
[----:B--2---:R-:W-:Y:S02]  /*2cad0*/  @!P0 IMAD.MOV.U32 R8, RZ, RZ, R10 ;  /* 0x000000ffff088224 */ /* 0x004fe400078e000a */
[----:B------:R-:W-:Y:S01]  /*2cae0*/  @!P0 IMAD.MOV.U32 R9, RZ, RZ, R11 ;  /* 0x000000ffff098224 */ /* 0x000fe200078e000b */
[----:B------:R-:W2:Y:S04]  /*2caf0*/  LDL R10, [R1+0x1a44] ;  /* 0x001a4400010a7983 */ /* 0x000ea80000100800 */
[----:B------:R-:W2:Y:S04]  /*2cb00*/  LDL R11, [R1+0x1a40] ;  /* 0x001a4000010b7983 */ /* 0x000ea80000100800 */
[----:B------:R4:W2:Y:S02]  /*2cb10*/  @!P0 LDG.E.U8 R190, desc[UR40][R8.64] ;  /* 0x0000002808be8981 */ /* 0x0008a4000c1e1100 */
[----:B----4-:R-:W-:-:S02]  /*2cb20*/  @!P0 IMAD.MOV.U32 R8, RZ, RZ, R0 ;  /* 0x000000ffff088224 */ /* 0x010fc400078e0000 */
[----:B------:R-:W-:Y:S01]  /*2cb30*/  @!P0 IMAD.MOV.U32 R9, RZ, RZ, R7 ;  /* 0x000000ffff098224 */ /* 0x000fe200078e0007 */
[----:B------:R-:W4:Y:S04]  /*2cb40*/  LDL R0, [R1+0x1a24] ;  /* 0x001a240001007983 */ /* 0x000f280000100800 */
[----:B------:R-:W4:Y:S01]  /*2cb50*/  LDL R7, [R1+0x1a20] ;  /* 0x001a200001077983 */ /* 0x000f220000100800 */
[----:B------:R-:W-:Y:S02]  /*2cb60*/  PRMT R189, RZ, 0x7610, R189 ;  /* 0x00007610ffbd7816 */ /* 0x000fe400000000bd */
[----:B------:R-:W-:-:S04]  /*2cb70*/  PRMT R188, RZ, 0x7610, R188 ;  /* 0x00007610ffbc7816 */ /* 0x000fc800000000bc */
[----:B------:R3:W4:Y:S01]  /*2cb80*/  @!P0 LDG.E.U8 R189, desc[UR40][R8.64] ;  /* 0x0000002808bd8981 */ /* 0x000722000c1e1100 */
[----:B------:R-:W-:Y:S01]  /*2cb90*/  PRMT R187, RZ, 0x7610, R187 ;  /* 0x00007610ffbb7816 */ /* 0x000fe200000000bb */
[----:B---3--:R-:W-:Y:S02]  /*2cba0*/  @!P0 IMAD.MOV.U32 R8, RZ, RZ, R2 ;  /* 0x000000ffff088224 */ /* 0x008fe400078e0002 */
[----:B------:R-:W-:Y:S01]  /*2cbb0*/  @!P0 IMAD.MOV.U32 R9, RZ, RZ, R130 ;  /* 0x000000ffff098224 */ /* 0x000fe200078e0082 */
[----:B------:R-:W-:Y:S02]  /*2cbc0*/  PRMT R186, RZ, 0x7610, R186 ;  /* 0x00007610ffba7816 */ /* 0x000fe400000000ba */
[----:B------:R-:W-:Y:S01]  /*2cbd0*/  PRMT R185, RZ, 0x7610, R185 ;  /* 0x00007610ffb97816 */ /* 0x000fe200000000b9 */
[----:B------:R-:W3:Y:S04]  /*2cbe0*/  LDL R130, [R1+0x19c0] ;  /* 0x0019c00001827983 */ /* 0x000ee80000100800 */
[----:B------:R2:W3:Y:S04]  /*2cbf0*/  @!P0 LDG.E.U8 R188, desc[UR40][R8.64] ;  /* 0x0000002808bc8981 */ /* 0x0004e8000c1e1100 */
[----:B------:R-:W3:Y:S01]  /*2cc00*/  LDL R2, [R1+0x19c4] ;  /* 0x0019c40001027983 */ /* 0x000ee20000100800 */
[----:B--2---:R-:W-:-:S02]  /*2cc10*/  @!P0 IMAD.MOV.U32 R8, RZ, RZ, R10 ;  /* 0x000000ffff088224 */ /* 0x004fc400078e000a */
[----:B------:R-:W-:Y:S01]  /*2cc20*/  @!P0 IMAD.MOV.U32 R9, RZ, RZ, R11 ;  /* 0x000000ffff098224 */ /* 0x000fe200078e000b */
[----:B------:R-:W2:Y:S04]  /*2cc30*/  LDL R10, [R1+0x19a4] ;  /* 0x0019a400010a7983 */ /* 0x000ea80000100800 */
[----:B------:R-:W2:Y:S04]  /*2cc40*/  LDL R11, [R1+0x19a0] ;  /* 0x0019a000010b7983 */ /* 0x000ea80000100800 */
[----:B------:R4:W2:Y:S02]  /*2cc50*/  @!P0 LDG.E.U8 R187, desc[UR40][R8.64] ;  /* 0x0000002808bb8981 */ /* 0x0008a4000c1e1100 */
[----:B----4-:R-:W-:-:S02]  /*2cc60*/  @!P0 IMAD.MOV.U32 R8, RZ, RZ, R0 ;  /* 0x000000ffff088224 */ /* 0x010fc400078e0000 */
[----:B------:R-:W-:Y:S01]  /*2cc70*/  @!P0 IMAD.MOV.U32 R9, RZ, RZ, R7 ;  /* 0x000000ffff098224 */ /* 0x000fe200078e0007 */
[----:B------:R-:W-:Y:S01]  /*2cc80*/  PRMT R184, RZ, 0x7610, R184 ;  /* 0x00007610ffb87816 */ /* 0x000fe200000000b8 */
[----:B------:R-:W4:Y:S04]  /*2cc90*/  LDL R7, [R1+0x1980] ;  /* 0x0019800001077983 */ /* 0x000f280000100800 */
[----:B------:R0:W4:Y:S04]  /*2cca0*/  @!P0 LDG.E.U8 R186, desc[UR40][R8.64] ;  /* 0x0000002808ba8981 */ /* 0x000128000c1e1100 */
[----:B------:R-:W4:Y:S04]  /*2ccb0*/  LDL R0, [R1+0x1984] ;  /* 0x0019840001007983 */ /* 0x000f280000100800 */
[----:B------:R-:W0:Y:S04]  /*2ccc0*/  LDL R8, [R1+0x1a00] ;  /* 0x001a000001087983 */ /* 0x000e280000100800 */
[----:B------:R-:W0:Y:S02]  /*2ccd0*/  LDL R9, [R1+0x1a04] ;  /* 0x001a040001097983 */ /* 0x000e240000100800 */
[----:B0-----:R-:W-:-:S04]  /*2cce0*/  @!P0 LOP3.LUT R9, R9, R8, RZ, 0x3c, !PT ;  /* 0x0000000809098212 */ /* 0x001fc800078e3cff */
[----:B------:R-:W-:-:S04]  /*2ccf0*/  @!P0 LOP3.LUT R8, R9, R8, RZ, 0x3c, !PT ;  /* 0x0000000809088212 */ /* 0x000fc800078e3cff */
[----:B------:R-:W-:-:S05]  /*2cd00*/  @!P0 LOP3.LUT R9, R9, R8, RZ, 0x3c, !PT ;  /* 0x0000000809098212 */ /* 0x000fca00078e3cff */
[----:B------:R0:W4:Y:S04]  /*2cd10*/  @!P0 LDG.E.U8 R185, desc[UR40][R8.64] ;  /* 0x0000002808b98981 */ /* 0x000128000c1e1100 */
[----:B------:R-:W0:Y:S04]  /*2cd20*/  LDL R8, [R1+0x19e0] ;  /* 0x0019e00001087983 */ /* 0x000e280000100800 */
[----:B------:R-:W0:Y:S01]  /*2cd30*/  LDL R9, [R1+0x19e4] ;  /* 0x0019e40001097983 */ /* 0x000e220000100800 */
[----:B------:R-:W-:Y:S02]  /*2cd40*/  PRMT R183, RZ, 0x7610, R183 ;  /* 0x00007610ffb77816 */ /* 0x000fe400000000b7 */
[----:B0-----:R-:W-:-:S04]  /*2cd50*/  @!P0 LOP3.LUT R9, R9, R8, RZ, 0x3c, !PT ;  /* 0x0000000809098212 */ /* 0x001fc800078e3cff */
[----:B------:R-:W-:-:S04]  /*2cd60*/  @!P0 LOP3.LUT R8, R9, R8, RZ, 0x3c, !PT ;  /* 0x0000000809088212 */ /* 0x000fc800078e3cff */
[----:B------:R-:W-:-:S05]  /*2cd70*/  @!P0 LOP3.LUT R9, R9, R8, RZ, 0x3c, !PT ;  /* 0x0000000809098212 */ /* 0x000fca00078e3cff */
[----:B------:R3:W4:Y:S02]  /*2cd80*/  @!P0 LDG.E.U8 R184, desc[UR40][R8.64] ;  /* 0x0000002808b88981 */ /* 0x000724000c1e1100 */
[----:B---3--:R-:W-:Y:S02]  /*2cd90*/  @!P0 IMAD.MOV.U32 R8, RZ, RZ, R2 ;  /* 0x000000ffff088224 */ /* 0x008fe400078e0002 */
[----:B------:R-:W-:Y:S01]  /*2cda0*/  @!P0 IMAD.MOV.U32 R9, RZ, RZ, R130 ;  /* 0x000000ffff098224 */ /* 0x000fe200078e0082 */
[----:B------:R-:W3:Y:S04]  /*2cdb0*/  LDL R2, [R1+0x1964] ;  /* 0x0019640001027983 */ /* 0x000ee80000100800 */
[----:B------:R-:W3:Y:S04]  /*2cdc0*/  LDL R130, [R1+0x1960] ;  /* 0x0019600001827983 */ /* 0x000ee80000100800 */
[----:B------:R2:W3:Y:S02]  /*2cdd0*/  @!P0 LDG.E.U8 R183, desc[UR40][R8.64] ;  /* 0x0000002808b78981 */ /* 0x0004e4000c1e1100 */
[----:B--2---:R-:W-:-:S02]  /*2cde0*/  @!P0 IMAD.MOV.U32 R8, RZ, RZ, R10 ;  /* 0x000000ffff088224 */ /* 0x004fc400078e000a */
[----:B------:R-:W-:Y:S01]  /*2cdf0*/  @!P0 IMAD.MOV.U32 R9, RZ, RZ, R11 ;  /* 0x000000ffff098224 */ /* 0x000fe200078e000b */
[----:B------:R-:W2:Y:S04]  /*2ce00*/  LDL R10, [R1+0x1944] ;  /* 0x00194400010a7983 */ /* 0x000ea80000100800 */
[----:B------:R-:W2:Y:S01]  /*2ce10*/  LDL R11, [R1+0x1940] ;  /* 0x00194000010b7983 */ /* 0x000ea20000100800 */
[----:B------:R-:W-:Y:S02]  /*2ce20*/  PRMT R182, RZ, 0x7610, R182 ;  /* 0x00007610ffb67816 */ /* 0x000fe400000000b6 */
[----:B------:R-:W-:-:S04]  /*2ce30*/  PRMT R181, RZ, 0x7610, R181 ;  /* 0x00007610ffb57816 */ /* 0x000fc800000000b5 */
[----:B------:R4:W2:Y:S01]  /*2ce40*/  @!P0 LDG.E.U8 R182, desc[UR40][R8.64] ;  /* 0x0000002808b68981 */ /* 0x0008a2000c1e1100 */
[----:B------:R-:W-:Y:S01]  /*2ce50*/  PRMT R180, RZ, 0x7610, R180 ;  /* 0x00007610ffb47816 */ /* 0x000fe200000000b4 */
[----:B----4-:R-:W-:Y:S02]  /*2ce60*/  @!P0 IMAD.MOV.U32 R8, RZ, RZ, R0 ;  /* 0x000000ffff088224 */ /* 0x010fe400078e0000 */
[----:B------:R-:W-:Y:S01]  /*2ce70*/  @!P0 IMAD.MOV.U32 R9, RZ, RZ, R7 ;  /* 0x000000ffff098224 */ /* 0x000fe200078e0007 */
[----:B------:R-:W-:Y:S02]  /*2ce80*/  PRMT R179, RZ, 0x7610, R179 ;  /* 0x00007610ffb37816 */ /* 0x000fe400000000b3 */
[----:B------:R-:W-:Y:S01]  /*2ce90*/  PRMT R178, RZ, 0x7610, R178 ;  /* 0x00007610ffb27816 */ /* 0x000fe200000000b2 */
[----:B------:R-:W4:Y:S04]  /*2cea0*/  LDL R7, [R1+0x18e0] ;  /* 0x0018e00001077983 */ /* 0x000f280000100800 */
[----:B------:R3:W4:Y:S04]  /*2ceb0*/  @!P0 LDG.E.U8 R181, desc[UR40][R8.64] ;  /* 0x0000002808b58981 */ /* 0x000728000c1e1100 */
[----:B------:R-:W4:Y:S01]  /*2cec0*/  LDL R0, [R1+0x18e4] ;  /* 0x0018e40001007983 */ /* 0x000f220000100800 */
[----:B---3--:R-:W-:-:S02]  /*2ced0*/  @!P0 IMAD.MOV.U32 R8, RZ, RZ, R2 ;  /* 0x000000ffff088224 */ /* 0x008fc400078e0002 */
[----:B------:R-:W-:Y:S01]  /*2cee0*/  @!P0 IMAD.MOV.U32 R9, RZ, RZ, R130 ;  /* 0x000000ffff098224 */ /* 0x000fe200078e0082 */
[----:B------:R-:W3:Y:S04]  /*2cef0*/  LDL R2, [R1+0x18c4] ;  /* 0x0018c40001027983 */ /* 0x000ee80000100800 */
[----:B------:R-:W3:Y:S04]  /*2cf00*/  LDL R130, [R1+0x18c0] ;  /* 0x0018c00001827983 */ /* 0x000ee80000100800 */
[----:B------:R2:W3:Y:S02]  /*2cf10*/  @!P0 LDG.E.U8 R180, desc[UR40][R8.64] ;  /* 0x0000002808b48981 */ /* 0x0004e4000c1e1100 */
[----:B--2---:R-:W-:-:S02]  /*2cf20*/  @!P0 IMAD.MOV.U32 R8, RZ, RZ, R10 ;  /* 0x000000ffff088224 */ /* 0x004fc400078e000a */
[----:B------:R-:W-:Y:S01]  /*2cf30*/  @!P0 IMAD.MOV.U32 R9, RZ, RZ, R11 ;  /* 0x000000ffff098224 */ /* 0x000fe200078e000b */
[----:B------:R-:W-:Y:S01]  /*2cf40*/  PRMT R177, RZ, 0x7610, R177 ;  /* 0x00007610ffb17816 */ /* 0x000fe200000000b1 */
[----:B------:R-:W2:Y:S04]  /*2cf50*/  LDL R11, [R1+0x18a0] ;  /* 0x0018a000010b7983 */ /* 0x000ea80000100800 */
[----:B------:R0:W2:Y:S04]  /*2cf60*/  @!P0 LDG.E.U8 R179, desc[UR40][R8.64] ;  /* 0x0000002808b38981 */ /* 0x0000a8000c1e1100 */
[----:B------:R-:W2:Y:S04]  /*2cf70*/  LDL R10, [R1+0x18a4] ;  /* 0x0018a400010a7983 */ /* 0x000ea80000100800 */
[----:B------:R-:W0:Y:S04]  /*2cf80*/  LDL R8, [R1+0x1920] ;  /* 0x0019200001087983 */ /* 0x000e280000100800 */
[----:B------:R-:W0:Y:S02]  /*2cf90*/  LDL R9, [R1+0x1924] ;  /* 0x0019240001097983 */ /* 0x000e240000100800 */
[----:B0-----:R-:W-:-:S04]  /*2cfa0*/  @!P0 LOP3.LUT R9, R9, R8, RZ, 0x3c, !PT ;  /* 0x0000000809098212 */ /* 0x001fc800078e3cff */
[----:B------:R-:W-:-:S04]  /*2cfb0*/  @!P0 LOP3.LUT R8, R9, R8, RZ, 0x3c, !PT ;  /* 0x0000000809088212 */ /* 0x000fc800078e3cff */
[----:B------:R-:W-:-:S05]  /*2cfc0*/  @!P0 LOP3.LUT R9, R9, R8, RZ, 0x3c, !PT ;  /* 0x0000000809098212 */ /* 0x000fca00078e3cff */
[----:B------:R0:W2:Y:S04]  /*2cfd0*/  @!P0 LDG.E.U8 R178, desc[UR40][R8.64] ;  /* 0x0000002808b28981 */ /* 0x0000a8000c1e1100 */
[----:B------:R-:W0:Y:S04]  /*2cfe0*/  LDL R8, [R1+0x1900] ;  /* 0x0019000001087983 */ /* 0x000e280000100800 */
[----:B------:R-:W0:Y:S01]  /*2cff0*/  LDL R9, [R1+0x1904] ;  /* 0x0019040001097983 */ /* 0x000e220000100800 */
[----:B------:R-:W-:Y:S02]  /*2d000*/  PRMT R176, RZ, 0x7610, R176 ;  /* 0x00007610ffb07816 */ /* 0x000fe400000000b0 */
[----:B0-----:R-:W-:-:S04]  /*2d010*/  @!P0 LOP3.LUT R9, R9, R8, RZ, 0x3c, !PT ;  /* 0x0000000809098212 */ /* 0x001fc800078e3cff */
[----:B------:R-:W-:-:S04]  /*2d020*/  @!P0 LOP3.LUT R8, R9, R8, RZ, 0x3c, !PT ;  /* 0x0000000809088212 */ /* 0x000fc800078e3cff */
[----:B------:R-:W-:-:S05]  /*2d030*/  @!P0 LOP3.LUT R9, R9, R8, RZ, 0x3c, !PT ;  /* 0x0000000809098212 */ /* 0x000fca00078e3cff */
[----:B------:R4:W2:Y:S02]  /*2d040*/  @!P0 LDG.E.U8 R177, desc[UR40][R8.64] ;  /* 0x0000002808b18981 */ /* 0x0008a4000c1e1100 */
[----:B----4-:R-:W-:Y:S02]  /*2d050*/  @!P0 IMAD.MOV.U32 R8, RZ, RZ, R0 ;  /* 0x000000ffff088224 */ /* 0x010fe400078e0000 */
[----:B------:R-:W-:Y:S01]  /*2d060*/  @!P0 IMAD.MOV.U32 R9, RZ, RZ, R7 ;  /* 0x000000ffff098224 */ /* 0x000fe200078e0007 */
[----:B------:R-:W4:Y:S04]  /*2d070*/  LDL R0, [R1+0x1884] ;  /* 0x0018840001007983 */ /* 0x000f280000100800 */
[----:B------:R-:W4:Y:S04]  /*2d080*/  LDL R7, [R1+0x1880] ;  /* 0x0018800001077983 */ /* 0x000f280000100800 */
[----:B------:R3:W4:Y:S02]  /*2d090*/  @!P0 LDG.E.U8 R176, desc[UR40][R8.64] ;  /* 0x0000002808b08981 */ /* 0x000724000c1e1100 */
[----:B---3--:R-:W-:-:S02]  /*2d0a0*/  @!P0 IMAD.MOV.U32 R8, RZ, RZ, R2 ;  /* 0x000000ffff088224 */ /* 0x008fc400078e0002 */
[----:B------:R-:W-:Y:S01]  /*2d0b0*/  @!P0 IMAD.MOV.U32 R9, RZ, RZ, R130 ;  /* 0x000000ffff098224 */ /* 0x000fe200078e0082 */
[----:B------:R-:W3:Y:S04]  /*2d0c0*/  LDL R2, [R1+0x1864] ;  /* 0x0018640001027983 */ /* 0x000ee80000100800 */
[----:B------:R-:W3:Y:S01]  /*2d0d0*/  LDL R130, [R1+0x1860] ;  /* 0x0018600001827983 */ /* 0x000ee20000100800 */
[----:B------:R-:W-:Y:S02]  /*2d0e0*/  PRMT R175, RZ, 0x7610, R175 ;  /* 0x00007610ffaf7816 */ /* 0x000fe400000000af */
[----:B------:R-:W-:-:S04]  /*2d0f0*/  PRMT R174, RZ, 0x7610, R174 ;  /* 0x00007610ffae7816 */ /* 0x000fc800000000ae */
[----:B------:R2:W3:Y:S01]  /*2d100*/  @!P0 LDG.E.U8 R175, desc[UR40][R8.64] ;  /* 0x0000002808af8981 */ /* 0x0004e2000c1e1100 */
[----:B------:R-:W-:Y:S01]  /*2d110*/  PRMT R173, RZ, 0x7610, R173 ;  /* 0x00007610ffad7816 */ /* 0x000fe200000000ad */
[----:B--2---:R-:W-:Y:S02]  /*2d120*/  @!P0 IMAD.MOV.U32 R8, RZ, RZ, R10 ;  /* 0x000000ffff088224 */ /* 0x004fe400078e000a */
[----:B------:R-:W-:Y:S01]  /*2d130*/  @!P0 IMAD.MOV.U32 R9, RZ, RZ, R11 ;  /* 0x000000ffff098224 */ /* 0x000fe200078e000b */
[----:B------:R-:W-:Y:S02]  /*2d140*/  PRMT R172, RZ, 0x7610, R172 ;  /* 0x00007610ffac7816 */ /* 0x000fe400000000ac */
[----:B------:R-:W-:Y:S01]  /*2d150*/  PRMT R171, RZ, 0x7610, R171 ;  /* 0x00007610ffab7816 */ /* 0x000fe200000000ab */
[----:B------:R-:W2:Y:S04]  /*2d160*/  LDL R11, [R1+0x1800] ;  /* 0x00180000010b7983 */ /* 0x000ea80000100800 */
[----:B------:R4:W2:Y:S04]  /*2d170*/  @!P0 LDG.E.U8 R174, desc[UR40][R8.64] ;  /* 0x0000002808ae8981 */ /* 0x0008a8000c1e1100 */
[----:B------:R-:W2:Y:S01]  /*2d180*/  LDL R10, [R1+0x1804] ;  /* 0x00180400010a7983 */ /* 0x000ea20000100800 */
[----:B----4-:R-:W-:-:S02]  /*2d190*/  @!P0 IMAD.MOV.U32 R8, RZ, RZ, R0 ;  /* 0x000000ffff088224 */ /* 0x010fc400078e0000 */
[----:B------:R-:W-:Y:S01]  /*2d1a0*/  @!P0 IMAD.MOV.U32 R9, RZ, RZ, R7 ;  /* 0x000000ffff098224 */ /* 0x000fe200078e0007 */
[----:B------:R-:W4:Y:S04]  /*2d1b0*/  LDL R0, [R1+0x17e4] ;  /* 0x0017e40001007983 */ /* 0x000f280000100800 */
[----:B------:R-:W4:Y:S04]  /*2d1c0*/  LDL R7, [R1+0x17e0] ;  /* 0x0017e00001077983 */ /* 0x000f280000100800 */
[----:B------:R3:W4:Y:S02]  /*2d1d0*/  @!P0 LDG.E.U8 R173, desc[UR40][R8.64] ;  /* 0x0000002808ad8981 */ /* 0x000724000c1e1100 */
[----:B---3--:R-:W-:-:S02]  /*2d1e0*/  @!P0 IMAD.MOV.U32 R8, RZ, RZ, R2 ;  /* 0x000000ffff088224 */ /* 0x008fc400078e0002 */
        /* <DEDUP_REMOVED lines=133> */
[----:B------:R-:W3:Y:S04]  /*2da40*/  LDL R2, [R1+0x1524] ;  /* 0x0015240001027983 */ /* 0x000ee80000100800 */
[----:B------:R-:W3:Y:S04]  /*2da50*/  LDL R130, [R1+0x1520] ;  /* 0x0015200001827983 */ /* 0x000ee80000100800 */
[----:B------:R0:W3:Y:S04]  /*2da60*/  @!P0 LDG.E.U8 R23, desc[UR40][R8.64] ;  /* 0x0000002808178981 */ /* 0x0000e8000c1e1100 */
        /* <DEDUP_REMOVED lines=9> */
[----:B------:R-:W-:-:S02]  /*2db00*/  PRMT R20, RZ, 0x7610, R20 ;  /* 0x00007610ff147816 */ /* 0x000fc40000000014 */
[----:B------:R-:W-:Y:S02]  /*2db10*/  PRMT R19, RZ, 0x7610, R19 ;  /* 0x00007610ff137816 */ /* 0x000fe40000000013 */
[----:B------:R-:W-:Y:S02]  /*2db20*/  PRMT R18, RZ, 0x7610, R18 ;  /* 0x00007610ff127816 */ /* 0x000fe40000000012 */
[----:B0-----:R-:W-:-:S04]  /*2db30*/  @!P0 LOP3.LUT R9, R9, R8, RZ, 0x3c, !PT ;  /* 0x0000000809098212 */ /* 0x001fc800078e3cff */
[----:B------:R-:W-:-:S04]  /*2db40*/  @!P0 LOP3.LUT R8, R9, R8, RZ, 0x3c, !PT ;  /* 0x0000000809088212 */ /* 0x000fc800078e3cff */
[----:B------:R-:W-:-:S05]  /*2db50*/  @!P0 LOP3.LUT R9, R9, R8, RZ, 0x3c, !PT ;  /* 0x0000000809098212 */ /* 0x000fca00078e3cff */
[----:B------:R2:W3:Y:S02]  /*2db60*/  @!P0 LDG.E.U8 R21, desc[UR40][R8.64] ;  /* 0x0000002808158981 */ /* 0x0004e4000c1e1100 */
[----:B--2---:R-:W-:Y:S02]  /*2db70*/  @!P0 IMAD.MOV.U32 R8, RZ, RZ, R10 ;  /* 0x000000ffff088224 */ /* 0x004fe400078e000a */
[----:B------:R-:W-:Y:S02]  /*2db80*/  @!P0 IMAD.MOV.U32 R9, RZ, RZ, R11 ;  /* 0x000000ffff098224 */ /* 0x000fe400078e000b */
[----:B------:R-:W2:Y:S04]  /*2db90*/  LDL.LU R11, [R1+0x1028] ;  /* 0x00102800010b7983 */ /* 0x000ea80000300800 */
[----:B------:R4:W2:Y:S04]  /*2dba0*/  @!P0 LDG.E.U8 R20, desc[UR40][R8.64] ;  /* 0x0000002808148981 */ /* 0x0008a8000c1e1100 */
[----:B------:R-:W2:Y:S01]  /*2dbb0*/  LDL.LU R10, [R1+0x1024] ;  /* 0x00102400010a7983 */ /* 0x000ea20000300800 */
[----:B----4-:R-:W-:-:S02]  /*2dbc0*/  @!P0 IMAD.MOV.U32 R8, RZ, RZ, R0 ;  /* 0x000000ffff088224 */ /* 0x010fc400078e0000 */
[----:B------:R-:W-:Y:S01]  /*2dbd0*/  @!P0 IMAD.MOV.U32 R9, RZ, RZ, R7 ;  /* 0x000000ffff098224 */ /* 0x000fe200078e0007 */
[----:B------:R-:W4:Y:S04]  /*2dbe0*/  LDL.LU R0, [R1+0x1020] ;  /* 0x0010200001007983 */ /* 0x000f280000300800 */
[----:B------:R-:W4:Y:S04]  /*2dbf0*/  LDL.LU R7, [R1+0x101c] ;  /* 0x00101c0001077983 */ /* 0x000f280000300800 */
[----:B------:R3:W4:Y:S02]  /*2dc00*/  @!P0 LDG.E.U8 R19, desc[UR40][R8.64] ;  /* 0x0000002808138981 */ /* 0x000724000c1e1100 */
[----:B---3--:R-:W-:-:S02]  /*2dc10*/  @!P0 IMAD.MOV.U32 R8, RZ, RZ, R2 ;  /* 0x000000ffff088224 */ /* 0x008fc400078e0002 */
[----:B------:R-:W-:Y:S01]  /*2dc20*/  @!P0 IMAD.MOV.U32 R9, RZ, RZ, R130 ;  /* 0x000000ffff098224 */ /* 0x000fe200078e0082 */
[----:B------:R-:W3:Y:S04]  /*2dc30*/  LDL R2, [R1+0x14a4] ;  /* 0x0014a40001027983 */ /* 0x000ee80000100800 */
[----:B------:R-:W4:Y:S04]  /*2dc40*/  LDL.LU R130, [R1+0x1010] ;  /* 0x0010100001827983 */ /* 0x000f280000300800 */
[----:B------:R0:W4:Y:S04]  /*2dc50*/  @!P0 LDG.E.U8 R18, desc[UR40][R8.64] ;  /* 0x0000002808128981 */ /* 0x000128000c1e1100 */
[----:B------:R-:W0:Y:S04]  /*2dc60*/  LDL R8, [R1+0x1500] ;  /* 0x0015000001087983 */ /* 0x000e280000100800 */
[----:B------:R-:W0:Y:S01]  /*2dc70*/  LDL R9, [R1+0x1504] ;  /* 0x0015040001097983 */ /* 0x000e220000100800 */
[----:B------:R-:W-:-:S02]  /*2dc80*/  PRMT R17, RZ, 0x7610, R17 ;  /* 0x00007610ff117816 */ /* 0x000fc40000000011 */
        /* <DEDUP_REMOVED lines=10> */
[----:B------:R-:W4:Y:S04]  /*2dd30*/  @!P0 LDG.E.U8 R16, desc[UR40][R8.64] ;  /* 0x0000002808108981 */ /* 0x000f28000c1e1100 */
[----:B------:R-:W2:Y:S04]  /*2dd40*/  LDL R8, [R1+0x14c0] ;  /* 0x0014c00001087983 */ /* 0x000ea80000100800 */
[----:B------:R-:W2:Y:S01]  /*2dd50*/  LDL R9, [R1+0x14c4] ;  /* 0x0014c40001097983 */ /* 0x000ea20000100800 */
[----:B------:R-:W-:-:S06]  /*2dd60*/  PRMT R60, RZ, 0x7610, R60 ;  /* 0x00007610ff3c7816 */ /* 0x000fcc000000003c */
[----:B------:R0:W4:Y:S02]  /*2dd70*/  @!P0 LDG.E.U8 R60, desc[UR40][R14.64] ;  /* 0x000000280e3c8981 */ /* 0x000124000c1e1100 */
[----:B0-----:R-:W-:Y:S02]  /*2dd80*/  PRMT R15, RZ, 0x7610, R15 ;  /* 0x00007610ff0f7816 */ /* 0x001fe4000000000f */
[----:B--2---:R-:W-:-:S04]  /*2dd90*/  @!P0 LOP3.LUT R9, R9, R8, RZ, 0x3c, !PT ;  /* 0x0000000809098212 */ /* 0x004fc800078e3cff */
[----:B------:R-:W-:-:S04]  /*2dda0*/  @!P0 LOP3.LUT R8, R9, R8, RZ, 0x3c, !PT ;  /* 0x0000000809088212 */ /* 0x000fc800078e3cff */
[----:B------:R-:W-:-:S05]  /*2ddb0*/  @!P0 LOP3.LUT R9, R9, R8, RZ, 0x3c, !PT ;  /* 0x0000000809098212 */ /* 0x000fca00078e3cff */
[----:B------:R3:W2:Y:S04]  /*2ddc0*/  @!P0 LDG.E.U8 R15, desc[UR40][R8.64] ;  /* 0x00000028080f8981 */ /* 0x0006a8000c1e1100 */
[----:B------:R-:W4:Y:S01]  /*2ddd0*/  LDL R9, [R1+0x14a0] ;  /* 0x0014a00001097983 */ /* 0x000f220000100800 */
[----:B------:R-:W-:Y:S01]  /*2dde0*/  PRMT R14, RZ, 0x7610, R14 ;  /* 0x00007610ff0e7816 */ /* 0x000fe2000000000e */
[----:B---3--:R-:W-:Y:S02]  /*2ddf0*/  @!P0 IMAD.MOV.U32 R8, RZ, RZ, R2 ;  /* 0x000000ffff088224 */ /* 0x008fe400078e0002 */
[----:B------:R-:W3:Y:S04]  /*2de00*/  LDL.LU R2, [R1+0xfcc] ;  /* 0x000fcc0001027983 */ /* 0x000ee80000300800 */
[----:B----4-:R0:W4:Y:S04]  /*2de10*/  @!P0 LDG.E.U8 R14, desc[UR40][R8.64] ;  /* 0x00000028080e8981 */ /* 0x010128000c1e1100 */
[----:B------:R-:W0:Y:S04]  /*2de20*/  LDL R8, [R1+0x1480] ;  /* 0x0014800001087983 */ /* 0x000e280000100800 */
[----:B------:R-:W0:Y:S01]  /*2de30*/  LDL R9, [R1+0x1484] ;  /* 0x0014840001097983 */ /* 0x000e220000100800 */
[----:B------:R-:W-:-:S02]  /*2de40*/  PRMT R5, RZ, 0x7610, R5 ;  /* 0x00007610ff057816 */ /* 0x000fc40000000005 */
[----:B------:R-:W-:Y:S02]  /*2de50*/  LOP3.LUT R11, R11, 0xffff, RZ, 0xc0, !PT ;  /* 0x0000ffff0b0b7812 */ /* 0x000fe400078ec0ff */
[----:B------:R-:W-:Y:S02]  /*2de60*/  LOP3.LUT R10, R10, 0xffff, RZ, 0xc0, !PT ;  /* 0x0000ffff0a0a7812 */ /* 0x000fe400078ec0ff */
[----:B0-----:R-:W-:-:S04]  /*2de70*/  @!P0 LOP3.LUT R9, R9, R8, RZ, 0x3c, !PT ;  /* 0x0000000809098212 */ /* 0x001fc800078e3cff */
[----:B------:R-:W-:-:S04]  /*2de80*/  @!P0 LOP3.LUT R8, R9, R8, RZ, 0x3c, !PT ;  /* 0x0000000809088212 */ /* 0x000fc800078e3cff */
[----:B------:R-:W-:-:S05]  /*2de90*/  @!P0 LOP3.LUT R9, R9, R8, RZ, 0x3c, !PT ;  /* 0x0000000809098212 */ /* 0x000fca00078e3cff */
[----:B------:R0:W4:Y:S02]  /*2dea0*/  @!P0 LDG.E.U8 R5, desc[UR40][R8.64] ;  /* 0x0000002808058981 */ /* 0x000124000c1e1100 */
[----:B0-----:R-:W-:Y:S02]  /*2deb0*/  LOP3.LUT R9, R0, 0xffff, RZ, 0xc0, !PT ;  /* 0x0000ffff00097812 */ /* 0x001fe400078ec0ff */
[----:B------:R-:W-:Y:S02]  /*2dec0*/  PRMT R0, R11, 0x3340, R10 ;  /* 0x000033400b007816 */ /* 0x000fe4000000000a */
[----:B------:R-:W2:Y:S04]  /*2ded0*/  LDL.LU R11, [R1+0x1018] ;  /* 0x00101800010b7983 */ /* 0x000ea80000300800 */
[----:B------:R-:W3:Y:S01]  /*2dee0*/  LDL.LU R10, [R1+0x1014] ;  /* 0x00101400010a7983 */ /* 0x000ee20000300800 */
[----:B------:R-:W-:-:S04]  /*2def0*/  LOP3.LUT R8, R7, 0xffff, RZ, 0xc0, !PT ;  /* 0x0000ffff07087812 */ /* 0x000fc800078ec0ff */
[----:B------:R-:W-:Y:S02]  /*2df00*/  PRMT R7, R9, 0x3340, R8 ;  /* 0x0000334009077816 */ /* 0x000fe40000000008 */
[----:B------:R-:W-:Y:S02]  /*2df10*/  LOP3.LUT R8, R151, 0xffff, RZ, 0xc0, !PT ;  /* 0x0000ffff97087812 */ /* 0x000fe400078ec0ff */
[----:B--2---:R-:W-:Y:S02]  /*2df20*/  LOP3.LUT R11, R11, 0xffff, RZ, 0xc0, !PT ;  /* 0x0000ffff0b0b7812 */ /* 0x004fe400078ec0ff */
[----:B---3--:R-:W-:-:S04]  /*2df30*/  LOP3.LUT R10, R10, 0xffff, RZ, 0xc0, !PT ;  /* 0x0000ffff0a0a7812 */ /* 0x008fc800078ec0ff */
[----:B------:R-:W-:Y:S02]  /*2df40*/  PRMT R151, R11, 0x3340, R10 ;  /* 0x000033400b977816 */ /* 0x000fe4000000000a */
[----:B------:R-:W2:Y:S04]  /*2df50*/  LDL.LU R11, [R1+0x1008] ;  /* 0x00100800010b7983 */ /* 0x000ea80000300800 */
[----:B------:R-:W3:Y:S01]  /*2df60*/  LDL.LU R10, [R1+0x1000] ;  /* 0x00100000010a7983 */ /* 0x000ee20000300800 */
[----:B------:R-:W-:-:S04]  /*2df70*/  LOP3.LUT R9, R130, 0xffff, RZ, 0xc0, !PT ;  /* 0x0000ffff82097812 */ /* 0x000fc800078ec0ff */
[----:B------:R-:W-:Y:S02]  /*2df80*/  PRMT R130, R9, 0x3340, R8 ;  /* 0x0000334009827816 */ /* 0x000fe40000000008 */
[----:B------:R-:W-:Y:S02]  /*2df90*/  LOP3.LUT R8, R3, 0xffff, RZ, 0xc0, !PT ;  /* 0x0000ffff03087812 */ /* 0x000fe400078ec0ff */
[----:B------:R-:W-:-:S04]  /*2dfa0*/  LOP3.LUT R9, R4, 0xffff, RZ, 0xc0, !PT ;  /* 0x0000ffff04097812 */ /* 0x000fc800078ec0ff */
[----:B------:R-:W-:Y:S02]  /*2dfb0*/  PRMT R3, R9, 0x3340, R8 ;  /* 0x0000334009037816 */ /* 0x000fe40000000008 */
[----:B--2---:R-:W-:Y:S02]  /*2dfc0*/  LOP3.LUT R11, R11, 0xffff, RZ, 0xc0, !PT ;  /* 0x0000ffff0b0b7812 */ /* 0x004fe400078ec0ff */
[----:B---3--:R-:W-:-:S04]  /*2dfd0*/  LOP3.LUT R10, R10, 0xffff, RZ, 0xc0, !PT ;  /* 0x0000ffff0a0a7812 */ /* 0x008fc800078ec0ff */
[----:B------:R-:W-:Y:S02]  /*2dfe0*/  PRMT R4, R11, 0x3340, R10 ;  /* 0x000033400b047816 */ /* 0x000fe4000000000a */
[----:B------:R-:W2:Y:S04]  /*2dff0*/  LDL.LU R11, [R1+0xfe8] ;  /* 0x000fe800010b7983 */ /* 0x000ea80000300800 */
[----:B------:R-:W3:Y:S04]  /*2e000*/  LDL.LU R10, [R1+0xfe0] ;  /* 0x000fe000010a7983 */ /* 0x000ee80000300800 */
[----:B------:R-:W4:Y:S01]  /*2e010*/  LDL.LU R8, [R1+0xfd8] ;  /* 0x000fd80001087983 */ /* 0x000f220000300800 */
[----:B--2---:R-:W-:-:S02]  /*2e020*/  LOP3.LUT R11, R11, 0xffff, RZ, 0xc0, !PT ;  /* 0x0000ffff0b0b7812 */ /* 0x004fc400078ec0ff */
[----:B---3--:R-:W-:Y:S02]  /*2e030*/  LOP3.LUT R10, R10, 0xffff, RZ, 0xc0, !PT ;  /* 0x0000ffff0a0a7812 */ /* 0x008fe400078ec0ff */
[----:B----4-:R-:W-:Y:S02]  /*2e040*/  LOP3.LUT R9, R8, 0xffff, RZ, 0xc0, !PT ;  /* 0x0000ffff08097812 */ /* 0x010fe400078ec0ff */
[----:B------:R-:W-:Y:S02]  /*2e050*/  LOP3.LUT R8, R2, 0xffff, RZ, 0xc0, !PT ;  /* 0x0000ffff02087812 */ /* 0x000fe400078ec0ff */
[----:B------:R-:W-:Y:S02]  /*2e060*/  PRMT R2, R11, 0x3340, R10 ;  /* 0x000033400b027816 */ /* 0x000fe4000000000a */
[----:B------:R-:W-:Y:S02]  /*2e070*/  PRMT R11, R9, 0x3340, R8 ;  /* 0x00003340090b7816 */ /* 0x000fe40000000008 */
[----:B------:R-:W-:-:S02]  /*2e080*/  PRMT R8, R0, 0x5410, R7 ;  /* 0x0000541000087816 */ /* 0x000fc40000000007 */
[----:B------:R-:W2:Y:S04]  /*2e090*/  LDL.LU R7, [R1+0x28a0] ;  /* 0x0028a00001077983 */ /* 0x000ea80000300800 */
[----:B------:R-:W3:Y:S01]  /*2e0a0*/  LDL.LU R0, [R1+0x289c] ;  /* 0x00289c0001007983 */ /* 0x000ee20000300800 */
[----:B------:R-:W-:Y:S02]  /*2e0b0*/  PRMT R9, R151, 0x5410, R130 ;  /* 0x0000541097097816 */ /* 0x000fe40000000082 */
[----:B------:R-:W-:Y:S02]  /*2e0c0*/  PRMT R10, R4, 0x5410, R3 ;  /* 0x00005410040a7816 */ /* 0x000fe40000000003 */
[----:B------:R-:W-:Y:S01]  /*2e0d0*/  PRMT R11, R2, 0x5410, R11 ;  /* 0x00005410020b7816 */ /* 0x000fe2000000000b */
[----:B------:R-:W4:Y:S04]  /*2e0e0*/  LDL.LU R130, [R1+0x2898] ;  /* 0x0028980001827983 */ /* 0x000f280000300800 */
[----:B------:R-:W4:Y:S04]  /*2e0f0*/  LDL.LU R151, [R1+0x2894] ;  /* 0x0028940001977983 */ /* 0x000f280000300800 */
[----:B------:R-:W4:Y:S04]  /*2e100*/  LDL.LU R3, [R1+0x2890] ;  /* 0x0028900001037983 */ /* 0x000f280000300800 */
[----:B------:R-:W4:Y:S04]  /*2e110*/  LDL.LU R4, [R1+0x288c] ;  /* 0x00288c0001047983 */ /* 0x000f280000300800 */
[----:B------:R0:W-:Y:S04]  /*2e120*/  STS.128 [R13+UR4+0x8000], R8 ;  /* 0x008000080d007988 */ /* 0x0001e80008000c04 */
[----:B0-----:R-:W4:Y:S01]  /*2e130*/  LDL.LU R13, [R1+0x2888] ;  /* 0x00288800010d7983 */ /* 0x001f220000300800 */
[----:B--2---:R-:W-:-:S02]  /*2e140*/  LOP3.LUT R11, R7, 0xffff, RZ, 0xc0, !PT ;  /* 0x0000ffff070b7812 */ /* 0x004fc400078ec0ff */
[----:B---3--:R-:W-:Y:S01]  /*2e150*/  LOP3.LUT R10, R0, 0xffff, RZ, 0xc0, !PT ;  /* 0x0000ffff000a7812 */ /* 0x008fe200078ec0ff */
[----:B------:R-:W2:Y:S04]  /*2e160*/  LDL.LU R7, [R1+0x2884] ;  /* 0x0028840001077983 */ /* 0x000ea80000300800 */
[----:B------:R-:W3:Y:S04]  /*2e170*/  LDL.LU R0, [R1+0x2880] ;  /* 0x0028800001007983 */ /* 0x000ee80000300800 */
[----:B------:R-:W4:Y:S01]  /*2e180*/  LDL R2, [R1+0x202c] ;  /* 0x00202c0001027983 */ /* 0x000f220000100800 */
[----:B------:R-:W-:-:S02]  /*2e190*/  LOP3.LUT R9, R137, 0xffff, RZ, 0xc0, !PT ;  /* 0x0000ffff89097812 */ /* 0x000fc400078ec0ff */
[----:B------:R-:W-:Y:S02]  /*2e1a0*/  LOP3.LUT R8, R136, 0xffff, RZ, 0xc0, !PT ;  /* 0x0000ffff88087812 */ /* 0x000fe400078ec0ff */
[----:B------:R-:W-:Y:S02]  /*2e1b0*/  PRMT R136, R11, 0x3340, R10 ;  /* 0x000033400b887816 */ /* 0x000fe4000000000a */
[----:B------:R-:W-:Y:S02]  /*2e1c0*/  LOP3.LUT R11, R144, 0xffff, RZ, 0xc0, !PT ;  /* 0x0000ffff900b7812 */ /* 0x000fe400078ec0ff */
[----:B------:R-:W-:Y:S02]  /*2e1d0*/  LOP3.LUT R10, R143, 0xffff, RZ, 0xc0, !PT ;  /* 0x0000ffff8f0a7812 */ /* 0x000fe400078ec0ff */
[----:B------:R-:W-:Y:S02]  /*2e1e0*/  PRMT R137, R9, 0x3340, R8 ;  /* 0x0000334009897816 */ /* 0x000fe40000000008 */
        /* <DEDUP_REMOVED lines=15> */
[----:B------:R-:W-:Y:S02]  /*2e2e0*/  PRMT R11, R9, 0x3340, R8 ;  /* 0x00003340090b7816 */ /* 0x000fe40000000008 */
[----:B------:R-:W-:Y:S02]  /*2e2f0*/  PRMT R8, R136, 0x5410, R137 ;  /* 0x0000541088087816 */ /* 0x000fe40000000089 */
[----:B------:R-:W-:Y:S02]  /*2e300*/  PRMT R9, R134, 0x5410, R135 ;  /* 0x0000541086097816 */ /* 0x000fe40000000087 */
[----:B------:R-:W-:-:S02]  /*2e310*/  PRMT R10, R132, 0x5410, R133 ;  /* 0x00005410840a7816 */ /* 0x000fc40000000085 */
[----:B------:R-:W-:-:S05]  /*2e320*/  PRMT R11, R131, 0x5410, R11 ;  /* 0x00005410830b7816 */ /* 0x000fca000000000b */
[----:B----4-:R0:W-:Y:S02]  /*2e330*/  STS.128 [R2+UR4], R8 ;  /* 0x0000000802007988 */ /* 0x0101e40008000c04 */
[----:B0-----:R-:W-:Y:S02]  /*2e340*/  LOP3.LUT R11, R130, 0xffff, RZ, 0xc0, !PT ;  /* 0x0000ffff820b7812 */ /* 0x001fe400078ec0ff */
[----:B------:R-:W-:Y:S02]  /*2e350*/  LOP3.LUT R10, R129, 0xffff, RZ, 0xc0, !PT ;  /* 0x0000ffff810a7812 */ /* 0x000fe400078ec0ff */
[----:B------:R-:W-:Y:S02]  /*2e360*/  LOP3.LUT R9, R121, 0xffff, RZ, 0xc0, !PT ;  /* 0x0000ffff79097812 */ /* 0x000fe400078ec0ff */
[----:B------:R-:W-:Y:S02]  /*2e370*/  LOP3.LUT R8, R120, 0xffff, RZ, 0xc0, !PT ;  /* 0x0000ffff78087812 */ /* 0x000fe400078ec0ff */
[----:B------:R-:W-:-:S02]  /*2e380*/  PRMT R120, R11, 0x3340, R10 ;  /* 0x000033400b787816 */ /* 0x000fc4000000000a */
[----:B------:R-:W-:Y:S02]  /*2e390*/  LOP3.LUT R11, R128, 0xffff, RZ, 0xc0, !PT ;  /* 0x0000ffff800b7812 */ /* 0x000fe400078ec0ff */
[----:B------:R-:W-:Y:S02]  /*2e3a0*/  PRMT R121, R9, 0x3340, R8 ;  /* 0x0000334009797816 */ /* 0x000fe40000000008 */
        /* <DEDUP_REMOVED lines=16> */
[----:B------:R-:W-:Y:S02]  /*2e4b0*/  PRMT R11, R9, 0x3340, R8 ;  /* 0x00003340090b7816 */ /* 0x000fe40000000008 */
[----:B------:R-:W-:Y:S02]  /*2e4c0*/  PRMT R8, R120, 0x5410, R121 ;  /* 0x0000541078087816 */ /* 0x000fe40000000079 */
[----:B------:R-:W-:Y:S02]  /*2e4d0*/  PRMT R9, R118, 0x5410, R119 ;  /* 0x0000541076097816 */ /* 0x000fe40000000077 */
[----:B------:R-:W-:Y:S02]  /*2e4e0*/  PRMT R10, R116, 0x5410, R117 ;  /* 0x00005410740a7816 */ /* 0x000fe40000000075 */
[----:B------:R-:W-:-:S05]  /*2e4f0*/  PRMT R11, R115, 0x5410, R11 ;  /* 0x00005410730b7816 */ /* 0x000fca000000000b */
[----:B------:R0:W-:Y:S04]  /*2e500*/  STS.128 [R2+UR4+0x8000], R8 ;  /* 0x0080000802007988 */ /* 0x0001e80008000c04 */
[----:B---3--:R-:W-:Y:S04]  /*2e510*/  STS.U8 [R0+UR4+0x10000], R114 ;  /* 0x0100007200007988 */ /* 0x008fe80008000004 */
[----:B------:R-:W-:Y:S04]  /*2e520*/  STS.U8 [R0+UR4+0x10400], R113 ;  /* 0x0104007100007988 */ /* 0x000fe80008000004 */
        /* <DEDUP_REMOVED lines=9> */
[----:B------:R-:W-:Y:S01]  /*2e5c0*/  STS.U8 [R0+UR4+0x12c00], R103 ;  /* 0x012c006700007988 */ /* 0x000fe20008000004 */
[----:B0-----:R-:W-:-:S03]  /*2e5d0*/  LOP3.LUT R2, R0, 0x20, RZ, 0x3c, !PT ;  /* 0x0000002000027812 */ /* 0x001fc600078e3cff */
        /* <DEDUP_REMOVED lines=48> */
[----:B------:R0:W-:Y:S04]  /*2e8e0*/  STS.U8 [R0+UR4+0x1f000], R54 ;  /* 0x01f0003600007988 */ /* 0x0001e80008000004 */
[----:B------:R1:W-:Y:S04]  /*2e8f0*/  STS.U8 [R0+UR4+0x1f400], R53 ;  /* 0x01f4003500007988 */ /* 0x0003e80008000004 */
[----:B------:R-:W-:Y:S04]  /*2e900*/  STS.U8 [R0+UR4+0x1f800], R52 ;  /* 0x01f8003400007988 */ /* 0x000fe80008000004 */
[----:B------:R3:W-:Y:S04]  /*2e910*/  STS.U8 [R0+UR4+0x1fc00], R51 ;  /* 0x01fc003300007988 */ /* 0x0007e80008000004 */
[----:B------:R-:W-:Y:S04]  /*2e920*/  STS.U8 [R2+UR4+0x10100], R50 ;  /* 0x0101003202007988 */ /* 0x000fe80008000004 */
[----:B------:R-:W-:Y:S04]  /*2e930*/  STS.U8 [R2+UR4+0x10500], R49 ;  /* 0x0105003102007988 */ /* 0x000fe80008000004 */
[----:B------:R-:W-:Y:S04]  /*2e940*/  STS.U8 [R2+UR4+0x10900], R48 ;  /* 0x0109003002007988 */ /* 0x000fe80008000004 */
[----:B------:R-:W-:Y:S04]  /*2e950*/  STS.U8 [R2+UR4+0x10d00], R47 ;  /* 0x010d002f02007988 */ /* 0x000fe80008000004 */
[----:B------:R-:W-:Y:S04]  /*2e960*/  STL [R1+0x2064], R0 ;  /* 0x0020640001007387 */ /* 0x000fe80000100800 */
[----:B------:R4:W-:Y:S04]  /*2e970*/  STS.U8 [R2+UR4+0x11100], R46 ;  /* 0x0111002e02007988 */ /* 0x0009e80008000004 */
[----:B------:R2:W-:Y:S04]  /*2e980*/  STS.U8 [R2+UR4+0x11500], R45 ;  /* 0x0115002d02007988 */ /* 0x0005e80008000004 */
[----:B------:R-:W2:Y:S04]  /*2e990*/  LDL R9, [R1+0x103c] ;  /* 0x00103c0001097983 */ /* 0x000ea80000100800 */
[----:B------:R-:W2:Y:S04]  /*2e9a0*/  LDL R8, [R1+0x1b2c] ;  /* 0x001b2c0001087983 */ /* 0x000ea80000100800 */
[----:B0-----:R-:W2:Y:S04]  /*2e9b0*/  LDL R54, [R1+0x1af8] ;  /* 0x001af80001367983 */ /* 0x001ea80000100800 */
[----:B-1----:R-:W2:Y:S01]  /*2e9c0*/  LDL R53, [R1+0x1afc] ;  /* 0x001afc0001357983 */ /* 0x002ea20000100800 */
[----:B------:R-:W-:-:S03]  /*2e9d0*/  IMAD.MOV.U32 R144, RZ, RZ, R145 ;  /* 0x000000ffff907224 */ /* 0x000fc600078e0091 */
[----:B---3--:R-:W3:Y:S04]  /*2e9e0*/  LDL R51, [R1+0x1ad8] ;  /* 0x001ad80001337983 */ /* 0x008ee80000100800 */
[----:B----4-:R-:W4:Y:S04]  /*2e9f0*/  LDL R46, [R1+0x2024] ;  /* 0x00202400012e7983 */ /* 0x010f280000100800 */
[----:B--2---:R-:W2:Y:S04]  /*2ea00*/  LDL R45, [R1+0x1b18] ;  /* 0x001b1800012d7983 */ /* 0x004ea80000100800 */
[----:B------:R0:W-:Y:S04]  /*2ea10*/  STS.U8 [R2+UR4+0x11900], R33 ;  /* 0x0119002102007988 */ /* 0x0001e80008000004 */
        /* <DEDUP_REMOVED lines=47> */
[----:B0-----:R-:W3:Y:S04]  /*2ed10*/  LDL R33, [R1+0x1b1c] ;  /* 0x001b1c0001217983 */ /* 0x001ee80000100800 */
        /* <DEDUP_REMOVED lines=9> */
[----:B------:R-:W-:-:S03]  /*2edb0*/  IMAD.MOV.U32 R145, RZ, RZ, R146 ;  /* 0x000000ffff917224 */ /* 0x000fc600078e0092 */
[----:B------:R-:W4:Y:S04]  /*2edc0*/  LDL R50, [R1+0x1adc] ;  /* 0x001adc0001327983 */ /* 0x000f280000100800 */
[----:B------:R-:W4:Y:S04]  /*2edd0*/  LDL R49, [R1+0x1ab8] ;  /* 0x001ab80001317983 */ /* 0x000f280000100800 */
[----:B------:R-:W4:Y:S04]  /*2ede0*/  LDL R48, [R1+0x1abc] ;  /* 0x001abc0001307983 */ /* 0x000f280000100800 */
[----:B------:R-:W4:Y:S04]  /*2edf0*/  LDL R52, [R1+0x1a98] ;  /* 0x001a980001347983 */ /* 0x000f280000100800 */
[----:B------:R-:W4:Y:S04]  /*2ee00*/  LDL R47, [R1+0x1a9c] ;  /* 0x001a9c00012f7983 */ /* 0x000f280000100800 */
[----:B------:R0:W-:Y:S01]  /*2ee10*/  STS.U8 [R2+UR4+0x1fd00], R196 ;  /* 0x01fd00c402007988 */ /* 0x0001e20008000004 */
[----:B------:R-:W-:-:S03]  /*2ee20*/  IMAD.MOV.U32 R146, RZ, RZ, R147 ;  /* 0x000000ffff927224 */ /* 0x000fc600078e0093 */
[----:B------:R-:W4:Y:S01]  /*2ee30*/  LDL.LU R0, [R1+0x1458] ;  /* 0x0014580001007983 */ /* 0x000f220000300800 */
[----:B------:R-:W-:Y:S02]  /*2ee40*/  IMAD.MOV.U32 R147, RZ, RZ, R4 ;  /* 0x000000ffff937224 */ /* 0x000fe400078e0004 */
[----:B------:R-:W-:Y:S01]  /*2ee50*/  IMAD.MOV.U32 R143, RZ, RZ, R3 ;  /* 0x000000ffff8f7224 */ /* 0x000fe200078e0003 */
[----:B0-----:R-:W4:Y:S04]  /*2ee60*/  LDL.LU R2, [R1+0x1424] ;  /* 0x0014240001027983 */ /* 0x001f280000300800 */
        /* <DEDUP_REMOVED lines=16> */
[----:B------:R-:W4:Y:S01]  /*2ef70*/  LDL.LU R219, [R1+0x13a0] ;  /* 0x0013a00001db7983 */ /* 0x000f220000300800 */
[----:B------:R-:W-:-:S03]  /*2ef80*/  PRMT R211, RZ, 0x7610, R211 ;  /* 0x00007610ffd37816 */ /* 0x000fc600000000d3 */
[----:B------:R-:W4:Y:S04]  /*2ef90*/  LDL.LU R218, [R1+0x1398] ;  /* 0x0013980001da7983 */ /* 0x000f280000300800 */
[----:B------:R-:W4:Y:S04]  /*2efa0*/  LDL.LU R217, [R1+0x1364] ;  /* 0x0013640001d97983 */ /* 0x000f280000300800 */
[----:B------:R-:W4:Y:S04]  /*2efb0*/  LDL.LU R216, [R1+0x135c] ;  /* 0x00135c0001d87983 */ /* 0x000f280000300800 */
[----:B------:R-:W4:Y:S04]  /*2efc0*/  LDL.LU R215, [R1+0x1380] ;  /* 0x0013800001d77983 */ /* 0x000f280000300800 */
[----:B------:R-:W4:Y:S04]  /*2efd0*/  LDL.LU R214, [R1+0x1378] ;  /* 0x0013780001d67983 */ /* 0x000f280000300800 */
[----:B------:R-:W4:Y:S04]  /*2efe0*/  LDL.LU R213, [R1+0x1360] ;  /* 0x0013600001d57983 */ /* 0x000f280000300800 */
[----:B------:R-:W4:Y:S01]  /*2eff0*/  LDL.LU R212, [R1+0x102c] ;  /* 0x00102c0001d47983 */ /* 0x000f220000300800 */
[----:B------:R-:W-:-:S02]  /*2f000*/  PRMT R210, RZ, 0x7610, R210 ;  /* 0x00007610ffd27816 */ /* 0x000fc400000000d2 */
[----:B------:R-:W-:Y:S02]  /*2f010*/  PRMT R209, RZ, 0x7610, R209 ;  /* 0x00007610ffd17816 */ /* 0x000fe400000000d1 */
[----:B------:R-:W-:Y:S02]  /*2f020*/  PRMT R208, RZ, 0x7610, R208 ;  /* 0x00007610ffd07816 */ /* 0x000fe400000000d0 */
[----:B------:R-:W-:Y:S02]  /*2f030*/  PRMT R207, RZ, 0x7610, R207 ;  /* 0x00007610ffcf7816 */ /* 0x000fe400000000cf */
[----:B------:R-:W-:Y:S02]  /*2f040*/  PRMT R206, RZ, 0x7610, R206 ;  /* 0x00007610ffce7816 */ /* 0x000fe400000000ce */
[----:B------:R-:W-:Y:S02]  /*2f050*/  PRMT R205, RZ, 0x7610, R205 ;  /* 0x00007610ffcd7816 */ /* 0x000fe400000000cd */
[----:B------:R-:W-:-:S02]  /*2f060*/  PRMT R204, RZ, 0x7610, R204 ;  /* 0x00007610ffcc7816 */ /* 0x000fc400000000cc */
[----:B------:R-:W-:Y:S02]  /*2f070*/  PRMT R203, RZ, 0x7610, R203 ;  /* 0x00007610ffcb7816 */ /* 0x000fe400000000cb */
[----:B------:R-:W-:Y:S02]  /*2f080*/  PRMT R202, RZ, 0x7610, R202 ;  /* 0x00007610ffca7816 */ /* 0x000fe400000000ca */
[----:B------:R-:W-:Y:S02]  /*2f090*/  PRMT R201, RZ, 0x7610, R201 ;  /* 0x00007610ffc97816 */ /* 0x000fe400000000c9 */
[----:B------:R-:W-:Y:S02]  /*2f0a0*/  PRMT R200, RZ, 0x7610, R200 ;  /* 0x00007610ffc87816 */ /* 0x000fe400000000c8 */
[----:B------:R-:W-:Y:S01]  /*2f0b0*/  PRMT R199, RZ, 0x7610, R199 ;  /* 0x00007610ffc77816 */ /* 0x000fe200000000c7 */
[----:B------:R-:W4:Y:S04]  /*2f0c0*/  LDL R55, [R1+0x1918] ;  /* 0x0019180001377983 */ /* 0x000f280000100800 */
[----:B------:R2:W4:Y:S02]  /*2f0d0*/  @!P0 LDG.E.U8 R211, desc[UR40][R8.64] ;  /* 0x0000002808d38981 */ /* 0x000524000c1e1100 */
[----:B--2---:R-:W-:-:S02]  /*2f0e0*/  @!P0 IMAD.MOV.U32 R9, RZ, RZ, R45 ;  /* 0x000000ffff098224 */ /* 0x004fc400078e002d */
[----:B------:R-:W2:Y:S01]  /*2f0f0*/  LDL R45, [R1+0x1a78] ;  /* 0x001a7800012d7983 */ /* 0x000ea20000100800 */
[----:B---3--:R-:W-:-:S03]  /*2f100*/  @!P0 IMAD.MOV.U32 R8, RZ, RZ, R33 ;  /* 0x000000ffff088224 */ /* 0x008fc600078e0021 */
[----:B------:R-:W3:Y:S04]  /*2f110*/  LDL R33, [R1+0x1a7c] ;  /* 0x001a7c0001217983 */ /* 0x000ee80000100800 */
[----:B------:R0:W3:Y:S02]  /*2f120*/  @!P0 LDG.E.U8 R210, desc[UR40][R8.64] ;  /* 0x0000002808d28981 */ /* 0x0000e4000c1e1100 */
[----:B0-----:R-:W-:Y:S02]  /*2f130*/  @!P0 IMAD.MOV.U32 R8, RZ, RZ, R53 ;  /* 0x000000ffff088224 */ /* 0x001fe400078e0035 */
[----:B------:R-:W-:Y:S01]  /*2f140*/  @!P0 IMAD.MOV.U32 R9, RZ, RZ, R54 ;  /* 0x000000ffff098224 */ /* 0x000fe200078e0036 */
[----:B------:R-:W3:Y:S04]  /*2f150*/  LDL R53, [R1+0x1a5c] ;  /* 0x001a5c0001357983 */ /* 0x000ee80000100800 */
[----:B------:R-:W3:Y:S04]  /*2f160*/  LDL R54, [R1+0x1a58] ;  /* 0x001a580001367983 */ /* 0x000ee80000100800 */
[----:B------:R4:W3:Y:S02]  /*2f170*/  @!P0 LDG.E.U8 R209, desc[UR40][R8.64] ;  /* 0x0000002808d18981 */ /* 0x0008e4000c1e1100 */
[----:B----4-:R-:W-:-:S02]  /*2f180*/  @!P0 IMAD.MOV.U32 R8, RZ, RZ, R50 ;  /* 0x000000ffff088224 */ /* 0x010fc400078e0032 */
[----:B------:R-:W-:Y:S01]  /*2f190*/  @!P0 IMAD.MOV.U32 R9, RZ, RZ, R51 ;  /* 0x000000ffff098224 */ /* 0x000fe200078e0033 */
[----:B------:R-:W4:Y:S04]  /*2f1a0*/  LDL R50, [R1+0x1a3c] ;  /* 0x001a3c0001327983 */ /* 0x000f280000100800 */
[----:B------:R-:W4:Y:S04]  /*2f1b0*/  LDL R51, [R1+0x1a38] ;  /* 0x001a380001337983 */ /* 0x000f280000100800 */
[----:B------:R0:W4:Y:S02]  /*2f1c0*/  @!P0 LDG.E.U8 R208, desc[UR40][R8.64] ;  /* 0x0000002808d08981 */ /* 0x000124000c1e1100 */
[----:B0-----:R-:W-:-:S02]  /*2f1d0*/  @!P0 IMAD.MOV.U32 R8, RZ, RZ, R48 ;  /* 0x000000ffff088224 */ /* 0x001fc400078e0030 */
        /* <DEDUP_REMOVED lines=36> */
[----:B------:R-:W-:Y:S02]  /*2f420*/  PRMT R198, RZ, 0x7610, R198 ;  /* 0x00007610ffc67816 */ /* 0x000fe400000000c6 */
[----:B------:R-:W-:Y:S02]  /*2f430*/  PRMT R197, RZ, 0x7610, R197 ;  /* 0x00007610ffc57816 */ /* 0x000fe400000000c5 */
[----:B------:R-:W-:Y:S01]  /*2f440*/  PRMT R196, RZ, 0x7610, R196 ;  /* 0x00007610ffc47816 */ /* 0x000fe200000000c4 */
[----:B---3--:R-:W-:Y:S02]  /*2f450*/  @!P0 IMAD.MOV.U32 R8, RZ, RZ, R33 ;  /* 0x000000ffff088224 */ /* 0x008fe400078e0021 */
[----:B------:R-:W3:Y:S04]  /*2f460*/  LDL R33, [R1+0x193c] ;  /* 0x00193c0001217983 */ /* 0x000ee80000100800 */
[----:B------:R0:W3:Y:S02]  /*2f470*/  @!P0 LDG.E.U8 R200, desc[UR40][R8.64] ;  /* 0x0000002808c88981 */ /* 0x0000e4000c1e1100 */
[----:B0-----:R-:W-:-:S02]  /*2f480*/  @!P0 IMAD.MOV.U32 R8, RZ, RZ, R53 ;  /* 0x000000ffff088224 */ /* 0x001fc400078e0035 */
        /* <DEDUP_REMOVED lines=17> */
[----:B------:R0:W-:Y:S04]  /*2f5a0*/  STS.U8 [R46+UR4+0x10200], R195 ;  /* 0x010200c32e007988 */ /* 0x0001e80008000004 */
[----:B------:R2:W4:Y:S04]  /*2f5b0*/  @!P0 LDG.E.U8 R196, desc[UR40][R8.64] ;  /* 0x0000002808c48981 */ /* 0x000528000c1e1100 */
[----:B------:R-:W4:Y:S01]  /*2f5c0*/  LDL R52, [R1+0x1898] ;  /* 0x0018980001347983 */ /* 0x000f220000100800 */
[----:B--2---:R-:W-:-:S03]  /*2f5d0*/  @!P0 IMAD.MOV.U32 R9, RZ, RZ, R45 ;  /* 0x000000ffff098224 */ /* 0x004fc600078e002d */
[----:B------:R-:W2:Y:S01]  /*2f5e0*/  LDL R45, [R1+0x189c] ;  /* 0x00189c00012d7983 */ /* 0x000ea20000100800 */
[----:B0-----:R-:W-:-:S03]  /*2f5f0*/  PRMT R195, RZ, 0x7610, R195 ;  /* 0x00007610ffc37816 */ /* 0x001fc600000000c3 */
[----:B------:R0:W-:Y:S02]  /*2f600*/  STS.U8 [R46+UR4+0x10600], R194 ;  /* 0x010600c22e007988 */ /* 0x0001e40008000004 */
[----:B0-----:R-:W-:Y:S02]  /*2f610*/  PRMT R194, RZ, 0x7610, R194 ;  /* 0x00007610ffc27816 */ /* 0x001fe400000000c2 */
[----:B------:R0:W-:Y:S04]  /*2f620*/  STS.U8 [R46+UR4+0x10a00], R193 ;  /* 0x010a00c12e007988 */ /* 0x0001e80008000004 */
[----:B------:R1:W-:Y:S01]  /*2f630*/  STS.U8 [R46+UR4+0x10e00], R192 ;  /* 0x010e00c02e007988 */ /* 0x0003e20008000004 */
[----:B0-----:R-:W-:Y:S01]  /*2f640*/  PRMT R193, RZ, 0x7610, R193 ;  /* 0x00007610ffc17816 */ /* 0x001fe200000000c1 */
[----:B---3--:R-:W-:-:S02]  /*2f650*/  @!P0 IMAD.MOV.U32 R8, RZ, RZ, R33 ;  /* 0x000000ffff088224 */ /* 0x008fc400078e0021 */
[----:B------:R-:W3:Y:S04]  /*2f660*/  LDL.LU R33, [R1+0x187c] ;  /* 0x00187c0001217983 */ /* 0x000ee80000300800 */
[----:B------:R0:W3:Y:S01]  /*2f670*/  @!P0 LDG.E.U8 R195, desc[UR40][R8.64] ;  /* 0x0000002808c38981 */ /* 0x0000e2000c1e1100 */
[----:B-1----:R-:W-:-:S03]  /*2f680*/  PRMT R192, RZ, 0x7610, R192 ;  /* 0x00007610ffc07816 */ /* 0x002fc600000000c0 */
[----:B------:R1:W-:Y:S04]  /*2f690*/  STS.U8 [R46+UR4+0x11200], R191 ;  /* 0x011200bf2e007988 */ /* 0x0003e80008000004 */
[----:B------:R-:W3:Y:S04]  /*2f6a0*/  LDL R57, [R1+0x17d8] ;  /* 0x0017d80001397983 */ /* 0x000ee80000100800 */
[----:B------:R-:W3:Y:S04]  /*2f6b0*/  LDL R56, [R1+0x17dc] ;  /* 0x0017dc0001387983 */ /* 0x000ee80000100800 */
[----:B------:R-:W3:Y:S04]  /*2f6c0*/  LDL R59, [R1+0x16d8] ;  /* 0x0016d800013b7983 */ /* 0x000ee80000100800 */
[----:B------:R-:W3:Y:S01]  /*2f6d0*/  LDL R58, [R1+0x16b8] ;  /* 0x0016b800013a7983 */ /* 0x000ee20000100800 */
[----:B0-----:R-:W-:-:S02]  /*2f6e0*/  @!P0 IMAD.MOV.U32 R9, RZ, RZ, R55 ;  /* 0x000000ffff098224 */ /* 0x001fc400078e0037 */
[----:B------:R-:W-:Y:S01]  /*2f6f0*/  @!P0 IMAD.MOV.U32 R8, RZ, RZ, R54 ;  /* 0x000000ffff088224 */ /* 0x000fe200078e0036 */
[----:B-1----:R-:W-:Y:S01]  /*2f700*/  PRMT R191, RZ, 0x7610, R191 ;  /* 0x00007610ffbf7816 */ /* 0x002fe200000000bf */
[----:B------:R-:W3:Y:S04]  /*2f710*/  LDL R54, [R1+0x1878] ;  /* 0x0018780001367983 */ /* 0x000ee80000100800 */
[----:B------:R4:W3:Y:S04]  /*2f720*/  @!P0 LDG.E.U8 R194, desc[UR40][R8.64] ;  /* 0x0000002808c28981 */ /* 0x0008e8000c1e1100 */
[----:B------:R0:W-:Y:S04]  /*2f730*/  STS.U8 [R46+UR4+0x11600], R190 ;  /* 0x011600be2e007988 */ /* 0x0001e80008000004 */
[----:B------:R-:W3:Y:S01]  /*2f740*/  LDL R55, [R1+0x1798] ;  /* 0x0017980001377983 */ /* 0x000ee20000100800 */
[----:B----4-:R-:W-:-:S02]  /*2f750*/  @!P0 IMAD.MOV.U32 R8, RZ, RZ, R50 ;  /* 0x000000ffff088224 */ /* 0x010fc400078e0032 */
[----:B------:R-:W-:Y:S01]  /*2f760*/  @!P0 IMAD.MOV.U32 R9, RZ, RZ, R51 ;  /* 0x000000ffff098224 */ /* 0x000fe200078e0033 */
[----:B------:R-:W4:Y:S04]  /*2f770*/  LDL R50, [R1+0x185c] ;  /* 0x00185c0001327983 */ /* 0x000f280000100800 */
[----:B------:R-:W4:Y:S04]  /*2f780*/  LDL R51, [R1+0x1858] ;  /* 0x0018580001337983 */ /* 0x000f280000100800 */
[----:B------:R1:W4:Y:S02]  /*2f790*/  @!P0 LDG.E.U8 R193, desc[UR40][R8.64] ;  /* 0x0000002808c18981 */ /* 0x000324000c1e1100 */
[----:B-1----:R-:W-:-:S02]  /*2f7a0*/  @!P0 IMAD.MOV.U32 R8, RZ, RZ, R48 ;  /* 0x000000ffff088224 */ /* 0x002fc400078e0030 */
        /* <DEDUP_REMOVED lines=9> */
[----:B--2---:R-:W-:-:S02]  /*2f840*/  @!P0 IMAD.MOV.U32 R8, RZ, RZ, R45 ;  /* 0x000000ffff088224 */ /* 0x004fc400078e002d */
[----:B------:R-:W2:Y:S01]  /*2f850*/  LDL R45, [R1+0x17fc] ;  /* 0x0017fc00012d7983 */ /* 0x000ea20000100800 */
[----:B0-----:R-:W-:Y:S01]  /*2f860*/  PRMT R190, RZ, 0x7610, R190 ;  /* 0x00007610ffbe7816 */ /* 0x001fe200000000be */
[----:B------:R-:W-:Y:S02]  /*2f870*/  @!P0 IMAD.MOV.U32 R9, RZ, RZ, R52 ;  /* 0x000000ffff098224 */ /* 0x000fe400078e0034 */
[----:B------:R-:W2:Y:S04]  /*2f880*/  LDL R52, [R1+0x17f8] ;  /* 0x0017f80001347983 */ /* 0x000ea80000100800 */
[----:B------:R0:W-:Y:S04]  /*2f890*/  STS.U8 [R46+UR4+0x11a00], R189 ;  /* 0x011a00bd2e007988 */ /* 0x0001e80008000004 */
[----:B------:R3:W2:Y:S01]  /*2f8a0*/  @!P0 LDG.E.U8 R190, desc[UR40][R8.64] ;  /* 0x0000002808be8981 */ /* 0x0006a2000c1e1100 */
[----:B0-----:R-:W-:-:S03]  /*2f8b0*/  PRMT R189, RZ, 0x7610, R189 ;  /* 0x00007610ffbd7816 */ /* 0x001fc600000000bd */
[----:B------:R0:W-:Y:S04]  /*2f8c0*/  STS.U8 [R46+UR4+0x11e00], R188 ;  /* 0x011e00bc2e007988 */ /* 0x0001e80008000004 */
[----:B------:R1:W-:Y:S01]  /*2f8d0*/  STS.U8 [R46+UR4+0x12200], R187 ;  /* 0x012200bb2e007988 */ /* 0x0003e20008000004 */
[----:B0-----:R-:W-:Y:S01]  /*2f8e0*/  PRMT R188, RZ, 0x7610, R188 ;  /* 0x00007610ffbc7816 */ /* 0x001fe200000000bc */
[----:B---3--:R-:W-:Y:S02]  /*2f8f0*/  @!P0 IMAD.MOV.U32 R8, RZ, RZ, R33 ;  /* 0x000000ffff088224 */ /* 0x008fe400078e0021 */
[----:B------:R-:W-:Y:S02]  /*2f900*/  @!P0 IMAD.MOV.U32 R9, RZ, RZ, R54 ;  /* 0x000000ffff098224 */ /* 0x000fe400078e0036 */
[----:B------:R-:W3:Y:S04]  /*2f910*/  LDL R54, [R1+0x179c] ;  /* 0x00179c0001367983 */ /* 0x000ee80000100800 */
[----:B------:R4:W3:Y:S02]  /*2f920*/  @!P0 LDG.E.U8 R189, desc[UR40][R8.64] ;  /* 0x0000002808bd8981 */ /* 0x0008e4000c1e1100 */
[----:B----4-:R-:W-:-:S02]  /*2f930*/  @!P0 IMAD.MOV.U32 R8, RZ, RZ, R50 ;  /* 0x000000ffff088224 */ /* 0x010fc400078e0032 */
[----:B------:R-:W-:Y:S01]  /*2f940*/  @!P0 IMAD.MOV.U32 R9, RZ, RZ, R51 ;  /* 0x000000ffff098224 */ /* 0x000fe200078e0033 */
[----:B------:R-:W4:Y:S04]  /*2f950*/  LDL R50, [R1+0x17bc] ;  /* 0x0017bc0001327983 */ /* 0x000f280000100800 */
[----:B------:R-:W3:Y:S01]  /*2f960*/  LDL R51, [R1+0x17b8] ;  /* 0x0017b80001337983 */ /* 0x000ee20000100800 */
[----:B-1----:R-:W-:-:S03]  /*2f970*/  PRMT R187, RZ, 0x7610, R187 ;  /* 0x00007610ffbb7816 */ /* 0x002fc600000000bb */
[----:B------:R0:W3:Y:S04]  /*2f980*/  @!P0 LDG.E.U8 R188, desc[UR40][R8.64] ;  /* 0x0000002808bc8981 */ /* 0x0000e8000c1e1100 */
[----:B------:R1:W-:Y:S01]  /*2f990*/  STS.U8 [R46+UR4+0x12600], R186 ;  /* 0x012600ba2e007988 */ /* 0x0003e20008000004 */
[----:B0-----:R-:W-:Y:S02]  /*2f9a0*/  @!P0 IMAD.MOV.U32 R8, RZ, RZ, R48 ;  /* 0x000000ffff088224 */ /* 0x001fe400078e0030 */
[----:B------:R-:W-:Y:S01]  /*2f9b0*/  @!P0 IMAD.MOV.U32 R9, RZ, RZ, R49 ;  /* 0x000000ffff098224 */ /* 0x000fe200078e0031 */
[----:B------:R-:W3:Y:S04]  /*2f9c0*/  LDL R48, [R1+0x177c] ;  /* 0x00177c0001307983 */ /* 0x000ee80000100800 */
[----:B------:R-:W3:Y:S01]  /*2f9d0*/  LDL R49, [R1+0x1778] ;  /* 0x0017780001317983 */ /* 0x000ee20000100800 */
[----:B-1----:R-:W-:-:S03]  /*2f9e0*/  PRMT R186, RZ, 0x7610, R186 ;  /* 0x00007610ffba7816 */ /* 0x002fc600000000ba */
[----:B------:R0:W3:Y:S02]  /*2f9f0*/  @!P0 LDG.E.U8 R187, desc[UR40][R8.64] ;  /* 0x0000002808bb8981 */ /* 0x0000e4000c1e1100 */
[----:B0-----:R-:W-:Y:S02]  /*2fa00*/  @!P0 IMAD.MOV.U32 R8, RZ, RZ, R47 ;  /* 0x000000ffff088224 */ /* 0x001fe400078e002f */
[----:B------:R-:W-:Y:S01]  /*2fa10*/  @!P0 IMAD.MOV.U32 R9, RZ, RZ, R53 ;  /* 0x000000ffff098224 */ /* 0x000fe200078e0035 */
[----:B------:R-:W3:Y:S04]  /*2fa20*/  LDL R47, [R1+0x175c] ;  /* 0x00175c00012f7983 */ /* 0x000ee80000100800 */
[----:B------:R-:W3:Y:S04]  /*2fa30*/  LDL R53, [R1+0x1758] ;  /* 0x0017580001357983 */ /* 0x000ee80000100800 */
[----:B------:R2:W3:Y:S02]  /*2fa40*/  @!P0 LDG.E.U8 R186, desc[UR40][R8.64] ;  /* 0x0000002808ba8981 */ /* 0x0004e4000c1e1100 */
[----:B--2---:R-:W-:-:S02]  /*2fa50*/  @!P0 IMAD.MOV.U32 R8, RZ, RZ, R45 ;  /* 0x000000ffff088224 */ /* 0x004fc400078e002d */
[----:B------:R-:W2:Y:S04]  /*2fa60*/  LDL R45, [R1+0x173c] ;  /* 0x00173c00012d7983 */ /* 0x000ea80000100800 */
[----:B------:R0:W-:Y:S01]  /*2fa70*/  STS.U8 [R46+UR4+0x12a00], R185 ;  /* 0x012a00b92e007988 */ /* 0x0001e20008000004 */
[----:B------:R-:W-:-:S03]  /*2fa80*/  @!P0 IMAD.MOV.U32 R9, RZ, RZ, R52 ;  /* 0x000000ffff098224 */ /* 0x000fc600078e0034 */
[----:B------:R1:W-:Y:S01]  /*2fa90*/  STS.U8 [R46+UR4+0x12e00], R184 ;  /* 0x012e00b82e007988 */ /* 0x0003e20008000004 */
[----:B0-----:R-:W-:-:S03]  /*2faa0*/  PRMT R185, RZ, 0x7610, R185 ;  /* 0x00007610ffb97816 */ /* 0x001fc600000000b9 */
[----:B------:R-:W2:Y:S01]  /*2fab0*/  LDL R52, [R1+0x1738] ;  /* 0x0017380001347983 */ /* 0x000ea20000100800 */
[----:B-1----:R-:W-:-:S03]  /*2fac0*/  PRMT R184, RZ, 0x7610, R184 ;  /* 0x00007610ffb87816 */ /* 0x002fc600000000b8 */
[----:B------:R0:W2:Y:S04]  /*2fad0*/  @!P0 LDG.E.U8 R185, desc[UR40][R8.64] ;  /* 0x0000002808b98981 */ /* 0x0000a8000c1e1100 */
[----:B------:R1:W-:Y:S01]  /*2fae0*/  STS.U8 [R46+UR4+0x13200], R183 ;  /* 0x013200b72e007988 */ /* 0x0003e20008000004 */
[----:B0-----:R-:W-:Y:S02]  /*2faf0*/  @!P0 IMAD.MOV.U32 R8, RZ, RZ, R56 ;  /* 0x000000ffff088224 */ /* 0x001fe400078e0038 */
[----:B------:R-:W-:Y:S01]  /*2fb00*/  @!P0 IMAD.MOV.U32 R9, RZ, RZ, R57 ;  /* 0x000000ffff098224 */ /* 0x000fe200078e0039 */
[----:B-1----:R-:W-:Y:S01]  /*2fb10*/  PRMT R183, RZ, 0x7610, R183 ;  /* 0x00007610ffb77816 */ /* 0x002fe200000000b7 */
[----:B------:R0:W-:Y:S04]  /*2fb20*/  STS.U8 [R46+UR4+0x13600], R182 ;  /* 0x013600b62e007988 */ /* 0x0001e80008000004 */
[----:B------:R4:W2:Y:S04]  /*2fb30*/  @!P0 LDG.E.U8 R184, desc[UR40][R8.64] ;  /* 0x0000002808b88981 */ /* 0x0008a8000c1e1100 */
[----:B------:R1:W-:Y:S04]  /*2fb40*/  STS.U8 [R46+UR4+0x13a00], R181 ;  /* 0x013a00b52e007988 */ /* 0x0003e80008000004 */
[----:B------:R-:W2:Y:S04]  /*2fb50*/  LDL R57, [R1+0x1698] ;  /* 0x0016980001397983 */ /* 0x000ea80000100800 */
[----:B------:R-:W2:Y:S01]  /*2fb60*/  LDL R56, [R1+0x169c] ;  /* 0x00169c0001387983 */ /* 0x000ea20000100800 */
[----:B0-----:R-:W-:-:S02]  /*2fb70*/  PRMT R182, RZ, 0x7610, R182 ;  /* 0x00007610ffb67816 */ /* 0x001fc400000000b6 */
[----:B-1----:R-:W-:Y:S01]  /*2fb80*/  PRMT R181, RZ, 0x7610, R181 ;  /* 0x00007610ffb57816 */ /* 0x002fe200000000b5 */
[----:B------:R0:W-:Y:S02]  /*2fb90*/  STS.U8 [R46+UR4+0x13e00], R180 ;  /* 0x013e00b42e007988 */ /* 0x0001e40008000004 */
[----:B0-----:R-:W-:Y:S01]  /*2fba0*/  PRMT R180, RZ, 0x7610, R180 ;  /* 0x00007610ffb47816 */ /* 0x001fe200000000b4 */
[----:B----4-:R-:W-:Y:S02]  /*2fbb0*/  @!P0 IMAD.MOV.U32 R8, RZ, RZ, R50 ;  /* 0x000000ffff088224 */ /* 0x010fe400078e0032 */
[----:B---3--:R-:W-:Y:S01]  /*2fbc0*/  @!P0 IMAD.MOV.U32 R9, RZ, RZ, R51 ;  /* 0x000000ffff098224 */ /* 0x008fe200078e0033 */
[----:B------:R-:W3:Y:S04]  /*2fbd0*/  LDL R50, [R1+0x171c] ;  /* 0x00171c0001327983 */ /* 0x000ee80000100800 */
        /* <DEDUP_REMOVED lines=21> */
[----:B------:R0:W-:Y:S01]  /*2fd30*/  STS.U8 [R46+UR4+0x14600], R178 ;  /* 0x014600b22e007988 */ /* 0x0001e20008000004 */
[----:B------:R-:W-:-:S03]  /*2fd40*/  @!P0 IMAD.MOV.U32 R9, RZ, RZ, R52 ;  /* 0x000000ffff098224 */ /* 0x000fc600078e0034 */
[----:B------:R-:W2:Y:S01]  /*2fd50*/  LDL R52, [R1+0x165c] ;  /* 0x00165c0001347983 */ /* 0x000ea20000100800 */
[----:B0-----:R-:W-:-:S03]  /*2fd60*/  PRMT R178, RZ, 0x7610, R178 ;  /* 0x00007610ffb27816 */ /* 0x001fc600000000b2 */
[----:B------:R3:W2:Y:S04]  /*2fd70*/  @!P0 LDG.E.U8 R179, desc[UR40][R8.64] ;  /* 0x0000002808b38981 */ /* 0x0006a8000c1e1100 */
[----:B------:R0:W-:Y:S04]  /*2fd80*/  STS.U8 [R46+UR4+0x14a00], R177 ;  /* 0x014a00b12e007988 */ /* 0x0001e80008000004 */
[----:B------:R1:W-:Y:S01]  /*2fd90*/  STS.U8 [R46+UR4+0x14e00], R176 ;  /* 0x014e00b02e007988 */ /* 0x0003e20008000004 */
[----:B0-----:R-:W-:Y:S02]  /*2fda0*/  PRMT R177, RZ, 0x7610, R177 ;  /* 0x00007610ffb17816 */ /* 0x001fe400000000b1 */
[----:B-1----:R-:W-:Y:S01]  /*2fdb0*/  PRMT R176, RZ, 0x7610, R176 ;  /* 0x00007610ffb07816 */ /* 0x002fe200000000b0 */
[----:B---3--:R-:W-:-:S02]  /*2fdc0*/  @!P0 IMAD.MOV.U32 R8, RZ, RZ, R50 ;  /* 0x000000ffff088224 */ /* 0x008fc400078e0032 */
[----:B----4-:R-:W-:Y:S01]  /*2fdd0*/  @!P0 IMAD.MOV.U32 R9, RZ, RZ, R51 ;  /* 0x000000ffff098224 */ /* 0x010fe200078e0033 */
        /* <DEDUP_REMOVED lines=11> */
[----:B------:R2:W4:Y:S02]  /*2fe90*/  @!P0 LDG.E.U8 R176, desc[UR40][R8.64] ;  /* 0x0000002808b08981 */ /* 0x000524000c1e1100 */
[----:B--2---:R-:W-:Y:S02]  /*2fea0*/  @!P0 IMAD.MOV.U32 R8, RZ, RZ, R45 ;  /* 0x000000ffff088224 */ /* 0x004fe400078e002d */
[----:B------:R-:W2:Y:S04]  /*2feb0*/  LDL R45, [R1+0x1420] ;  /* 0x00142000012d7983 */ /* 0x000ea80000100800 */
[----:B------:R0:W-:Y:S01]  /*2fec0*/  STS.U8 [R46+UR4+0x15200], R175 ;  /* 0x015200af2e007988 */ /* 0x0001e20008000004 */
[----:B------:R-:W-:-:S03]  /*2fed0*/  @!P0 IMAD.MOV.U32 R9, RZ, RZ, R58 ;  /* 0x000000ffff098224 */ /* 0x000fc600078e003a */
[----:B------:R1:W-:Y:S04]  /*2fee0*/  STS.U8 [R46+UR4+0x15600], R174 ;  /* 0x015600ae2e007988 */ /* 0x0003e80008000004 */
[----:B------:R-:W2:Y:S01]  /*2fef0*/  LDL.LU R238, [R1+0x1404] ;  /* 0x0014040001ee7983 */ /* 0x000ea20000300800 */
[----:B0-----:R-:W-:Y:S02]  /*2ff00*/  PRMT R175, RZ, 0x7610, R175 ;  /* 0x00007610ffaf7816 */ /* 0x001fe400000000af */
[----:B-1----:R-:W-:-:S04]  /*2ff10*/  PRMT R174, RZ, 0x7610, R174 ;  /* 0x00007610ffae7816 */ /* 0x002fc800000000ae */
[----:B------:R0:W2:Y:S04]  /*2ff20*/  @!P0 LDG.E.U8 R175, desc[UR40][R8.64] ;  /* 0x0000002808af8981 */ /* 0x0000a8000c1e1100 */
[----:B------:R1:W-:Y:S01]  /*2ff30*/  STS.U8 [R46+UR4+0x15a00], R173 ;  /* 0x015a00ad2e007988 */ /* 0x0003e20008000004 */
[----:B0-----:R-:W-:Y:S02]  /*2ff40*/  @!P0 IMAD.MOV.U32 R8, RZ, RZ, R56 ;  /* 0x000000ffff088224 */ /* 0x001fe400078e0038 */
[----:B------:R-:W-:Y:S01]  /*2ff50*/  @!P0 IMAD.MOV.U32 R9, RZ, RZ, R57 ;  /* 0x000000ffff098224 */ /* 0x000fe200078e0039 */
        /* <DEDUP_REMOVED lines=13> */
[----:B---3--:R-:W-:Y:S02]  /*30030*/  @!P0 IMAD.MOV.U32 R8, RZ, RZ, R50 ;  /* 0x000000ffff088224 */ /* 0x008fe400078e0032 */
[----:B----4-:R-:W-:Y:S01]  /*30040*/  @!P0 IMAD.MOV.U32 R9, RZ, RZ, R51 ;  /* 0x000000ffff098224 */ /* 0x010fe200078e0033 */
[----:B0-----:R-:W-:-:S04]  /*30050*/  PRMT R170, RZ, 0x7610, R170 ;  /* 0x00007610ffaa7816 */ /* 0x001fc800000000aa */
[----:B------:R0:W3:Y:S04]  /*30060*/  @!P0 LDG.E.U8 R171, desc[UR40][R8.64] ;  /* 0x0000002808ab8981 */ /* 0x0000e8000c1e1100 */
[----:B------:R1:W-:Y:S04]  /*30070*/  STS.U8 [R46+UR4+0x16a00], R169 ;  /* 0x016a00a92e007988 */ /* 0x0003e80008000004 */
[----:B------:R4:W-:Y:S01]  /*30080*/  STL [R1+0x2068], R3 ;  /* 0x0020680301007387 */ /* 0x0009e20000100800 */
[----:B-1----:R-:W-:Y:S01]  /*30090*/  PRMT R169, RZ, 0x7610, R169 ;  /* 0x00007610ffa97816 */ /* 0x002fe200000000a9 */
[----:B0-----:R-:W-:-:S02]  /*300a0*/  @!P0 IMAD.MOV.U32 R8, RZ, RZ, R48 ;  /* 0x000000ffff088224 */ /* 0x001fc400078e0030 */
[----:B------:R-:W-:-:S05]  /*300b0*/  @!P0 IMAD.MOV.U32 R9, RZ, RZ, R49 ;  /* 0x000000ffff098224 */ /* 0x000fca00078e0031 */
[----:B------:R0:W3:Y:S02]  /*300c0*/  @!P0 LDG.E.U8 R170, desc[UR40][R8.64] ;  /* 0x0000002808aa8981 */ /* 0x0000e4000c1e1100 */
[----:B0-----:R-:W-:Y:S02]  /*300d0*/  @!P0 IMAD.MOV.U32 R8, RZ, RZ, R47 ;  /* 0x000000ffff088224 */ /* 0x001fe400078e002f */
[----:B------:R-:W-:Y:S02]  /*300e0*/  @!P0 IMAD.MOV.U32 R9, RZ, RZ, R3 ;  /* 0x000000ffff098224 */ /* 0x000fe400078e0003 */
[----:B----4-:R-:W4:Y:S04]  /*300f0*/  LDL.LU R3, [R1+0x143c] ;  /* 0x00143c0001037983 */ /* 0x010f280000300800 */
[----:B------:R2:W4:Y:S04]  /*30100*/  @!P0 LDG.E.U8 R169, desc[UR40][R8.64] ;  /* 0x0000002808a98981 */ /* 0x000528000c1e1100 */
[----:B------:R-:W3:Y:S04]  /*30110*/  LDL R61, [R1+0x1618] ;  /* 0x00161800013d7983 */ /* 0x000ee80000100800 */
[----:B------:R0:W-:Y:S04]  /*30120*/  STS.U8 [R46+UR4+0x16e00], R168 ;  /* 0x016e00a82e007988 */ /* 0x0001e80008000004 */
[----:B------:R-:W4:Y:S04]  /*30130*/  LDL R60, [R1+0x15f8] ;  /* 0x0015f800013c7983 */ /* 0x000f280000100800 */
        /* <DEDUP_REMOVED lines=12> */
[----:B------:R-:W4:Y:S01]  /*30200*/  LDL R47, [R1+0x153c] ;  /* 0x00153c00012f7983 */ /* 0x000f220000100800 */
[----:B--2---:R-:W-:-:S03]  /*30210*/  @!P0 IMAD.MOV.U32 R9, RZ, RZ, R45 ;  /* 0x000000ffff098224 */ /* 0x004fc600078e002d */
[----:B------:R-:W2:Y:S01]  /*30220*/  LDL R45, [R1+0x161c] ;  /* 0x00161c00012d7983 */ /* 0x000ea20000100800 */
[----:B0-----:R-:W-:Y:S01]  /*30230*/  PRMT R168, RZ, 0x7610, R168 ;  /* 0x00007610ffa87816 */ /* 0x001fe200000000a8 */
[----:B------:R-:W-:Y:S02]  /*30240*/  @!P0 IMAD.MOV.U32 R8, RZ, RZ, R2 ;  /* 0x000000ffff088224 */ /* 0x000fe400078e0002 */
[----:B------:R0:W-:Y:S04]  /*30250*/  STS.U8 [R46+UR4+0x17200], R167 ;  /* 0x017200a72e007988 */ /* 0x0001e80008000004 */
[----:B------:R1:W4:Y:S04]  /*30260*/  @!P0 LDG.E.U8 R168, desc[UR40][R8.64] ;  /* 0x0000002808a88981 */ /* 0x000328000c1e1100 */
[----:B------:R1:W-:Y:S01]  /*30270*/  STS.U8 [R46+UR4+0x17600], R166 ;  /* 0x017600a62e007988 */ /* 0x0003e20008000004 */
[----:B0-----:R-:W-:Y:S01]  /*30280*/  PRMT R167, RZ, 0x7610, R167 ;  /* 0x00007610ffa77816 */ /* 0x001fe200000000a7 */
[----:B-1----:R-:W-:-:S02]  /*30290*/  @!P0 IMAD.MOV.U32 R8, RZ, RZ, R238 ;  /* 0x000000ffff088224 */ /* 0x002fc400078e00ee */
[----:B------:R-:W-:Y:S01]  /*302a0*/  @!P0 IMAD.MOV.U32 R9, RZ, RZ, R231 ;  /* 0x000000ffff098224 */ /* 0x000fe200078e00e7 */
[----:B------:R-:W-:-:S04]  /*302b0*/  PRMT R166, RZ, 0x7610, R166 ;  /* 0x00007610ffa67816 */ /* 0x000fc800000000a6 */
[----:B------:R0:W4:Y:S04]  /*302c0*/  @!P0 LDG.E.U8 R167, desc[UR40][R8.64] ;  /* 0x0000002808a78981 */ /* 0x000128000c1e1100 */
[----:B------:R1:W-:Y:S04]  /*302d0*/  STS.U8 [R46+UR4+0x17a00], R165 ;  /* 0x017a00a52e007988 */ /* 0x0003e80008000004 */
[----:B------:R1:W-:Y:S01]  /*302e0*/  STL [R1+0x206c], R2 ;  /* 0x00206c0201007387 */ /* 0x0003e20000100800 */
[----:B0-----:R-:W-:Y:S02]  /*302f0*/  @!P0 IMAD.MOV.U32 R8, RZ, RZ, R233 ;  /* 0x000000ffff088224 */ /* 0x001fe400078e00e9 */
[----:B------:R-:W-:Y:S01]  /*30300*/  @!P0 IMAD.MOV.U32 R9, RZ, RZ, R227 ;  /* 0x000000ffff098224 */ /* 0x000fe200078e00e3 */
[----:B-1----:R-:W-:Y:S01]  /*30310*/  PRMT R165, RZ, 0x7610, R165 ;  /* 0x00007610ffa57816 */ /* 0x002fe200000000a5 */
[----:B------:R-:W4:Y:S04]  /*30320*/  LDL.LU R2, [R1+0x1478] ;  /* 0x0014780001027983 */ /* 0x000f280000300800 */
[----:B------:R0:W4:Y:S04]  /*30330*/  @!P0 LDG.E.U8 R166, desc[UR40][R8.64] ;  /* 0x0000002808a68981 */ /* 0x000128000c1e1100 */
[----:B------:R1:W-:Y:S04]  /*30340*/  STL [R1+0x2070], R231 ;  /* 0x002070e701007387 */ /* 0x0003e80000100800 */
[----:B------:R1:W-:Y:S01]  /*30350*/  STS.U8 [R46+UR4+0x17e00], R164 ;  /* 0x017e00a42e007988 */ /* 0x0003e20008000004 */
[----:B0-----:R-:W-:-:S02]  /*30360*/  @!P0 IMAD.MOV.U32 R8, RZ, RZ, R229 ;  /* 0x000000ffff088224 */ /* 0x001fc400078e00e5 */
[----:B------:R-:W-:Y:S01]  /*30370*/  @!P0 IMAD.MOV.U32 R9, RZ, RZ, R223 ;  /* 0x000000ffff098224 */ /* 0x000fe200078e00df */
[----:B-1----:R-:W4:Y:S04]  /*30380*/  LDL.LU R231, [R1+0x145c] ;  /* 0x00145c0001e77983 */ /* 0x002f280000300800 */
[----:B------:R0:W-:Y:S01]  /*30390*/  STL [R1+0x2078], R233 ;  /* 0x002078e901007387 */ /* 0x0001e20000100800 */
[----:B------:R-:W-:-:S03]  /*303a0*/  PRMT R164, RZ, 0x7610, R164 ;  /* 0x00007610ffa47816 */ /* 0x000fc600000000a4 */
[----:B------:R1:W4:Y:S04]  /*303b0*/  @!P0 LDG.E.U8 R165, desc[UR40][R8.64] ;  /* 0x0000002808a58981 */ /* 0x000328000c1e1100 */
[----:B------:R1:W-:Y:S04]  /*303c0*/  STS.U8 [R46+UR4+0x18200], R163 ;  /* 0x018200a32e007988 */ /* 0x0003e80008000004 */
[----:B0-----:R-:W4:Y:S04]  /*303d0*/  LDL.LU R233, [R1+0x147c] ;  /* 0x00147c0001e97983 */ /* 0x001f280000300800 */
[----:B------:R0:W-:Y:S01]  /*303e0*/  STL [R1+0x2074], R227 ;  /* 0x002074e301007387 */ /* 0x0001e20000100800 */
[----:B-1----:R-:W-:-:S02]  /*303f0*/  @!P0 IMAD.MOV.U32 R8, RZ, RZ, R225 ;  /* 0x000000ffff088224 */ /* 0x002fc400078e00e1 */
[----:B------:R-:W-:Y:S01]  /*30400*/  @!P0 IMAD.MOV.U32 R9, RZ, RZ, R219 ;  /* 0x000000ffff098224 */ /* 0x000fe200078e00db */
[----:B------:R-:W-:-:S04]  /*30410*/  PRMT R163, RZ, 0x7610, R163 ;  /* 0x00007610ffa37816 */ /* 0x000fc800000000a3 */
[----:B------:R1:W4:Y:S04]  /*30420*/  @!P0 LDG.E.U8 R164, desc[UR40][R8.64] ;  /* 0x0000002808a48981 */ /* 0x000328000c1e1100 */
[----:B0-----:R-:W4:Y:S04]  /*30430*/  LDL.LU R227, [R1+0x1498] ;  /* 0x0014980001e37983 */ /* 0x001f280000300800 */
[----:B------:R0:W-:Y:S04]  /*30440*/  STL [R1+0x2080], R229 ;  /* 0x002080e501007387 */ /* 0x0001e80000100800 */
[----:B------:R0:W-:Y:S01]  /*30450*/  STS.U8 [R46+UR4+0x18600], R162 ;  /* 0x018600a22e007988 */ /* 0x0001e20008000004 */
[----:B-1----:R-:W-:-:S03]  /*30460*/  @!P0 IMAD.MOV.U32 R8, RZ, RZ, R221 ;  /* 0x000000ffff088224 */ /* 0x002fc600078e00dd */
[----:B0-----:R-:W4:Y:S04]  /*30470*/  LDL.LU R229, [R1+0x149c] ;  /* 0x00149c0001e57983 */ /* 0x001f280000300800 */
[----:B------:R0:W-:Y:S01]  /*30480*/  STL [R1+0x207c], R223 ;  /* 0x00207cdf01007387 */ /* 0x0001e20000100800 */
[----:B------:R-:W-:Y:S01]  /*30490*/  @!P0 IMAD.MOV.U32 R9, RZ, RZ, R215 ;  /* 0x000000ffff098224 */ /* 0x000fe200078e00d7 */
[----:B------:R-:W-:-:S04]  /*304a0*/  PRMT R162, RZ, 0x7610, R162 ;  /* 0x00007610ffa27816 */ /* 0x000fc800000000a2 */
[----:B------:R1:W4:Y:S04]  /*304b0*/  @!P0 LDG.E.U8 R163, desc[UR40][R8.64] ;  /* 0x0000002808a38981 */ /* 0x000328000c1e1100 */
[----:B0-----:R-:W4:Y:S04]  /*304c0*/  LDL.LU R223, [R1+0x14b8] ;  /* 0x0014b80001df7983 */ /* 0x001f280000300800 */
[----:B------:R0:W-:Y:S01]  /*304d0*/  STL [R1+0x2088], R225 ;  /* 0x002088e101007387 */ /* 0x0001e20000100800 */
[----:B-1----:R-:W-:Y:S02]  /*304e0*/  @!P0 IMAD.MOV.U32 R8, RZ, RZ, R217 ;  /* 0x000000ffff088224 */ /* 0x002fe400078e00d9 */
[----:B------:R-:W-:Y:S01]  /*304f0*/  @!P0 IMAD.MOV.U32 R9, RZ, RZ, R213 ;  /* 0x000000ffff098224 */ /* 0x000fe200078e00d5 */
[----:B0-----:R-:W4:Y:S04]  /*30500*/  LDL.LU R225, [R1+0x14bc] ;  /* 0x0014bc0001e17983 */ /* 0x001f280000300800 */
[----:B------:R0:W-:Y:S04]  /*30510*/  STL [R1+0x2084], R219 ;  /* 0x002084db01007387 */ /* 0x0001e80000100800 */
[----:B------:R2:W4:Y:S04]  /*30520*/  @!P0 LDG.E.U8 R162, desc[UR40][R8.64] ;  /* 0x0000002808a28981 */ /* 0x000528000c1e1100 */
[----:B0-----:R-:W4:Y:S04]  /*30530*/  LDL.LU R219, [R1+0x14d8] ;  /* 0x0014d80001db7983 */ /* 0x001f280000300800 */
[----:B------:R0:W-:Y:S04]  /*30540*/  STL [R1+0x2090], R221 ;  /* 0x002090dd01007387 */ /* 0x0001e80000100800 */
[----:B0-----:R-:W4:Y:S04]  /*30550*/  LDL.LU R221, [R1+0x14dc] ;  /* 0x0014dc0001dd7983 */ /* 0x001f280000300800 */
[----:B------:R0:W-:Y:S04]  /*30560*/  STL [R1+0x208c], R215 ;  /* 0x00208cd701007387 */ /* 0x0001e80000100800 */
[----:B0-----:R-:W4:Y:S04]  /*30570*/  LDL.LU R215, [R1+0x14f8] ;  /* 0x0014f80001d77983 */ /* 0x001f280000300800 */
[----:B------:R0:W-:Y:S04]  /*30580*/  STL [R1+0x2098], R217 ;  /* 0x002098d901007387 */ /* 0x0001e80000100800 */
[----:B0-----:R-:W4:Y:S04]  /*30590*/  LDL.LU R217, [R1+0x14fc] ;  /* 0x0014fc0001d97983 */ /* 0x001f280000300800 */
[----:B------:R0:W-:Y:S04]  /*305a0*/  STL [R1+0x2094], R213 ;  /* 0x002094d501007387 */ /* 0x0001e80000100800 */
[----:B0-----:R-:W4:Y:S01]  /*305b0*/  LDL.LU R213, [R1+0x1518] ;  /* 0x0015180001d57983 */ /* 0x001f220000300800 */
[----:B--2---:R-:W-:-:S03]  /*305c0*/  @!P0 IMAD.MOV.U32 R8, RZ, RZ, R45 ;  /* 0x000000ffff088224 */ /* 0x004fc600078e002d */
[----:B------:R-:W2:Y:S04]  /*305d0*/  LDL R45, [R1+0x151c] ;  /* 0x00151c00012d7983 */ /* 0x000ea80000100800 */
[----:B------:R0:W-:Y:S01]  /*305e0*/  STS.U8 [R46+UR4+0x18a00], R161 ;  /* 0x018a00a12e007988 */ /* 0x0001e20008000004 */
[----:B---3--:R-:W-:-:S03]  /*305f0*/  @!P0 IMAD.MOV.U32 R9, RZ, RZ, R61 ;  /* 0x000000ffff098224 */ /* 0x008fc600078e003d */
[----:B------:R1:W-:Y:S01]  /*30600*/  STS.U8 [R46+UR4+0x18e00], R160 ;  /* 0x018e00a02e007988 */ /* 0x0003e20008000004 */
[----:B0-----:R-:W-:Y:S02]  /*30610*/  PRMT R161, RZ, 0x7610, R161 ;  /* 0x00007610ffa17816 */ /* 0x001fe400000000a1 */
[----:B-1----:R-:W-:-:S04]  /*30620*/  PRMT R160, RZ, 0x7610, R160 ;  /* 0x00007610ffa07816 */ /* 0x002fc800000000a0 */
[----:B------:R4:W3:Y:S04]  /*30630*/  @!P0 LDG.E.U8 R161, desc[UR40][R8.64] ;  /* 0x0000002808a18981 */ /* 0x0008e8000c1e1100 */
[----:B------:R0:W-:Y:S01]  /*30640*/  STS.U8 [R46+UR4+0x19200], R159 ;  /* 0x0192009f2e007988 */ /* 0x0001e20008000004 */
[----:B----4-:R-:W-:Y:S02]  /*30650*/  @!P0 IMAD.MOV.U32 R8, RZ, RZ, R59 ;  /* 0x000000ffff088224 */ /* 0x010fe400078e003b */
[----:B------:R-:W-:Y:S01]  /*30660*/  @!P0 IMAD.MOV.U32 R9, RZ, RZ, R60 ;  /* 0x000000ffff098224 */ /* 0x000fe200078e003c */
[----:B0-----:R-:W-:-:S04]  /*30670*/  PRMT R159, RZ, 0x7610, R159 ;  /* 0x00007610ff9f7816 */ /* 0x001fc8000000009f */
[----:B------:R0:W4:Y:S04]  /*30680*/  @!P0 LDG.E.U8 R160, desc[UR40][R8.64] ;  /* 0x0000002808a08981 */ /* 0x000128000c1e1100 */
[----:B------:R1:W-:Y:S01]  /*30690*/  STS.U8 [R46+UR4+0x19600], R158 ;  /* 0x0196009e2e007988 */ /* 0x0003e20008000004 */
[----:B0-----:R-:W-:Y:S02]  /*306a0*/  @!P0 IMAD.MOV.U32 R8, RZ, RZ, R57 ;  /* 0x000000ffff088224 */ /* 0x001fe400078e0039 */
[----:B------:R-:W-:Y:S01]  /*306b0*/  @!P0 IMAD.MOV.U32 R9, RZ, RZ, R58 ;  /* 0x000000ffff098224 */ /* 0x000fe200078e003a */
[----:B-1----:R-:W-:-:S04]  /*306c0*/  PRMT R158, RZ, 0x7610, R158 ;  /* 0x00007610ff9e7816 */ /* 0x002fc8000000009e */
        /* <DEDUP_REMOVED lines=20> */
[----:B------:R0:W4:Y:S02]  /*30810*/  @!P0 LDG.E.U8 R155, desc[UR40][R8.64] ;  /* 0x00000028089b8981 */ /* 0x000124000c1e1100 */
[----:B0-----:R-:W-:Y:S02]  /*30820*/  @!P0 IMAD.MOV.U32 R8, RZ, RZ, R47 ;  /* 0x000000ffff088224 */ /* 0x001fe400078e002f */
[----:B------:R-:W-:-:S05]  /*30830*/  @!P0 IMAD.MOV.U32 R9, RZ, RZ, R48 ;  /* 0x000000ffff098224 */ /* 0x000fca00078e0030 */
[----:B------:R0:W4:Y:S04]  /*30840*/  @!P0 LDG.E.U8 R154, desc[UR40][R8.64] ;  /* 0x00000028089a8981 */ /* 0x000128000c1e1100 */
[----:B------:R1:W-:Y:S04]  /*30850*/  STS.U8 [R46+UR4+0x1aa00], R153 ;  /* 0x01aa00992e007988 */ /* 0x0003e80008000004 */
[----:B------:R0:W-:Y:S01]  /*30860*/  STS.U8 [R46+UR4+0x1ae00], R152 ;  /* 0x01ae00982e007988 */ /* 0x0001e20008000004 */
[----:B-1----:R-:W-:Y:S02]  /*30870*/  PRMT R153, RZ, 0x7610, R153 ;  /* 0x00007610ff997816 */ /* 0x002fe40000000099 */
[----:B0-----:R-:W-:Y:S01]  /*30880*/  PRMT R152, RZ, 0x7610, R152 ;  /* 0x00007610ff987816 */ /* 0x001fe20000000098 */
[----:B------:R-:W-:-:S02]  /*30890*/  @!P0 IMAD.MOV.U32 R9, RZ, RZ, R213 ;  /* 0x000000ffff098224 */ /* 0x000fc400078e00d5 */
[----:B--2---:R-:W-:Y:S02]  /*308a0*/  @!P0 IMAD.MOV.U32 R8, RZ, RZ, R45 ;  /* 0x000000ffff088224 */ /* 0x004fe400078e002d */
[----:B------:R-:W2:Y:S04]  /*308b0*/  LDL R45, [R1+0x2020] ;  /* 0x00202000012d7983 */ /* 0x000ea80000100800 */
[----:B------:R0:W4:Y:S04]  /*308c0*/  @!P0 LDG.E.U8 R153, desc[UR40][R8.64] ;  /* 0x0000002808998981 */ /* 0x000128000c1e1100 */
[----:B------:R-:W-:Y:S04]  /*308d0*/  STS.U8 [R46+UR4+0x1b200], R23 ;  /* 0x01b200172e007988 */ /* 0x000fe80008000004 */
[----:B------:R-:W4:Y:S01]  /*308e0*/  LDL.LU R235, [R1+0x1438] ;  /* 0x0014380001eb7983 */ /* 0x000f220000300800 */
[----:B0-----:R-:W-:-:S02]  /*308f0*/  @!P0 IMAD.MOV.U32 R8, RZ, RZ, R217 ;  /* 0x000000ffff088224 */ /* 0x001fc400078e00d9 */
[----:B------:R-:W-:-:S05]  /*30900*/  @!P0 IMAD.MOV.U32 R9, RZ, RZ, R215 ;  /* 0x000000ffff098224 */ /* 0x000fca00078e00d7 */
[----:B------:R-:W4:Y:S04]  /*30910*/  @!P0 LDG.E.U8 R152, desc[UR40][R8.64] ;  /* 0x0000002808988981 */ /* 0x000f28000c1e1100 */
        /* <DEDUP_REMOVED lines=10> */
[----:B------:R0:W-:Y:S04]  /*309c0*/  STL [R1+0x209c], R213 ;  /* 0x00209cd501007387 */ /* 0x0001e80000100800 */
[----:B------:R-:W-:Y:S04]  /*309d0*/  STS.U8 [R46+UR4+0x1de00], R170 ;  /* 0x01de00aa2e007988 */ /* 0x000fe80008000004 */
[----:B------:R-:W-:Y:S04]  /*309e0*/  STS.U8 [R46+UR4+0x1e200], R169 ;  /* 0x01e200a92e007988 */ /* 0x000fe80008000004 */
[----:B------:R-:W-:Y:S04]  /*309f0*/  STS.U8 [R46+UR4+0x1e600], R168 ;  /* 0x01e600a82e007988 */ /* 0x000fe80008000004 */
[----:B------:R-:W-:Y:S04]  /*30a00*/  STS.U8 [R46+UR4+0x1ea00], R167 ;  /* 0x01ea00a72e007988 */ /* 0x000fe80008000004 */
[----:B------:R-:W-:Y:S04]  /*30a10*/  STS.U8 [R46+UR4+0x1ee00], R166 ;  /* 0x01ee00a62e007988 */ /* 0x000fe80008000004 */
[----:B0-----:R-:W4:Y:S04]  /*30a20*/  LDL.LU R213, [R1+0x1418] ;  /* 0x0014180001d57983 */ /* 0x001f280000300800 */
[----:B------:R0:W-:Y:S04]  /*30a30*/  STL [R1+0x2308], R215 ;  /* 0x002308d701007387 */ /* 0x0001e80000100800 */
[----:B------:R-:W-:Y:S04]  /*30a40*/  STS.U8 [R46+UR4+0x1f200], R165 ;  /* 0x01f200a52e007988 */ /* 0x000fe80008000004 */
[----:B------:R-:W-:Y:S04]  /*30a50*/  STS.U8 [R46+UR4+0x1f600], R164 ;  /* 0x01f600a42e007988 */ /* 0x000fe80008000004 */
[----:B------:R-:W-:Y:S04]  /*30a60*/  STS.U8 [R46+UR4+0x1fa00], R163 ;  /* 0x01fa00a32e007988 */ /* 0x000fe80008000004 */
[----:B------:R-:W-:Y:S04]  /*30a70*/  STS.U8 [R46+UR4+0x1fe00], R162 ;  /* 0x01fe00a22e007988 */ /* 0x000fe80008000004 */
[----:B0-----:R-:W4:Y:S04]  /*30a80*/  LDL.LU R215, [R1+0x13fc] ;  /* 0x0013fc0001d77983 */ /* 0x001f280000300800 */
[----:B------:R-:W-:Y:S04]  /*30a90*/  STL.64 [R1+0x2678], R150 ;  /* 0x0026789601007387 */ /* 0x000fe80000100a00 */
[----:B------:R-:W-:Y:S04]  /*30aa0*/  STL.64 [R1+0x2670], R148 ;  /* 0x0026709401007387 */ /* 0x000fe80000100a00 */
[----:B------:R-:W-:Y:S04]  /*30ab0*/  STL.64 [R1+0x2668], R146 ;  /* 0x0026689201007387 */ /* 0x000fe80000100a00 */
[----:B------:R-:W-:Y:S04]  /*30ac0*/  STL.64 [R1+0x2660], R144 ;  /* 0x0026609001007387 */ /* 0x000fe80000100a00 */
[----:B------:R0:W-:Y:S04]  /*30ad0*/  STL [R1+0x265c], R143 ;  /* 0x00265c8f01007387 */ /* 0x0001e80000100800 */
[----:B------:R-:W4:Y:S04]  /*30ae0*/  LDL.LU.64 R48, [R1+0xa00] ;  /* 0x000a000001307983 */ /* 0x000f280000300a00 */
        /* <DEDUP_REMOVED lines=46> */
[----:B0-----:R-:W4:Y:S04]  /*30dd0*/  LDL.LU.64 R142, [R1+0xb78] ;  /* 0x000b7800018e7983 */ /* 0x001f280000300a00 */
[----:B------:R-:W4:Y:S04]  /*30de0*/  LDL.LU.64 R144, [R1+0xb80] ;  /* 0x000b800001907983 */ /* 0x000f280000300a00 */
[----:B------:R-:W4:Y:S04]  /*30df0*/  LDL.LU.64 R146, [R1+0xb88] ;  /* 0x000b880001927983 */ /* 0x000f280000300a00 */
[----:B------:R-:W4:Y:S04]  /*30e00*/  LDL.LU.64 R148, [R1+0xb90] ;  /* 0x000b900001947983 */ /* 0x000f280000300a00 */
[----:B------:R-:W4:Y:S04]  /*30e10*/  LDL.LU.64 R150, [R1+0xb98] ;  /* 0x000b980001967983 */ /* 0x000f280000300a00 */
[----:B--2---:R-:W-:Y:S04]  /*30e20*/  STS.U8 [R45+UR4+0x10300], R211 ;  /* 0x010300d32d007988 */ /* 0x004fe80008000004 */
        /* <DEDUP_REMOVED lines=40> */
[----:B---3--:R-:W-:Y:S04]  /*310b0*/  STS.U8 [R45+UR4+0x1a700], R161 ;  /* 0x01a700a12d007988 */ /* 0x008fe80008000004 */
[----:B----4-:R-:W-:Y:S04]  /*310c0*/  STS.U8 [R45+UR4+0x1ab00], R160 ;  /* 0x01ab00a02d007988 */ /* 0x010fe80008000004 */
        /* <DEDUP_REMOVED lines=8> */
[----:B0-----:R-:W2:Y:S04]  /*31150*/  LDL.LU.64 R152, [R1+0xba0] ;  /* 0x000ba00001987983 */ /* 0x001ea80000300a00 */
[----:B------:R-:W3:Y:S04]  /*31160*/  LDL.LU.64 R154, [R1+0xba8] ;  /* 0x000ba800019a7983 */ /* 0x000ee80000300a00 */
[----:B------:R-:W4:Y:S04]  /*31170*/  LDL.LU.64 R156, [R1+0xbb0] ;  /* 0x000bb000019c7983 */ /* 0x000f280000300a00 */
[----:B------:R-:W2:Y:S04]  /*31180*/  LDL.LU.64 R158, [R1+0xbb8] ;  /* 0x000bb800019e7983 */ /* 0x000ea80000300a00 */
[----:B------:R-:W3:Y:S04]  /*31190*/  LDL.LU.64 R160, [R1+0xbc0] ;  /* 0x000bc00001a07983 */ /* 0x000ee80000300a00 */
[----:B------:R-:W4:Y:S04]  /*311a0*/  LDL.LU.64 R162, [R1+0xbc8] ;  /* 0x000bc80001a27983 */ /* 0x000f280000300a00 */
[----:B------:R-:W2:Y:S04]  /*311b0*/  LDL.LU.64 R164, [R1+0xbd0] ;  /* 0x000bd00001a47983 */ /* 0x000ea80000300a00 */
[----:B------:R-:W3:Y:S04]  /*311c0*/  LDL.LU.64 R166, [R1+0xbd8] ;  /* 0x000bd80001a67983 */ /* 0x000ee80000300a00 */
[----:B------:R-:W4:Y:S04]  /*311d0*/  LDL.LU.64 R168, [R1+0xbe0] ;  /* 0x000be00001a87983 */ /* 0x000f280000300a00 */
[----:B------:R-:W2:Y:S04]  /*311e0*/  LDL.LU.64 R170, [R1+0xbe8] ;  /* 0x000be80001aa7983 */ /* 0x000ea80000300a00 */
[----:B------:R-:W3:Y:S04]  /*311f0*/  LDL.LU.64 R172, [R1+0xbf0] ;  /* 0x000bf00001ac7983 */ /* 0x000ee80000300a00 */
[----:B------:R-:W4:Y:S01]  /*31200*/  LDL.LU.64 R174, [R1+0xbf8] ;  /* 0x000bf80001ae7983 */ /* 0x000f220000300a00 */
[----:B------:R-:W-:Y:S01]  /*31210*/  PRMT R23, RZ, 0x7610, R23 ;  /* 0x00007610ff177816 */ /* 0x000fe20000000017 */
[----:B------:R-:W-:-:S02]  /*31220*/  @!P0 IMAD.MOV.U32 R8, RZ, RZ, R221 ;  /* 0x000000ffff088224 */ /* 0x000fc400078e00dd */
        /* <DEDUP_REMOVED lines=46> */
[----:B------:R0:W2:Y:S02]  /*31510*/  @!P0 LDG.E.U8 R10, desc[UR40][R8.64] ;  /* 0x00000028080a8981 */ /* 0x0000a4000c1e1100 */
[----:B0-----:R-:W-:Y:S02]  /*31520*/  @!P0 IMAD.MOV.U32 R8, RZ, RZ, R216 ;  /* 0x000000ffff088224 */ /* 0x001fe400078e00d8 */
[----:B------:R-:W-:-:S05]  /*31530*/  @!P0 IMAD.MOV.U32 R9, RZ, RZ, R212 ;  /* 0x000000ffff098224 */ /* 0x000fca00078e00d4 */
[----:B------:R-:W2:Y:S04]  /*31540*/  @!P0 LDG.E.U8 R5, desc[UR40][R8.64] ;  /* 0x0000002808058981 */ /* 0x000ea8000c1e1100 */
[----:B----4-:R-:W-:Y:S04]  /*31550*/  STL.64 [R1+0x2878], R174 ;  /* 0x002878ae01007387 */ /* 0x010fe80000100a00 */
[----:B---3--:R-:W-:Y:S04]  /*31560*/  STL.64 [R1+0x2870], R172 ;  /* 0x002870ac01007387 */ /* 0x008fe80000100a00 */
[----:B--2---:R-:W-:Y:S04]  /*31570*/  STL.64 [R1+0x2868], R170 ;  /* 0x002868aa01007387 */ /* 0x004fe80000100a00 */
        /* <DEDUP_REMOVED lines=43> */
[----:B0-----:R-:W2:Y:S04]  /*31830*/  LDL.LU.64 R84, [R1+0xc00] ;  /* 0x000c000001547983 */ /* 0x001ea80000300a00 */
[----:B------:R-:W2:Y:S04]  /*31840*/  LDL.LU.64 R86, [R1+0xc08] ;  /* 0x000c080001567983 */ /* 0x000ea80000300a00 */
        /* <DEDUP_REMOVED lines=75> */
[----:B------:R0:W-:Y:S06]  /*31d00*/  MEMBAR.ALL.CTA ;  /* 0x0000000000007992 */ /* 0x0001ec0000008000 */
[----:B0-----:R-:W0:Y:S01]  /*31d10*/  FENCE.VIEW.ASYNC.S ;  /* 0x00000000000073c6 */ /* 0x001e220000000000 */
[----:B------:R-:W-:-:S04]  /*31d20*/  USHF.L.U32 UR8, UR43, 0x7, URZ ;  /* 0x000000072b087899 */ /* 0x000fc8000800063f */
[----:B------:R-:W-:Y:S01]  /*31d30*/  ULOP3.LUT UR8, UR8, 0x200, URZ, 0xc0, !UPT ;  /* 0x0000020008087892 */ /* 0x000fe2000f8ec03f */
[----:B0-----:R-:W-:Y:S03]  /*31d40*/  BAR.SYNC.DEFER_BLOCKING 0x0 ;  /* 0x0000000000007b1d */ /* 0x001fe60000010000 */
[----:B------:R-:W-:-:S04]  /*31d50*/  ULEA.HI UR8, UR4, UR8, URZ, 0x1c ;  /* 0x0000000804087291 */ /* 0x000fc8000f8fe03f */
[----:B------:R-:W-:Y:S01]  /*31d60*/  ULOP3.LUT UR12, UR8, 0x3fff, URZ, 0xc0, !UPT ;  /* 0x00003fff080c7892 */ /* 0x000fe2000f8ec03f */
[----:B------:R-:W-:-:S03]  /*31d70*/  UMOV UR13, 0x40000040 ;  /* 0x40000040000d7882 */ /* 0x000fc60000000000 */
[----:B------:R-:W-:Y:S01]  /*31d80*/  UIADD3 UR16, UP0, UR12, 0x2, URZ ;  /* 0x000000020c107890 */ /* 0x000fe2000ff1e03f */
[----:B------:R-:W-:-:S03]  /*31d90*/  UMOV UR8, URZ ;  /* 0x0000003f00087c82 */ /* 0x000fc60008000000 */
[----:B------:R-:W-:Y:S01]  /*31da0*/  UIADD3.X UR9, UR8, 0x40000040, URZ, UP0, !UPT ;  /* 0x4000004008097890 */ /* 0x000fe200087fe43f */
[----:B--2---:R-:W-:-:S06]  /*31db0*/  WARPGROUP.ARRIVE ;  /* 0x00000000000079c5 */ /* 0x004fcc0000000000 */
[----:B------:R-:W-:Y:S01]  /*31dc0*/  QGMMA.64x256x32.F32.E5M2.E5M2 R84, gdesc[UR12], R84, gsb0 ;  /* 0x03e000000c5479f3 */ /* 0x000fe20008003854 */
[----:B------:R-:W-:Y:S02]  /*31dd0*/  UMOV UR8, UR16 ;  /* 0x0000001000087c82 */ /* 0x000fe40008000000 */
[----:B------:R-:W-:Y:S01]  /*31de0*/  UIADD3.64 UR28, UR8, 0x2, URZ ;  /* 0x00000002081c7897 */ /* 0x000fe2000fffe03f */
[----:B------:R-:W-:Y:S02]  /*31df0*/  WARPGROUP.DEPBAR.LE gsb0, 0x0 ;  /* 0x00008000000079c5 */ /* 0x000fe40000010000 */
[----:B------:R-:W-:-:S15]  /*31e00*/  WARPGROUP.ARRIVE ;  /* 0x00000000000079c5 */ /* 0x000fde0000000000 */
[----:B------:R-:W-:-:S07]  /*31e10*/  NOP ;  /* 0x0000000000007918 */ /* 0x000fce0000000000 */
[----:B------:R-:W-:Y:S01]  /*31e20*/  QGMMA.64x256x32.F32.E5M2.E5M2 R84, gdesc[UR8], R84, gsb0 ;  /* 0x03e00000085479f3 */ /* 0x000fe20008003854 */
[----:B------:R-:W-:Y:S02]  /*31e30*/  UIADD3.64 UR32, UR8, 0x4, URZ ;  /* 0x0000000408207897 */ /* 0x000fe4000fffe03f */
[----:B------:R-:W-:Y:S02]  /*31e40*/  WARPGROUP.DEPBAR.LE gsb0, 0x0 ;  /* 0x00008000000079c5 */ /* 0x000fe40000010000 */
[----:B------:R-:W-:-:S15]  /*31e50*/  WARPGROUP.ARRIVE ;  /* 0x00000000000079c5 */ /* 0x000fde0000000000 */
[----:B------:R-:W-:-:S08]  /*31e60*/  NOP ;  /* 0x0000000000007918 */ /* 0x000fd00000000000 */
[----:B------:R-:W-:Y:S01]  /*31e70*/  QGMMA.64x256x32.F32.E5M2.E5M2 R84, gdesc[UR28], R84, gsb0 ;  /* 0x03e000001c5479f3 */ /* 0x000fe20008003854 */
        /* <DEDUP_REMOVED lines=18> */
[----:B------:R-:W-:Y:S04]  /*31fa0*/  STL [R1+0x2658], R44 ;  /* 0x0026582c01007387 */ /* 0x000fe80000100800 */
        /* <DEDUP_REMOVED lines=9> */
[----:B------:R-:W-:Y:S01]  /*32040*/  STL.64 [R1+0x2608], R24 ;  /* 0x0026081801007387 */ /* 0x000fe20000100a00 */
[----:B------:R-:W-:-:S02]  /*32050*/  WARPGROUP.DEPBAR.LE gsb0, 0x0 ;  /* 0x00008000000079c5 */ /* 0x000fc40000010000 */
[----:B------:R-:W-:-:S06]  /*32060*/  WARPGROUP.ARRIVE ;  /* 0x00000000000079c5 */ /* 0x000fcc0000000000 */
[----:B------:R-:W-:Y:S03]  /*32070*/  QGMMA.64x256x32.F32.E5M2.E5M2 R84, gdesc[UR32], R84, gsb0 ;  /* 0x03e00000205479f3 */ /* 0x000fe60008003854 */
[----:B------:R-:W-:Y:S02]  /*32080*/  WARPGROUP.DEPBAR.LE gsb0, 0x0 ;  /* 0x00008000000079c5 */ /* 0x000fe40000010000 */
        /* <DEDUP_REMOVED lines=127> */
[----:B------:R-:W2:Y:S01]  /*32880*/  LDL.LU.64 R48, [R1+0x2680] ;  /* 0x0026800001307983 */ /* 0x000ea20000300a00 */
[----:B------:R-:W-:Y:S01]  /*32890*/  UMOV UR36, UR12 ;  /* 0x0000000c00247c82 */ /* 0x000fe20008000000 */
[----:B------:R-:W-:Y:S01]  /*328a0*/  UMOV UR37, UR13 ;  /* 0x0000000d00257c82 */ /* 0x000fe20008000000 */
[----:B------:R-:W-:Y:S01]  /*328b0*/  UMOV UR44, UR8 ;  /* 0x00000008002c7c82 */ /* 0x000fe20008000000 */
[----:B------:R-:W-:Y:S01]  /*328c0*/  UMOV UR45, UR9 ;  /* 0x00000009002d7c82 */ /* 0x000fe20008000000 */
[----:B------:R-:W-:Y:S01]  /*328d0*/  UMOV UR48, UR28 ;  /* 0x0000001c00307c82 */ /* 0x000fe20008000000 */
[----:B------:R-:W-:Y:S01]  /*328e0*/  UMOV UR49, UR29 ;  /* 0x0000001d00317c82 */ /* 0x000fe20008000000 */
[----:B------:R-:W-:Y:S01]  /*328f0*/  UMOV UR52, UR32 ;  /* 0x0000002000347c82 */ /* 0x000fe20008000000 */
[----:B------:R-:W-:Y:S01]  /*32900*/  UMOV UR53, UR33 ;  /* 0x0000002100357c82 */ /* 0x000fe20008000000 */
[----:B------:R-:W-:Y:S01]  /*32910*/  UIADD3.64 UR16, UR8, 0x400, URZ ;  /* 0x0000040008107897 */ /* 0x000fe2000fffe03f */
        /* <DEDUP_REMOVED lines=8> */
[----:B-1----:R-:W0:Y:S01]  /*329a0*/  LDC R209, c[0x0][0x230] ;  /* 0x00008c00ffd17b82 */ /* 0x002e220000000800 */
[----:B--2---:R-:W-:-:S06]  /*329b0*/  WARPGROUP.ARRIVE ;  /* 0x00000000000079c5 */ /* 0x004fcc0000000000 */
[----:B------:R-:W-:Y:S03]  /*329c0*/  QGMMA.64x256x32.F32.E5M2.E5M2 R48, gdesc[UR36], R48, gsb0 ;  /* 0x03e00000243079f3 */ /* 0x000fe60008003830 */
[----:B------:R-:W-:Y:S02]  /*329d0*/  WARPGROUP.DEPBAR.LE gsb0, 0x0 ;  /* 0x00008000000079c5 */ /* 0x000fe40000010000 */
[----:B------:R-:W-:-:S15]  /*329e0*/  WARPGROUP.ARRIVE ;  /* 0x00000000000079c5 */ /* 0x000fde0000000000 */
[----:B------:R-:W-:-:S08]  /*329f0*/  NOP ;  /* 0x0000000000007918 */ /* 0x000fd00000000000 */
        /* <DEDUP_REMOVED lines=74> */
[----:B-1----:R-:W2:Y:S04]  /*32ea0*/  LDL.LU.64 R150, [R1+0x2678] ;  /* 0x0026780001967983 */ /* 0x002ea80000300a00 */
[----:B------:R-:W3:Y:S04]  /*32eb0*/  LDL.LU.64 R148, [R1+0x2670] ;  /* 0x0026700001947983 */ /* 0x000ee80000300a00 */
[----:B------:R-:W4:Y:S04]  /*32ec0*/  LDL.LU.64 R146, [R1+0x2668] ;  /* 0x0026680001927983 */ /* 0x000f280000300a00 */
[----:B------:R-:W4:Y:S04]  /*32ed0*/  LDL.LU.64 R144, [R1+0x2660] ;  /* 0x0026600001907983 */ /* 0x000f280000300a00 */
[----:B------:R-:W4:Y:S04]  /*32ee0*/  LDL.LU R143, [R1+0x265c] ;  /* 0x00265c00018f7983 */ /* 0x000f280000300800 */
[----:B------:R-:W4:Y:S04]  /*32ef0*/  LDL.LU R44, [R1+0x2658] ;  /* 0x00265800012c7983 */ /* 0x000f280000300800 */
        /* <DEDUP_REMOVED lines=10> */
[----:B--2---:R-:W-:Y:S04]  /*32fa0*/  STL.64 [R1+0x2600], R150 ;  /* 0x0026009601007387 */ /* 0x004fe80000100a00 */
[----:B---3--:R-:W-:Y:S04]  /*32fb0*/  STL.64 [R1+0x25f8], R148 ;  /* 0x0025f89401007387 */ /* 0x008fe80000100a00 */
[----:B----4-:R-:W-:Y:S04]  /*32fc0*/  STL.64 [R1+0x25f0], R146 ;  /* 0x0025f09201007387 */ /* 0x010fe80000100a00 */
[----:B------:R-:W-:Y:S04]  /*32fd0*/  STL.64 [R1+0x25e8], R144 ;  /* 0x0025e89001007387 */ /* 0x000fe80000100a00 */
[----:B------:R1:W-:Y:S04]  /*32fe0*/  STL [R1+0x25e4], R143 ;  /* 0x0025e48f01007387 */ /* 0x0003e80000100800 */
        /* <DEDUP_REMOVED lines=47> */
[----:B-1----:R-:W2:Y:S04]  /*332e0*/  LDL.LU.64 R142, [R1+0x978] ;  /* 0x00097800018e7983 */ /* 0x002ea80000300a00 */
        /* <DEDUP_REMOVED lines=16> */
[----:B------:R-:W-:Y:S01]  /*333f0*/  UIADD3.64 UR12, UR8, 0x3fe, URZ ;  /* 0x000003fe080c7897 */ /* 0x000fe2000fffe03f */
[----:B--2---:R-:W-:-:S08]  /*33400*/  WARPGROUP.ARRIVE ;  /* 0x00000000000079c5 */ /* 0x004fd00000000000 */
        /* <DEDUP_REMOVED lines=8> */
[----:B------:R-:W-:Y:S01]  /*33490*/  QGMMA.64x256x32.F32.E5M2.E5M2 R48, gdesc[UR24], R48, gsb0 ;  /* 0x03e00000183079f3 */ /* 0x000fe20008003830 */
        /* <DEDUP_REMOVED lines=168> */
[----:B--2---:R-:W-:-:S06]  /*33f20*/  WARPGROUP.ARRIVE ;  /* 0x00000000000079c5 */ /* 0x004fcc0000000000 */
[----:B------:R-:W-:Y:S01]  /*33f30*/  QGMMA.64x256x32.F32.E5M2.E5M2 R48, gdesc[UR36], R48, gsb0 ;  /* 0x03e00000243079f3 */ /* 0x000fe20008003830 */
[----:B------:R-:W-:Y:S01]  /*33f40*/  UMOV UR26, UR50 ;  /* 0x00000032001a7c82 */ /* 0x000fe20008000000 */
[----:B------:R-:W-:Y:S01]  /*33f50*/  UMOV UR27, UR51 ;  /* 0x00000033001b7c82 */ /* 0x000fe20008000000 */
[----:B------:R-:W-:Y:S02]  /*33f60*/  WARPGROUP.DEPBAR.LE gsb0, 0x0 ;  /* 0x00008000000079c5 */ /* 0x000fe40000010000 */
[----:B------:R-:W-:-:S15]  /*33f70*/  WARPGROUP.ARRIVE ;  /* 0x00000000000079c5 */ /* 0x000fde0000000000 */
[----:B------:R-:W-:-:S08]  /*33f80*/  NOP ;  /* 0x0000000000007918 */ /* 0x000fd00000000000 */
[----:B------:R-:W-:Y:S01]  /*33f90*/  QGMMA.64x256x32.F32.E5M2.E5M2 R48, gdesc[UR16], R48, gsb0 ;  /* 0x03e00000103079f3 */ /* 0x000fe20008003830 */
[----:B------:R-:W-:Y:S01]  /*33fa0*/  UMOV UR22, UR54 ;  /* 0x0000003600167c82 */ /* 0x000fe20008000000 */
[----:B------:R-:W-:Y:S01]  /*33fb0*/  UMOV UR23, UR55 ;  /* 0x0000003700177c82 */ /* 0x000fe20008000000 */
        /* <DEDUP_REMOVED lines=83> */
[----:B-1----:R-:W3:Y:S04]  /*344f0*/  LDL.LU.64 R150, [R1+0x2588] ;  /* 0x0025880001967983 */ /* 0x002ee80000300a00 */
[----:B------:R-:W4:Y:S04]  /*34500*/  LDL.LU.64 R148, [R1+0x2580] ;  /* 0x0025800001947983 */ /* 0x000f280000300a00 */
[----:B------:R-:W3:Y:S04]  /*34510*/  LDL.LU.64 R146, [R1+0x2578] ;  /* 0x0025780001927983 */ /* 0x000ee80000300a00 */
[----:B------:R-:W4:Y:S04]  /*34520*/  LDL.LU.64 R144, [R1+0x2570] ;  /* 0x0025700001907983 */ /* 0x000f280000300a00 */
[----:B------:R-:W3:Y:S04]  /*34530*/  LDL.LU R143, [R1+0x256c] ;  /* 0x00256c00018f7983 */ /* 0x000ee80000300800 */
[----:B------:R-:W2:Y:S04]  /*34540*/  LDL.LU R44, [R1+0x2568] ;  /* 0x00256800012c7983 */ /* 0x000ea80000300800 */
[----:B------:R-:W4:Y:S04]  /*34550*/  LDL.LU.64 R42, [R1+0x2560] ;  /* 0x00256000012a7983 */ /* 0x000f280000300a00 */
[----:B------:R-:W3:Y:S04]  /*34560*/  LDL.LU.64 R40, [R1+0x2558] ;  /* 0x0025580001287983 */ /* 0x000ee80000300a00 */
[----:B------:R-:W3:Y:S04]  /*34570*/  LDL.LU.64 R38, [R1+0x2550] ;  /* 0x0025500001267983 */ /* 0x000ee80000300a00 */
[----:B------:R-:W3:Y:S04]  /*34580*/  LDL.LU.64 R36, [R1+0x2548] ;  /* 0x0025480001247983 */ /* 0x000ee80000300a00 */
[----:B------:R-:W3:Y:S04]  /*34590*/  LDL.LU.64 R34, [R1+0x2540] ;  /* 0x0025400001227983 */ /* 0x000ee80000300a00 */
[----:B------:R-:W3:Y:S04]  /*345a0*/  LDL.LU.64 R32, [R1+0x2538] ;  /* 0x0025380001207983 */ /* 0x000ee80000300a00 */
[----:B------:R-:W3:Y:S04]  /*345b0*/  LDL.LU.64 R30, [R1+0x2530] ;  /* 0x00253000011e7983 */ /* 0x000ee80000300a00 */
[----:B------:R-:W3:Y:S04]  /*345c0*/  LDL.LU.64 R28, [R1+0x2528] ;  /* 0x00252800011c7983 */ /* 0x000ee80000300a00 */
[----:B------:R-:W3:Y:S04]  /*345d0*/  LDL.LU.64 R26, [R1+0x2520] ;  /* 0x00252000011a7983 */ /* 0x000ee80000300a00 */
[----:B------:R-:W3:Y:S01]  /*345e0*/  LDL.LU.64 R24, [R1+0x2518] ;  /* 0x0025180001187983 */ /* 0x000ee20000300a00 */
[----:B--2---:R-:W-:-:S02]  /*345f0*/  IMAD.MOV.U32 R240, RZ, RZ, R44 ;  /* 0x000000fffff07224 */ /* 0x004fc400078e002c */
[----:B----4-:R-:W-:Y:S02]  /*34600*/  IMAD.MOV.U32 R239, RZ, RZ, R43 ;  /* 0x000000ffffef7224 */ /* 0x010fe400078e002b */
[----:B---3--:R-:W-:Y:S02]  /*34610*/  IMAD.MOV.U32 R249, RZ, RZ, R41 ;  /* 0x000000fffff97224 */ /* 0x008fe400078e0029 */
[----:B------:R-:W-:Y:S02]  /*34620*/  IMAD.MOV.U32 R236, RZ, RZ, R39 ;  /* 0x000000ffffec7224 */ /* 0x000fe400078e0027 */
[----:B------:R-:W-:Y:S02]  /*34630*/  IMAD.MOV.U32 R234, RZ, RZ, R37 ;  /* 0x000000ffffea7224 */ /* 0x000fe400078e0025 */
[----:B------:R-:W-:Y:S02]  /*34640*/  IMAD.MOV.U32 R8, RZ, RZ, R35 ;  /* 0x000000ffff087224 */ /* 0x000fe400078e0023 */
[----:B------:R-:W-:-:S02]  /*34650*/  IMAD.MOV.U32 R170, RZ, RZ, R33 ;  /* 0x000000ffffaa7224 */ /* 0x000fc400078e0021 */
[----:B------:R-:W-:Y:S02]  /*34660*/  IMAD.MOV.U32 R169, RZ, RZ, R31 ;  /* 0x000000ffffa97224 */ /* 0x000fe400078e001f */
[----:B------:R-:W-:Y:S02]  /*34670*/  IMAD.MOV.U32 R237, RZ, RZ, R29 ;  /* 0x000000ffffed7224 */ /* 0x000fe400078e001d */
[----:B------:R-:W-:Y:S02]  /*34680*/  IMAD.MOV.U32 R251, RZ, RZ, R27 ;  /* 0x000000fffffb7224 */ /* 0x000fe400078e001b */
[----:B------:R-:W-:Y:S02]  /*34690*/  IMAD.MOV.U32 R241, RZ, RZ, R25 ;  /* 0x000000fffff17224 */ /* 0x000fe400078e0019 */
[----:B------:R-:W-:Y:S02]  /*346a0*/  IMAD.MOV.U32 R242, RZ, RZ, R24 ;  /* 0x000000fffff27224 */ /* 0x000fe400078e0018 */
[----:B------:R-:W-:Y:S01]  /*346b0*/  IMAD.MOV.U32 R252, RZ, RZ, R26 ;  /* 0x000000fffffc7224 */ /* 0x000fe200078e001a */
[----:B------:R-:W2:Y:S01]  /*346c0*/  LDL.LU.64 R24, [R1] ;  /* 0x0000000001187983 */ /* 0x000ea20000300a00 */
[----:B------:R-:W-:-:S03]  /*346d0*/  IMAD.MOV.U32 R250, RZ, RZ, R28 ;  /* 0x000000fffffa7224 */ /* 0x000fc600078e001c */
[----:B------:R-:W3:Y:S01]  /*346e0*/  LDL.LU.64 R26, [R1+0x8] ;  /* 0x00000800011a7983 */ /* 0x000ee20000300a00 */
[----:B------:R-:W-:-:S03]  /*346f0*/  IMAD.MOV.U32 R243, RZ, RZ, R30 ;  /* 0x000000fffff37224 */ /* 0x000fc600078e001e */
[----:B------:R-:W4:Y:S01]  /*34700*/  LDL.LU.64 R28, [R1+0x10] ;  /* 0x00001000011c7983 */ /* 0x000f220000300a00 */
[----:B------:R-:W-:-:S03]  /*34710*/  IMAD.MOV.U32 R244, RZ, RZ, R32 ;  /* 0x000000fffff47224 */ /* 0x000fc600078e0020 */
[----:B------:R-:W2:Y:S01]  /*34720*/  LDL.LU.64 R30, [R1+0x18] ;  /* 0x00001800011e7983 */ /* 0x000ea20000300a00 */
        /* <DEDUP_REMOVED lines=58> */
[----:B------:R-:W2:Y:S01]  /*34ad0*/  LDL.LU.64 R138, [R1+0x1c8] ;  /* 0x0001c800018a7983 */ /* 0x000ea20000300a00 */
[----:B------:R-:W-:-:S03]  /*34ae0*/  IMAD.MOV.U32 R167, RZ, RZ, R143 ;  /* 0x000000ffffa77224 */ /* 0x000fc600078e008f */
[----:B------:R-:W3:Y:S01]  /*34af0*/  LDL.LU.64 R140, [R1+0x1d0] ;  /* 0x0001d000018c7983 */ /* 0x000ee20000300a00 */
[----:B------:R-:W-:Y:S02]  /*34b00*/  IMAD.MOV.U32 R166, RZ, RZ, R144 ;  /* 0x000000ffffa67224 */ /* 0x000fe400078e0090 */
[----:B------:R-:W-:Y:S01]  /*34b10*/  IMAD.MOV.U32 R165, RZ, RZ, R145 ;  /* 0x000000ffffa57224 */ /* 0x000fe200078e0091 */
[----:B------:R-:W4:Y:S01]  /*34b20*/  LDL.LU.64 R142, [R1+0x1d8] ;  /* 0x0001d800018e7983 */ /* 0x000f220000300a00 */
[----:B------:R-:W-:Y:S02]  /*34b30*/  IMAD.MOV.U32 R164, RZ, RZ, R146 ;  /* 0x000000ffffa47224 */ /* 0x000fe400078e0092 */
[----:B------:R-:W-:Y:S01]  /*34b40*/  IMAD.MOV.U32 R163, RZ, RZ, R147 ;  /* 0x000000ffffa37224 */ /* 0x000fe200078e0093 */
[----:B------:R-:W2:Y:S01]  /*34b50*/  LDL.LU.64 R144, [R1+0x1e0] ;  /* 0x0001e00001907983 */ /* 0x000ea20000300a00 */
[----:B------:R-:W-:Y:S02]  /*34b60*/  IMAD.MOV.U32 R210, RZ, RZ, R148 ;  /* 0x000000ffffd27224 */ /* 0x000fe400078e0094 */
[----:B------:R-:W-:Y:S01]  /*34b70*/  IMAD.MOV.U32 R211, RZ, RZ, R149 ;  /* 0x000000ffffd37224 */ /* 0x000fe200078e0095 */
[----:B------:R-:W3:Y:S01]  /*34b80*/  LDL.LU.64 R146, [R1+0x1e8] ;  /* 0x0001e80001927983 */ /* 0x000ee20000300a00 */
[----:B------:R-:W-:-:S02]  /*34b90*/  IMAD.MOV.U32 R162, RZ, RZ, R150 ;  /* 0x000000ffffa27224 */ /* 0x000fc400078e0096 */
[----:B------:R-:W-:Y:S01]  /*34ba0*/  IMAD.MOV.U32 R168, RZ, RZ, R151 ;  /* 0x000000ffffa87224 */ /* 0x000fe200078e0097 */
[----:B------:R-:W4:Y:S04]  /*34bb0*/  LDL.LU.64 R148, [R1+0x1f0] ;  /* 0x0001f00001947983 */ /* 0x000f280000300a00 */
[----:B------:R-:W2:Y:S04]  /*34bc0*/  LDL.LU.64 R150, [R1+0x1f8] ;  /* 0x0001f80001967983 */ /* 0x000ea80000300a00 */
[----:B--2---:R-:W-:Y:S04]  /*34bd0*/  STL.64 [R1+0x2510], R150 ;  /* 0x0025109601007387 */ /* 0x004fe80000100a00 */
[----:B----4-:R-:W-:Y:S04]  /*34be0*/  STL.64 [R1+0x2508], R148 ;  /* 0x0025089401007387 */ /* 0x010fe80000100a00 */
[----:B---3--:R-:W-:Y:S04]  /*34bf0*/  STL.64 [R1+0x2500], R146 ;  /* 0x0025009201007387 */ /* 0x008fe80000100a00 */
        /* <DEDUP_REMOVED lines=121> */
[----:B------:R-:W-:-:S02]  /*35390*/  UIADD3.64 UR12, UR8, 0x7fe, URZ ;  /* 0x000007fe080c7897 */ /* 0x000fc4000fffe03f */
[----:B------:R-:W-:Y:S01]  /*353a0*/  UIADD3.64 UR16, UR8, 0x800, URZ ;  /* 0x0000080008107897 */ /* 0x000fe2000fffe03f */
[----:B------:R-:W-:Y:S01]  /*353b0*/  UMOV UR18, UR10 ;  /* 0x0000000a00127c82 */ /* 0x000fe20008000000 */
[----:B------:R-:W-:Y:S01]  /*353c0*/  UMOV UR19, UR11 ;  /* 0x0000000b00137c82 */ /* 0x000fe20008000000 */
[----:B--2---:R-:W-:-:S06]  /*353d0*/  WARPGROUP.ARRIVE ;  /* 0x00000000000079c5 */ /* 0x004fcc0000000000 */
[----:B------:R-:W-:Y:S01]  /*353e0*/  QGMMA.64x256x32.F32.E5M2.E5M2 R32, gdesc[UR12], R32, gsb0 ;  /* 0x03e000000c2079f3 */ /* 0x000fe20008003820 */
[----:B------:R-:W-:Y:S01]  /*353f0*/  UIADD3.64 UR24, UR8, 0x802, URZ ;  /* 0x0000080208187897 */ /* 0x000fe2000fffe03f */
[----:B------:R-:W-:Y:S01]  /*35400*/  UMOV UR26, UR30 ;  /* 0x0000001e001a7c82 */ /* 0x000fe20008000000 */
[----:B------:R-:W-:Y:S01]  /*35410*/  UMOV UR27, UR31 ;  /* 0x0000001f001b7c82 */ /* 0x000fe20008000000 */
[----:B------:R-:W-:Y:S02]  /*35420*/  WARPGROUP.DEPBAR.LE gsb0, 0x0 ;  /* 0x00008000000079c5 */ /* 0x000fe40000010000 */
[----:B------:R-:W-:-:S15]  /*35430*/  WARPGROUP.ARRIVE ;  /* 0x00000000000079c5 */ /* 0x000fde0000000000 */
[----:B------:R-:W-:-:S07]  /*35440*/  NOP ;  /* 0x0000000000007918 */ /* 0x000fce0000000000 */
        /* <DEDUP_REMOVED lines=8> */
[----:B------:R-:W-:Y:S04]  /*354d0*/  STL.64 [R1+0x2330], R30 ;  /* 0x0023301e01007387 */ /* 0x000fe80000100a00 */
[----:B------:R-:W-:Y:S04]  /*354e0*/  STL.64 [R1+0x2328], R28 ;  /* 0x0023281c01007387 */ /* 0x000fe80000100a00 */
[----:B------:R-:W-:Y:S04]  /*354f0*/  STL.64 [R1+0x2320], R26 ;  /* 0x0023201a01007387 */ /* 0x000fe80000100a00 */
[----:B------:R1:W-:Y:S01]  /*35500*/  STL.64 [R1+0x2318], R24 ;  /* 0x0023181801007387 */ /* 0x0003e20000100a00 */
[----:B------:R-:W-:-:S02]  /*35510*/  WARPGROUP.DEPBAR.LE gsb0, 0x0 ;  /* 0x00008000000079c5 */ /* 0x000fc40000010000 */
[----:B------:R-:W-:-:S12]  /*35520*/  WARPGROUP.ARRIVE ;  /* 0x00000000000079c5 */ /* 0x000fd80000000000 */
[----:B------:R-:W-:Y:S03]  /*35530*/  QGMMA.64x256x32.F32.E5M2.E5M2 R32, gdesc[UR20], R32, gsb0 ;  /* 0x03e00000142079f3 */ /* 0x000fe60008003820 */
[----:B------:R-:W-:Y:S02]  /*35540*/  WARPGROUP.DEPBAR.LE gsb0, 0x0 ;  /* 0x00008000000079c5 */ /* 0x000fe40000010000 */
[----:B------:R2:W-:Y:S04]  /*35550*/  STL.64 [R1+0x400], R32 ;  /* 0x0004002001007387 */ /* 0x0005e80000100a00 */
        /* <DEDUP_REMOVED lines=59> */
[----:B------:R-:W-:Y:S04]  /*35910*/  STL.64 [R1+0x5e0], R152 ;  /* 0x0005e09801007387 */ /* 0x000fe80000100a00 */
[----:B------:R-:W-:Y:S04]  /*35920*/  STL.64 [R1+0x5e8], R154 ;  /* 0x0005e89a01007387 */ /* 0x000fe80000100a00 */
[----:B------:R-:W-:Y:S04]  /*35930*/  STL.64 [R1+0x5f0], R156 ;  /* 0x0005f09c01007387 */ /* 0x000fe80000100a00 */
[----:B------:R-:W-:Y:S04]  /*35940*/  STL.64 [R1+0x5f8], R158 ;  /* 0x0005f89e01007387 */ /* 0x000fe80000100a00 */
[----:B-1----:R-:W4:Y:S04]  /*35950*/  LDL.LU.64 R24, [R1+0x200] ;  /* 0x0002000001187983 */ /* 0x002f280000300a00 */
[----:B------:R-:W4:Y:S04]  /*35960*/  LDL.LU.64 R26, [R1+0x208] ;  /* 0x00020800011a7983 */ /* 0x000f280000300a00 */
[----:B------:R-:W4:Y:S04]  /*35970*/  LDL.LU.64 R28, [R1+0x210] ;  /* 0x00021000011c7983 */ /* 0x000f280000300a00 */
[----:B------:R-:W4:Y:S04]  /*35980*/  LDL.LU.64 R30, [R1+0x218] ;  /* 0x00021800011e7983 */ /* 0x000f280000300a00 */
[----:B--2---:R-:W2:Y:S04]  /*35990*/  LDL.LU.64 R32, [R1+0x220] ;  /* 0x0002200001207983 */ /* 0x004ea80000300a00 */
[----:B---3--:R-:W2:Y:S04]  /*359a0*/  LDL.LU.64 R34, [R1+0x228] ;  /* 0x0002280001227983 */ /* 0x008ea80000300a00 */
[----:B----4-:R-:W2:Y:S04]  /*359b0*/  LDL.LU.64 R36, [R1+0x230] ;  /* 0x0002300001247983 */ /* 0x010ea80000300a00 */
        /* <DEDUP_REMOVED lines=79> */
[----:B------:R-:W-:-:S05]  /*35eb0*/  VIADD R209, R209, 0x7f ;  /* 0x0000007fd1d17836 */ /* 0x000fca0000000000 */
[----:B------:R-:W-:Y:S01]  /*35ec0*/  SHF.R.S32.HI R5, RZ, 0x1f, R209 ;  /* 0x0000001fff057819 */ /* 0x000fe200000114d1 */
[----:B------:R-:W-:-:S03]  /*35ed0*/  VIADD R210, R210, 0x1 ;  /* 0x00000001d2d27836 */ /* 0x000fc60000000000 */
[----:B------:R-:W-:-:S04]  /*35ee0*/  LEA.HI R5, R5, R209, RZ, 0x7 ;  /* 0x000000d105057211 */ /* 0x000fc800078f38ff */
[----:B------:R-:W-:-:S04]  /*35ef0*/  SHF.R.S32.HI R5, RZ, 0x7, R5 ;  /* 0x00000007ff057819 */ /* 0x000fc80000011405 */
[----:B------:R-:W-:Y:S01]  /*35f00*/  ISETP.NE.U32.AND P0, PT, R210, R5, PT ;  /* 0x00000005d200720c */ /* 0x000fe20003f05070 */
        /* <DEDUP_REMOVED lines=129> */
[----:B------:R0:W-:Y:S02]  /*36720*/  STL [R1+0xf7c], R210 ;  /* 0x000f7cd201007387 */ /* 0x0001e40000100800 */
[----:B0-----:R-:W-:-:S02]  /*36730*/  IMAD.MOV.U32 R210, RZ, RZ, R211 ;  /* 0x000000ffffd27224 */ /* 0x001fc400078e00d3 */
[----:B------:R-:W-:Y:S02]  /*36740*/  IMAD.MOV.U32 R211, RZ, RZ, R162 ;  /* 0x000000ffffd37224 */ /* 0x000fe400078e00a2 */
[----:B------:R-:W-:Y:S02]  /*36750*/  IMAD.MOV.U32 R162, RZ, RZ, R163 ;  /* 0x000000ffffa27224 */ /* 0x000fe400078e00a3 */
[----:B------:R-:W-:Y:S02]  /*36760*/  IMAD.MOV.U32 R163, RZ, RZ, R164 ;  /* 0x000000ffffa37224 */ /* 0x000fe400078e00a4 */
[----:B------:R-:W-:Y:S02]  /*36770*/  IMAD.MOV.U32 R164, RZ, RZ, R165 ;  /* 0x000000ffffa47224 */ /* 0x000fe400078e00a5 */
[----:B------:R-:W-:Y:S02]  /*36780*/  IMAD.MOV.U32 R165, RZ, RZ, R166 ;  /* 0x000000ffffa57224 */ /* 0x000fe400078e00a6 */
[----:B------:R-:W-:-:S02]  /*36790*/  IMAD.MOV.U32 R166, RZ, RZ, R167 ;  /* 0x000000ffffa67224 */ /* 0x000fc400078e00a7 */
[----:B------:R-:W-:Y:S02]  /*367a0*/  IMAD.MOV.U32 R167, RZ, RZ, R168 ;  /* 0x000000ffffa77224 */ /* 0x000fe400078e00a8 */
[----:B------:R-:W-:Y:S02]  /*367b0*/  IMAD.MOV.U32 R168, RZ, RZ, R169 ;  /* 0x000000ffffa87224 */ /* 0x000fe400078e00a9 */
[----:B------:R-:W-:Y:S02]  /*367c0*/  IMAD.MOV.U32 R169, RZ, RZ, R170 ;  /* 0x000000ffffa97224 */ /* 0x000fe400078e00aa */
[----:B------:R-:W-:Y:S01]  /*367d0*/  IMAD.MOV.U32 R170, RZ, RZ, R8 ;  /* 0x000000ffffaa7224 */ /* 0x000fe200078e0008 */
[----:B------:R-:W-:Y:S01]  /*367e0*/  IADD3 R210, P2, R210, UR6, RZ ;  /* 0x00000006d2d27c10 */ /* 0x000fe2000ff5e0ff */
[----:B------:R-:W-:Y:S02]  /*367f0*/  IMAD.MOV.U32 R8, RZ, RZ, R235 ;  /* 0x000000ffff087224 */ /* 0x000fe400078e00eb */
[----:B------:R-:W-:-:S02]  /*36800*/  IMAD.MOV.U32 R235, RZ, RZ, R236 ;  /* 0x000000ffffeb7224 */ /* 0x000fc400078e00ec */
[----:B------:R-:W-:Y:S02]  /*36810*/  IMAD.MOV.U32 R236, RZ, RZ, R6 ;  /* 0x000000ffffec7224 */ /* 0x000fe400078e0006 */
[----:B------:R-:W3:Y:S04]  /*36820*/  LDL.LU R6, [R1+0x2314] ;  /* 0x0023140001067983 */ /* 0x000ee80000300800 */
[----:B------:R0:W-:Y:S04]  /*36830*/  STL [R1+0x1358], R210 ;  /* 0x001358d201007387 */ /* 0x0001e80000100800 */
[----:B0-----:R-:W4:Y:S02]  /*36840*/  LDL.LU R210, [R1+0x1350] ;  /* 0x0013500001d27983 */ /* 0x001f240000300800 */
[----:B----4-:R-:W-:-:S05]  /*36850*/  IADD3 R210, P3, R210, UR6, RZ ;  /* 0x00000006d2d27c10 */ /* 0x010fca000ff7e0ff */
[----:B------:R0:W-:Y:S04]  /*36860*/  STL [R1+0x1350], R210 ;  /* 0x001350d201007387 */ /* 0x0001e80000100800 */
[----:B0-----:R-:W4:Y:S01]  /*36870*/  LDL.LU R210, [R1+0x1348] ;  /* 0x0013480001d27983 */ /* 0x001f220000300800 */
[----:B---3--:R-:W-:Y:S02]  /*36880*/  IADD3 R6, P5, R6, UR6, RZ ;  /* 0x0000000606067c10 */ /* 0x008fe4000ffbe0ff */
[----:B----4-:R-:W-:-:S05]  /*36890*/  IADD3 R210, P4, R210, UR6, RZ ;  /* 0x00000006d2d27c10 */ /* 0x010fca000ff9e0ff */
[----:B------:R0:W-:Y:S04]  /*368a0*/  STL [R1+0x1348], R210 ;  /* 0x001348d201007387 */ /* 0x0001e80000100800 */
[----:B------:R1:W-:Y:S01]  /*368b0*/  STL [R1+0x1340], R6 ;  /* 0x0013400601007387 */ /* 0x0003e20000100800 */
[----:B0-----:R-:W-:-:S03]  /*368c0*/  IMAD.MOV.U32 R210, RZ, RZ, R211 ;  /* 0x000000ffffd27224 */ /* 0x001fc600078e00d3 */
[----:B-1----:R-:W3:Y:S01]  /*368d0*/  LDL.LU R6, [R1+0x2310] ;  /* 0x0023100001067983 */ /* 0x002ee20000300800 */
        /* <DEDUP_REMOVED lines=14> */
[----:B------:R-:W4:Y:S01]  /*369c0*/  LDL.LU R12, [R1+0x230c] ;  /* 0x00230c00010c7983 */ /* 0x000f220000300800 */
[----:B------:R-:W-:Y:S02]  /*369d0*/  IADD3 R7, P6, R7, UR6, RZ ;  /* 0x0000000607077c10 */ /* 0x000fe4000ffde0ff */
[----:B------:R-:W-:Y:S02]  /*369e0*/  IADD3 R13, P1, R13, UR6, RZ ;  /* 0x000000060d0d7c10 */ /* 0x000fe4000ff3e0ff */
[----:B---3--:R-:W-:Y:S02]  /*369f0*/  IADD3.X R6, R6, UR7, RZ, P6, !PT ;  /* 0x0000000706067c10 */ /* 0x008fe4000b7fe4ff */
[----:B------:R-:W-:-:S05]  /*36a00*/  IADD3 R210, P6, R210, UR6, RZ ;  /* 0x00000006d2d27c10 */ /* 0x000fca000ffde0ff */
[----:B------:R0:W-:Y:S02]  /*36a10*/  STL [R1+0x1338], R210 ;  /* 0x001338d201007387 */ /* 0x0001e40000100800 */
[----:B0-----:R-:W-:Y:S02]  /*36a20*/  IMAD.MOV.U32 R210, RZ, RZ, R211 ;  /* 0x000000ffffd27224 */ /* 0x001fe400078e00d3 */
        /* <DEDUP_REMOVED lines=8> */
[----:B------:R-:W-:Y:S01]  /*36ab0*/  IMAD.MOV.U32 R169, RZ, RZ, R170 ;  /* 0x000000ffffa97224 */ /* 0x000fe200078e00aa */
[----:B----4-:R-:W-:Y:S01]  /*36ac0*/  IADD3.X R12, R12, UR7, RZ, P1, !PT ;  /* 0x000000070c0c7c10 */ /* 0x010fe20008ffe4ff */
[----:B------:R-:W-:Y:S01]  /*36ad0*/  IMAD.MOV.U32 R170, RZ, RZ, R8 ;  /* 0x000000ffffaa7224 */ /* 0x000fe200078e0008 */
[----:B------:R-:W-:Y:S01]  /*36ae0*/  IADD3 R210, P1, R210, UR6, RZ ;  /* 0x00000006d2d27c10 */ /* 0x000fe2000ff3e0ff */
[----:B------:R-:W-:-:S02]  /*36af0*/  IMAD.MOV.U32 R8, RZ, RZ, R236 ;  /* 0x000000ffff087224 */ /* 0x000fc400078e00ec */
[----:B------:R-:W-:Y:S02]  /*36b00*/  IMAD.MOV.U32 R236, RZ, RZ, R237 ;  /* 0x000000ffffec7224 */ /* 0x000fe400078e00ed */
[----:B------:R-:W-:Y:S02]  /*36b10*/  IMAD.MOV.U32 R237, RZ, RZ, R251 ;  /* 0x000000ffffed7224 */ /* 0x000fe400078e00fb */
[----:B------:R-:W3:Y:S04]  /*36b20*/  LDL.LU R251, [R1+0x1370] ;  /* 0x0013700001fb7983 */ /* 0x000ee80000300800 */
[----:B------:R0:W-:Y:S04]  /*36b30*/  STL [R1+0x1330], R210 ;  /* 0x001330d201007387 */ /* 0x0001e80000100800 */
[----:B0-----:R-:W4:Y:S02]  /*36b40*/  LDL.LU R210, [R1+0x1354] ;  /* 0x0013540001d27983 */ /* 0x001f240000300800 */
[----:B----4-:R-:W-:-:S05]  /*36b50*/  IADD3.X R210, R210, UR7, RZ, P2, !PT ;  /* 0x00000007d2d27c10 */ /* 0x010fca00097fe4ff */
[----:B------:R0:W-:Y:S04]  /*36b60*/  STL [R1+0x1354], R210 ;  /* 0x001354d201007387 */ /* 0x0001e80000100800 */
[----:B0-----:R-:W4:Y:S02]  /*36b70*/  LDL.LU R210, [R1+0x1328] ;  /* 0x0013280001d27983 */ /* 0x001f240000300800 */
[----:B----4-:R-:W-:-:S05]  /*36b80*/  IADD3 R210, P2, R210, UR6, RZ ;  /* 0x00000006d2d27c10 */ /* 0x010fca000ff5e0ff */
        /* <DEDUP_REMOVED lines=391> */
[----:B0-----:R-:W4:Y:S01]  /*38400*/  LDL.LU R210, [R1+0x1144] ;  /* 0x0011440001d27983 */ /* 0x001f220000300800 */
[----:B------:R-:W-:Y:S02]  /*38410*/  IADD3.X R211, R211, UR7, RZ, P3, !PT ;  /* 0x00000007d3d37c10 */ /* 0x000fe40009ffe4ff */
[----:B----4-:R-:W-:-:S05]  /*38420*/  IADD3.X R210, R210, UR7, RZ, P2, !PT ;  /* 0x00000007d2d27c10 */ /* 0x010fca00097fe4ff */
[----:B------:R0:W-:Y:S04]  /*38430*/  STL [R1+0x1144], R210 ;  /* 0x001144d201007387 */ /* 0x0001e80000100800 */
[----:B0-----:R-:W4:Y:S04]  /*38440*/  LDL.LU R210, [R1+0x1118] ;  /* 0x0011180001d27983 */ /* 0x001f280000300800 */
        /* <DEDUP_REMOVED lines=8> */
[----:B------:R-:W-:Y:S01]  /*384d0*/  IMAD.MOV.U32 R168, RZ, RZ, R169 ;  /* 0x000000ffffa87224 */ /* 0x000fe200078e00a9 */
[----:B------:R-:W-:Y:S01]  /*384e0*/  IADD3 R211, P3, R211, UR6, RZ ;  /* 0x00000006d3d37c10 */ /* 0x000fe2000ff7e0ff */
[----:B------:R-:W-:Y:S02]  /*384f0*/  IMAD.MOV.U32 R169, RZ, RZ, R170 ;  /* 0x000000ffffa97224 */ /* 0x000fe400078e00aa */
[----:B------:R-:W-:Y:S02]  /*38500*/  IMAD.MOV.U32 R170, RZ, RZ, R8 ;  /* 0x000000ffffaa7224 */ /* 0x000fe400078e0008 */
[----:B------:R-:W-:Y:S01]  /*38510*/  IMAD.MOV.U32 R8, RZ, RZ, R238 ;  /* 0x000000ffff087224 */ /* 0x000fe200078e00ee */
[----:B----4-:R-:W-:-:S05]  /*38520*/  IADD3 R210, P2, R210, UR6, RZ ;  /* 0x00000006d2d27c10 */ /* 0x010fca000ff5e0ff */
[----:B------:R-:W-:Y:S04]  /*38530*/  STL [R1+0x1118], R210 ;  /* 0x001118d201007387 */ /* 0x000fe80000100800 */
[----:B------:R-:W4:Y:S04]  /*38540*/  LDL.LU R238, [R1+0x13e8] ;  /* 0x0013e80001ee7983 */ /* 0x000f280000300800 */
[----:B------:R0:W-:Y:S04]  /*38550*/  STL [R1+0x1110], R211 ;  /* 0x001110d301007387 */ /* 0x0001e80000100800 */
[----:B0-----:R-:W2:Y:S02]  /*38560*/  LDL.LU R211, [R1+0x1134] ;  /* 0x0011340001d37983 */ /* 0x001ea40000300800 */
[----:B--2---:R-:W-:-:S05]  /*38570*/  IADD3.X R211, R211, UR7, RZ, P4, !PT ;  /* 0x00000007d3d37c10 */ /* 0x004fca000a7fe4ff */
[----:B------:R0:W-:Y:S04]  /*38580*/  STL [R1+0x1134], R211 ;  /* 0x001134d301007387 */ /* 0x0001e80000100800 */
[----:B0-----:R-:W2:Y:S02]  /*38590*/  LDL.LU R211, [R1+0x1108] ;  /* 0x0011080001d37983 */ /* 0x001ea40000300800 */
[----:B--2---:R-:W-:-:S05]  /*385a0*/  IADD3 R211, P4, R211, UR6, RZ ;  /* 0x00000006d3d37c10 */ /* 0x004fca000ff9e0ff */
        /* <DEDUP_REMOVED lines=29> */
[----:B------:R-:W2:Y:S04]  /*38780*/  LDL.LU R215, [R1+0x2308] ;  /* 0x0023080001d77983 */ /* 0x000ea80000300800 */
[----:B------:R0:W-:Y:S04]  /*38790*/  STL [R1+0x10f0], R211 ;  /* 0x0010f0d301007387 */ /* 0x0001e80000100800 */
[----:B0-----:R-:W3:Y:S02]  /*387a0*/  LDL.LU R211, [R1+0x1114] ;  /* 0x0011140001d37983 */ /* 0x001ee40000300800 */
[----:B---3--:R-:W-:-:S05]  /*387b0*/  IADD3.X R211, R211, UR7, RZ, P2, !PT ;  /* 0x00000007d3d37c10 */ /* 0x008fca00097fe4ff */
[----:B------:R0:W-:Y:S04]  /*387c0*/  STL [R1+0x1114], R211 ;  /* 0x001114d301007387 */ /* 0x0001e80000100800 */
[----:B0-----:R-:W3:Y:S02]  /*387d0*/  LDL.LU R211, [R1+0x10e8] ;  /* 0x0010e80001d37983 */ /* 0x001ee40000300800 */
[----:B---3--:R-:W-:-:S05]  /*387e0*/  IADD3 R211, P2, R211, UR6, RZ ;  /* 0x00000006d3d37c10 */ /* 0x008fca000ff5e0ff */
        /* <DEDUP_REMOVED lines=485> */
[----:B------:R-:W-:Y:S01]  /*3a640*/  IMAD.MOV.U32 R168, RZ, RZ, R169 ;  /* 0x000000ffffa87224 */ /* 0x000fe200078e00a9 */
[----:B------:R-:W-:Y:S01]  /*3a650*/  IADD3 R211, P4, R211, UR6, RZ ;  /* 0x00000006d3d37c10 */ /* 0x000fe2000ff9e0ff */
[----:B------:R-:W-:Y:S02]  /*3a660*/  IMAD.MOV.U32 R169, RZ, RZ, R170 ;  /* 0x000000ffffa97224 */ /* 0x000fe400078e00aa */
[----:B------:R-:W-:Y:S02]  /*3a670*/  IMAD.MOV.U32 R170, RZ, RZ, R8 ;  /* 0x000000ffffaa7224 */ /* 0x000fe400078e0008 */
[----:B------:R-:W-:-:S02]  /*3a680*/  IMAD.MOV.U32 R8, RZ, RZ, R9 ;  /* 0x000000ffff087224 */ /* 0x000fc400078e0009 */
        /* <DEDUP_REMOVED lines=11> */
[----:B0-----:R-:W4:Y:S01]  /*3a740*/  LDL.LU R211, [R1+0x1e28] ;  /* 0x001e280001d37983 */ /* 0x001f220000300800 */
[----:B------:R-:W-:Y:S01]  /*3a750*/  UIADD3.64 UR12, UR8, 0xbfe, URZ ;  /* 0x00000bfe080c7897 */ /* 0x000fe2000fffe03f */
[----:B------:R-:W-:-:S08]  /*3a760*/  WARPGROUP.ARRIVE ;  /* 0x00000000000079c5 */ /* 0x000fd00000000000 */
[----:B------:R-:W-:Y:S01]  /*3a770*/  QGMMA.64x256x32.F32.E5M2.E5M2 R24, gdesc[UR12], R24, gsb0 ;  /* 0x03e000000c1879f3 */ /* 0x000fe20008003818 */
[----:B----4-:R-:W-:-:S05]  /*3a780*/  IADD3 R211, P6, R211, UR6, RZ ;  /* 0x00000006d3d37c10 */ /* 0x010fca000ffde0ff */
[----:B------:R0:W-:Y:S04]  /*3a790*/  STL [R1+0x1e28], R211 ;  /* 0x001e28d301007387 */ /* 0x0001e80000100800 */
[----:B0-----:R-:W4:Y:S01]  /*3a7a0*/  LDL.LU R211, [R1+0x1e4c] ;  /* 0x001e4c0001d37983 */ /* 0x001f220000300800 */
[----:B------:R-:W-:Y:S01]  /*3a7b0*/  UIADD3.64 UR16, UR8, 0xc00, URZ ;  /* 0x00000c0008107897 */ /* 0x000fe2000fffe03f */
[----:B------:R-:W-:Y:S02]  /*3a7c0*/  WARPGROUP.DEPBAR.LE gsb0, 0x0 ;  /* 0x00008000000079c5 */ /* 0x000fe40000010000 */
[----:B------:R-:W-:Y:S01]  /*3a7d0*/  WARPGROUP.ARRIVE ;  /* 0x00000000000079c5 */ /* 0x000fe20000000000 */
[----:B------:R-:W-:Y:S01]  /*3a7e0*/  UMOV UR18, UR10 ;  /* 0x0000000a00127c82 */ /* 0x000fe20008000000 */
[----:B------:R-:W-:-:S12]  /*3a7f0*/  UMOV UR19, UR11 ;  /* 0x0000000b00137c82 */ /* 0x000fd80008000000 */
[----:B------:R-:W-:Y:S01]  /*3a800*/  QGMMA.64x256x32.F32.E5M2.E5M2 R24, gdesc[UR16], R24, gsb0 ;  /* 0x03e00000101879f3 */ /* 0x000fe20008003818 */
[----:B------:R-:W-:Y:S01]  /*3a810*/  UIADD3.64 UR28, UR8, 0xc02, URZ ;  /* 0x00000c02081c7897 */ /* 0x000fe2000fffe03f */
[----:B----4-:R-:W-:-:S05]  /*3a820*/  IADD3.X R211, R211, UR7, RZ, P1, !PT ;  /* 0x00000007d3d37c10 */ /* 0x010fca0008ffe4ff */
[----:B------:R0:W-:Y:S04]  /*3a830*/  STL [R1+0x1e4c], R211 ;  /* 0x001e4cd301007387 */ /* 0x0001e80000100800 */
[----:B0-----:R-:W4:Y:S01]  /*3a840*/  LDL.LU R211, [R1+0x1e20] ;  /* 0x001e200001d37983 */ /* 0x001f220000300800 */
[----:B------:R-:W-:Y:S02]  /*3a850*/  WARPGROUP.DEPBAR.LE gsb0, 0x0 ;  /* 0x00008000000079c5 */ /* 0x000fe40000010000 */
[----:B------:R-:W-:-:S14]  /*3a860*/  WARPGROUP.ARRIVE ;  /* 0x00000000000079c5 */ /* 0x000fdc0000000000 */
[----:B------:R-:W-:Y:S01]  /*3a870*/  QGMMA.64x256x32.F32.E5M2.E5M2 R24, gdesc[UR28], R24, gsb0 ;  /* 0x03e000001c1879f3 */ /* 0x000fe20008003818 */
[----:B------:R-:W-:Y:S01]  /*3a880*/  UIADD3.64 UR32, UR8, 0xc04, URZ ;  /* 0x00000c0408207897 */ /* 0x000fe2000fffe03f */
[----:B----4-:R-:W-:-:S05]  /*3a890*/  IADD3 R211, P1, R211, UR6, RZ ;  /* 0x00000006d3d37c10 */ /* 0x010fca000ff3e0ff */
[----:B------:R0:W-:Y:S04]  /*3a8a0*/  STL [R1+0x1e20], R211 ;  /* 0x001e20d301007387 */ /* 0x0001e80000100800 */
[----:B0-----:R-:W4:Y:S01]  /*3a8b0*/  LDL.LU R211, [R1+0x1e44] ;  /* 0x001e440001d37983 */ /* 0x001f220000300800 */
[----:B------:R-:W-:Y:S02]  /*3a8c0*/  WARPGROUP.DEPBAR.LE gsb0, 0x0 ;  /* 0x00008000000079c5 */ /* 0x000fe40000010000 */
[----:B------:R-:W-:-:S14]  /*3a8d0*/  WARPGROUP.ARRIVE ;  /* 0x00000000000079c5 */ /* 0x000fdc0000000000 */
[----:B------:R-:W-:Y:S03]  /*3a8e0*/  QGMMA.64x256x32.F32.E5M2.E5M2 R24, gdesc[UR32], R24, gsb0 ;  /* 0x03e00000201879f3 */ /* 0x000fe60008003818 */
[----:B------:R-:W-:Y:S02]  /*3a8f0*/  WARPGROUP.DEPBAR.LE gsb0, 0x0 ;  /* 0x00008000000079c5 */ /* 0x000fe40000010000 */
[----:B----4-:R-:W-:-:S05]  /*3a900*/  IADD3.X R211, R211, UR7, RZ, P2, !PT ;  /* 0x00000007d3d37c10 */ /* 0x010fca00097fe4ff */
[----:B------:R-:W-:Y:S04]  /*3a910*/  STL [R1+0x1e44], R211 ;  /* 0x001e44d301007387 */ /* 0x000fe80000100800 */
[----:B------:R-:W-:Y:S04]  /*3a920*/  STL.64 [R1], R24 ;  /* 0x0000001801007387 */ /* 0x000fe80000100a00 */
        /* <DEDUP_REMOVED lines=63> */
[----:B0-----:R-:W4:Y:S04]  /*3ad20*/  LDL.LU.64 R150, [R1+0x2300] ;  /* 0x0023000001967983 */ /* 0x001f280000300a00 */
[----:B------:R-:W2:Y:S04]  /*3ad30*/  LDL.LU.64 R148, [R1+0x22f8] ;  /* 0x0022f80001947983 */ /* 0x000ea80000300a00 */
[----:B------:R-:W4:Y:S04]  /*3ad40*/  LDL.LU.64 R146, [R1+0x22f0] ;  /* 0x0022f00001927983 */ /* 0x000f280000300a00 */
        /* <DEDUP_REMOVED lines=71> */
[----:B---3--:R-:W-:Y:S01]  /*3b1c0*/  IMAD.MOV.U32 R8, RZ, RZ, R9 ;  /* 0x000000ffff087224 */ /* 0x008fe200078e0009 */
[----:B----4-:R-:W-:Y:S02]  /*3b1d0*/  IADD3 R126, P2, R126, UR6, RZ ;  /* 0x000000067e7e7c10 */ /* 0x010fe4000ff5e0ff */
[----:B------:R-:W-:Y:S02]  /*3b1e0*/  IADD3.X R127, R127, UR7, RZ, P3, !PT ;  /* 0x000000077f7f7c10 */ /* 0x000fe40009ffe4ff */
[----:B--2---:R-:W-:-:S02]  /*3b1f0*/  IADD3 R128, P3, R128, UR6, RZ ;  /* 0x0000000680807c10 */ /* 0x004fc4000ff7e0ff */
[----:B------:R-:W-:Y:S01]  /*3b200*/  IADD3.X R129, R129, UR7, RZ, P4, !PT ;  /* 0x0000000781817c10 */ /* 0x000fe2000a7fe4ff */
[----:B------:R0:W-:Y:S01]  /*3b210*/  STL [R1+0x1e18], R126 ;  /* 0x001e187e01007387 */ /* 0x0001e20000100800 */
[----:B------:R-:W-:Y:S02]  /*3b220*/  IADD3 R130, P4, R130, UR6, RZ ;  /* 0x0000000682827c10 */ /* 0x000fe4000ff9e0ff */
[----:B------:R-:W-:Y:S02]  /*3b230*/  IADD3.X R131, R131, UR7, RZ, P5, !PT ;  /* 0x0000000783837c10 */ /* 0x000fe4000affe4ff */
[----:B------:R-:W-:Y:S01]  /*3b240*/  IADD3 R132, P5, R132, UR6, RZ ;  /* 0x0000000684847c10 */ /* 0x000fe2000ffbe0ff */
[----:B0-----:R-:W2:Y:S04]  /*3b250*/  LDL.LU R126, [R1+0x2104] ;  /* 0x00210400017e7983 */ /* 0x001ea80000300800 */
[----:B------:R0:W-:Y:S01]  /*3b260*/  STL [R1+0x1e3c], R127 ;  /* 0x001e3c7f01007387 */ /* 0x0001e20000100800 */
[----:B------:R-:W-:-:S02]  /*3b270*/  IADD3.X R133, R133, UR7, RZ, P6, !PT ;  /* 0x0000000785857c10 */ /* 0x000fc4000b7fe4ff */
[----:B------:R-:W-:Y:S01]  /*3b280*/  IADD3 R134, P6, R134, UR6, RZ ;  /* 0x0000000686867c10 */ /* 0x000fe2000ffde0ff */
[----:B0-----:R-:W2:Y:S04]  /*3b290*/  LDL.LU R127, [R1+0x2100] ;  /* 0x00210000017f7983 */ /* 0x001ea80000300800 */
[----:B------:R0:W-:Y:S01]  /*3b2a0*/  STL [R1+0x1e10], R128 ;  /* 0x001e108001007387 */ /* 0x0001e20000100800 */
[----:B------:R-:W-:-:S03]  /*3b2b0*/  IADD3.X R135, R135, UR7, RZ, P1, !PT ;  /* 0x0000000787877c10 */ /* 0x000fc60008ffe4ff */
[----:B0-----:R-:W2:Y:S04]  /*3b2c0*/  LDL.LU R128, [R1+0x20fc] ;  /* 0x0020fc0001807983 */ /* 0x001ea80000300800 */
[----:B------:R0:W-:Y:S01]  /*3b2d0*/  STL [R1+0x1e34], R129 ;  /* 0x001e348101007387 */ /* 0x0001e20000100800 */
[----:B------:R-:W-:-:S03]  /*3b2e0*/  IADD3 R136, P1, R136, UR6, RZ ;  /* 0x0000000688887c10 */ /* 0x000fc6000ff3e0ff */
        /* <DEDUP_REMOVED lines=581> */
[----:B---3--:R-:W-:-:S02]  /*3d740*/  IMAD.MOV.U32 R8, RZ, RZ, R9 ;  /* 0x000000ffff087224 */ /* 0x008fc400078e0009 */
        /* <DEDUP_REMOVED lines=1204> */
[----:B---3--:R-:W-:Y:S02]  /*42290*/  IADD3.X R211, R211, UR42, RZ, P3, !PT ;  /* 0x0000002ad3d37c10 */ /* 0x008fe40009ffe4ff */
[----:B------:R-:W-:-:S03]  /*422a0*/  IADD3 R217, P3, R217, UR5, RZ ;  /* 0x00000005d9d97c10 */ /* 0x000fc6000ff7e0ff */
[----:B------:R-:W-:Y:S04]  /*422b0*/  STL [R1+0x1528], R211 ;  /* 0x001528d301007387 */ /* 0x000fe80000100800 */
[----:B------:R0:W-:Y:S04]  /*422c0*/  STL [R1+0x14fc], R217 ;  /* 0x0014fcd901007387 */ /* 0x0001e80000100800 */
[----:B0-----:R-:W3:Y:S04]  /*422d0*/  LDL.LU R217, [R1+0x2098] ;  /* 0x0020980001d97983 */ /* 0x001ee80000300800 */
[----:B------:R-:W4:Y:S02]  /*422e0*/  LDL.LU R211, [R1+0x1520] ;  /* 0x0015200001d37983 */ /* 0x000f240000300800 */
[----:B----4-:R-:W-:-:S05]  /*422f0*/  IADD3.X R211, R211, UR42, RZ, P4, !PT ;  /* 0x0000002ad3d37c10 */ /* 0x010fca000a7fe4ff */
[----:B------:R0:W-:Y:S04]  /*42300*/  STL [R1+0x1520], R211 ;  /* 0x001520d301007387 */ /* 0x0001e80000100800 */
[----:B0-----:R-:W4:Y:S01]  /*42310*/  LDL.LU R211, [R1+0x14f4] ;  /* 0x0014f40001d37983 */ /* 0x001f220000300800 */
[----:B------:R-:W-:Y:S02]  /*42320*/  IADD3.X R213, R213, UR42, RZ, P5, !PT ;  /* 0x0000002ad5d57c10 */ /* 0x000fe4000affe4ff */
[----:B----4-:R-:W-:-:S05]  /*42330*/  IADD3 R211, P4, R211, UR5, RZ ;  /* 0x00000005d3d37c10 */ /* 0x010fca000ff9e0ff */
[----:B------:R-:W-:Y:S04]  /*42340*/  STL [R1+0x14f4], R211 ;  /* 0x0014f4d301007387 */ /* 0x000fe80000100800 */
[----:B------:R0:W-:Y:S04]  /*42350*/  STL [R1+0x1518], R213 ;  /* 0x001518d501007387 */ /* 0x0001e80000100800 */
[----:B0-----:R-:W4:Y:S04]  /*42360*/  LDL.LU R213, [R1+0x2094] ;  /* 0x0020940001d57983 */ /* 0x001f280000300800 */
[----:B------:R-:W2:Y:S02]  /*42370*/  LDL.LU R211, [R1+0x14ec] ;  /* 0x0014ec0001d37983 */ /* 0x000ea40000300800 */
        /* <DEDUP_REMOVED lines=9> */
[----:B--2---:R-:W-:Y:S02]  /*42410*/  IADD3.X R211, R211, UR42, RZ, P1, !PT ;  /* 0x0000002ad3d37c10 */ /* 0x004fe40008ffe4ff */
[----:B------:R-:W-:-:S03]  /*42420*/  IADD3 R221, P1, R221, UR5, RZ ;  /* 0x00000005dddd7c10 */ /* 0x000fc6000ff3e0ff */
[----:B------:R-:W-:Y:S04]  /*42430*/  STL [R1+0x1508], R211 ;  /* 0x001508d301007387 */ /* 0x000fe80000100800 */
[----:B------:R0:W-:Y:S04]  /*42440*/  STL [R1+0x14dc], R221 ;  /* 0x0014dcdd01007387 */ /* 0x0001e80000100800 */
[----:B0-----:R-:W2:Y:S04]  /*42450*/  LDL.LU R221, [R1+0x2090] ;  /* 0x0020900001dd7983 */ /* 0x001ea80000300800 */
[----:B------:R-:W3:Y:S02]  /*42460*/  LDL.LU R211, [R1+0x1500] ;  /* 0x0015000001d37983 */ /* 0x000ee40000300800 */
[----:B---3--:R-:W-:-:S05]  /*42470*/  IADD3.X R211, R211, UR42, RZ, P2, !PT ;  /* 0x0000002ad3d37c10 */ /* 0x008fca00097fe4ff */
[----:B------:R0:W-:Y:S04]  /*42480*/  STL [R1+0x1500], R211 ;  /* 0x001500d301007387 */ /* 0x0001e80000100800 */
[----:B0-----:R-:W3:Y:S01]  /*42490*/  LDL.LU R211, [R1+0x14d4] ;  /* 0x0014d40001d37983 */ /* 0x001ee20000300800 */
[----:B------:R-:W-:Y:S02]  /*424a0*/  IADD3.X R215, R215, UR42, RZ, P3, !PT ;  /* 0x0000002ad7d77c10 */ /* 0x000fe40009ffe4ff */
[----:B---3--:R-:W-:-:S05]  /*424b0*/  IADD3 R211, P2, R211, UR5, RZ ;  /* 0x00000005d3d37c10 */ /* 0x008fca000ff5e0ff */
[----:B------:R-:W-:Y:S04]  /*424c0*/  STL [R1+0x14d4], R211 ;  /* 0x0014d4d301007387 */ /* 0x000fe80000100800 */
[----:B------:R0:W-:Y:S04]  /*424d0*/  STL [R1+0x14f8], R215 ;  /* 0x0014f8d701007387 */ /* 0x0001e80000100800 */
[----:B0-----:R-:W3:Y:S04]  /*424e0*/  LDL.LU R215, [R1+0x208c] ;  /* 0x00208c0001d77983 */ /* 0x001ee80000300800 */
[----:B------:R-:W4:Y:S02]  /*424f0*/  LDL.LU R211, [R1+0x14cc] ;  /* 0x0014cc0001d37983 */ /* 0x000f240000300800 */
        /* <DEDUP_REMOVED lines=9> */
[----:B----4-:R-:W-:Y:S02]  /*42590*/  IADD3.X R211, R211, UR42, RZ, P5, !PT ;  /* 0x0000002ad3d37c10 */ /* 0x010fe4000affe4ff */
[----:B------:R-:W-:-:S03]  /*425a0*/  IADD3 R225, P5, R225, UR5, RZ ;  /* 0x00000005e1e17c10 */ /* 0x000fc6000ffbe0ff */
[----:B------:R-:W-:Y:S04]  /*425b0*/  STL [R1+0x14e8], R211 ;  /* 0x0014e8d301007387 */ /* 0x000fe80000100800 */
[----:B------:R0:W-:Y:S04]  /*425c0*/  STL [R1+0x14bc], R225 ;  /* 0x0014bce101007387 */ /* 0x0001e80000100800 */
[----:B0-----:R-:W4:Y:S04]  /*425d0*/  LDL.LU R225, [R1+0x2088] ;  /* 0x0020880001e17983 */ /* 0x001f280000300800 */
[----:B------:R-:W2:Y:S02]  /*425e0*/  LDL.LU R211, [R1+0x14e0] ;  /* 0x0014e00001d37983 */ /* 0x000ea40000300800 */
[----:B--2---:R-:W-:-:S05]  /*425f0*/  IADD3.X R211, R211, UR42, RZ, P6, !PT ;  /* 0x0000002ad3d37c10 */ /* 0x004fca000b7fe4ff */
[----:B------:R0:W-:Y:S04]  /*42600*/  STL [R1+0x14e0], R211 ;  /* 0x0014e0d301007387 */ /* 0x0001e80000100800 */
[----:B0-----:R-:W2:Y:S01]  /*42610*/  LDL.LU R211, [R1+0x14b4] ;  /* 0x0014b40001d37983 */ /* 0x001ea20000300800 */
[----:B------:R-:W-:Y:S02]  /*42620*/  IADD3.X R219, R219, UR42, RZ, P1, !PT ;  /* 0x0000002adbdb7c10 */ /* 0x000fe40008ffe4ff */
[----:B--2---:R-:W-:-:S05]  /*42630*/  IADD3 R211, P6, R211, UR5, RZ ;  /* 0x00000005d3d37c10 */ /* 0x004fca000ffde0ff */
[----:B------:R-:W-:Y:S04]  /*42640*/  STL [R1+0x14b4], R211 ;  /* 0x0014b4d301007387 */ /* 0x000fe80000100800 */
[----:B------:R0:W-:Y:S04]  /*42650*/  STL [R1+0x14d8], R219 ;  /* 0x0014d8db01007387 */ /* 0x0001e80000100800 */
[----:B0-----:R-:W2:Y:S04]  /*42660*/  LDL.LU R219, [R1+0x2084] ;  /* 0x0020840001db7983 */ /* 0x001ea80000300800 */
[----:B------:R-:W3:Y:S02]  /*42670*/  LDL.LU R211, [R1+0x14ac] ;  /* 0x0014ac0001d37983 */ /* 0x000ee40000300800 */
        /* <DEDUP_REMOVED lines=94> */
[----:B0-----:R1:W5:Y:S04]  /*42c60*/  LDL.LU R0, [R1+0x2064] ;  /* 0x0020640001007983 */ /* 0x0013680000300800 */
[----:B------:R-:W4:Y:S01]  /*42c70*/  LDL.LU R211, [R1+0x142c] ;  /* 0x00142c0001d37983 */ /* 0x000f220000300800 */
[----:B------:R-:W-:Y:S01]  /*42c80*/  WARPGROUP.ARRIVE ;  /* 0x00000000000079c5 */ /* 0x000fe20000000000 */
[----:B------:R-:W-:Y:S01]  /*42c90*/  UMOV UR36, UR12 ;  /* 0x0000000c00247c82 */ /* 0x000fe20008000000 */
[----:B------:R-:W-:-:S04]  /*42ca0*/  UMOV UR37, UR13 ;  /* 0x0000000d00257c82 */ /* 0x000fc80008000000 */
[----:B------:R-:W-:Y:S01]  /*42cb0*/  QGMMA.64x256x32.F32.E5M2.E5M2 R24, gdesc[UR36], R24, gsb0 ;  /* 0x03e00000241879f3 */ /* 0x000fe20008003818 */
[----:B----4-:R-:W-:-:S05]  /*42cc0*/  IADD3 R211, P5, R211, UR5, RZ ;  /* 0x00000005d3d37c10 */ /* 0x010fca000ffbe0ff */
[----:B------:R0:W-:Y:S04]  /*42cd0*/  STL [R1+0x142c], R211 ;  /* 0x00142cd301007387 */ /* 0x0001e80000100800 */
[----:B0-----:R-:W4:Y:S01]  /*42ce0*/  LDL.LU R211, [R1+0x1450] ;  /* 0x0014500001d37983 */ /* 0x001f220000300800 */
[----:B------:R-:W-:Y:S02]  /*42cf0*/  WARPGROUP.DEPBAR.LE gsb0, 0x0 ;  /* 0x00008000000079c5 */ /* 0x000fe40000010000 */
[----:B------:R-:W-:Y:S01]  /*42d00*/  WARPGROUP.ARRIVE ;  /* 0x00000000000079c5 */ /* 0x000fe20000000000 */
[----:B------:R-:W-:Y:S01]  /*42d10*/  UMOV UR18, UR46 ;  /* 0x0000002e00127c82 */ /* 0x000fe20008000000 */
[----:B------:R-:W-:-:S13]  /*42d20*/  UMOV UR19, UR47 ;  /* 0x0000002f00137c82 */ /* 0x000fda0008000000 */
[----:B------:R-:W-:Y:S01]  /*42d30*/  QGMMA.64x256x32.F32.E5M2.E5M2 R24, gdesc[UR16], R24, gsb0 ;  /* 0x03e00000101879f3 */ /* 0x000fe20008003818 */
[----:B----4-:R-:W-:Y:S02]  /*42d40*/  IADD3.X R211, R211, UR42, RZ, P6, !PT ;  /* 0x0000002ad3d37c10 */ /* 0x010fe4000b7fe4ff */
[----:B--2---:R-:W-:-:S03]  /*42d50*/  IADD3 R2, P6, R2, UR5, RZ ;  /* 0x0000000502027c10 */ /* 0x004fc6000ffde0ff */
[----:B------:R-:W-:Y:S04]  /*42d60*/  STL [R1+0x1450], R211 ;  /* 0x001450d301007387 */ /* 0x000fe80000100800 */
[----:B------:R0:W-:Y:S04]  /*42d70*/  STL [R1+0x1424], R2 ;  /* 0x0014240201007387 */ /* 0x0001e80000100800 */
[----:B0-----:R-:W2:Y:S01]  /*42d80*/  LDL.LU R2, [R1+0x2060] ;  /* 0x0020600001027983 */ /* 0x001ea20000300800 */
[----:B------:R-:W-:Y:S02]  /*42d90*/  WARPGROUP.DEPBAR.LE gsb0, 0x0 ;  /* 0x00008000000079c5 */ /* 0x000fe40000010000 */
[----:B------:R-:W-:Y:S01]  /*42da0*/  WARPGROUP.ARRIVE ;  /* 0x00000000000079c5 */ /* 0x000fe20000000000 */
[----:B------:R-:W-:Y:S01]  /*42db0*/  UMOV UR22, UR50 ;  /* 0x0000003200167c82 */ /* 0x000fe20008000000 */
[----:B------:R-:W-:Y:S01]  /*42dc0*/  UMOV UR23, UR51 ;  /* 0x0000003300177c82 */ /* 0x000fe20008000000 */
[----:B------:R-:W-:Y:S01]  /*42dd0*/  UMOV UR20, UR28 ;  /* 0x0000001c00147c82 */ /* 0x000fe20008000000 */
[----:B------:R-:W-:-:S07]  /*42de0*/  UMOV UR21, UR29 ;  /* 0x0000001d00157c82 */ /* 0x000fce0008000000 */
[----:B------:R-:W-:Y:S01]  /*42df0*/  QGMMA.64x256x32.F32.E5M2.E5M2 R24, gdesc[UR20], R24, gsb0 ;  /* 0x03e00000141879f3 */ /* 0x000fe20008003818 */
[----:B------:R-:W-:Y:S01]  /*42e00*/  UMOV UR26, UR54 ;  /* 0x00000036001a7c82 */ /* 0x000fe20008000000 */
[----:B------:R-:W-:Y:S01]  /*42e10*/  UMOV UR27, UR55 ;  /* 0x00000037001b7c82 */ /* 0x000fe20008000000 */
[----:B------:R-:W-:Y:S01]  /*42e20*/  UMOV UR24, UR32 ;  /* 0x0000002000187c82 */ /* 0x000fe20008000000 */
[----:B------:R-:W-:Y:S01]  /*42e30*/  UMOV UR25, UR33 ;  /* 0x0000002100197c82 */ /* 0x000fe20008000000 */
[----:B--2---:R-:W-:-:S05]  /*42e40*/  IADD3.X R2, R2, UR42, RZ, P1, !PT ;  /* 0x0000002a02027c10 */ /* 0x004fca0008ffe4ff */
[----:B------:R0:W-:Y:S04]  /*42e50*/  STL [R1+0x1448], R2 ;  /* 0x0014480201007387 */ /* 0x0001e80000100800 */
[----:B0-----:R-:W2:Y:S01]  /*42e60*/  LDL.LU R2, [R1+0x205c] ;  /* 0x00205c0001027983 */ /* 0x001ea20000300800 */
[----:B------:R-:W-:Y:S02]  /*42e70*/  WARPGROUP.DEPBAR.LE gsb0, 0x0 ;  /* 0x00008000000079c5 */ /* 0x000fe40000010000 */
[----:B------:R-:W-:-:S11]  /*42e80*/  WARPGROUP.ARRIVE ;  /* 0x00000000000079c5 */ /* 0x000fd60000000000 */
[----:B------:R-:W-:Y:S01]  /*42e90*/  QGMMA.64x256x32.F32.E5M2.E5M2 R24, gdesc[UR24], R24, gsb0 ;  /* 0x03e00000181879f3 */ /* 0x000fe20008003818 */
[----:B------:R-:W-:Y:S02]  /*42ea0*/  IADD3 R4, P1, R4, UR5, RZ ;  /* 0x0000000504047c10 */ /* 0x000fe4000ff3e0ff */
[----:B---3--:R-:W-:Y:S02]  /*42eb0*/  IADD3.X R3, R3, UR42, RZ, P2, !PT ;  /* 0x0000002a03037c10 */ /* 0x008fe400097fe4ff */
[----:B------:R-:W-:Y:S02]  /*42ec0*/  IADD3.X R162, R162, UR42, RZ, P3, !PT ;  /* 0x0000002aa2a27c10 */ /* 0x000fe40009ffe4ff */
[----:B------:R-:W-:Y:S01]  /*42ed0*/  IADD3 R163, P3, R163, UR5, RZ ;  /* 0x00000005a3a37c10 */ /* 0x000fe2000ff7e0ff */
[----:B------:R0:W-:Y:S01]  /*42ee0*/  STL [R1+0x141c], R4 ;  /* 0x00141c0401007387 */ /* 0x0001e20000100800 */
[----:B------:R-:W-:Y:S02]  /*42ef0*/  IADD3.X R164, R164, UR42, RZ, P4, !PT ;  /* 0x0000002aa4a47c10 */ /* 0x000fe4000a7fe4ff */
[----:B------:R-:W-:-:S02]  /*42f00*/  IADD3 R165, P4, R165, UR5, RZ ;  /* 0x00000005a5a57c10 */ /* 0x000fc4000ff9e0ff */
[----:B------:R-:W-:Y:S02]  /*42f10*/  IADD3.X R166, R166, UR42, RZ, P5, !PT ;  /* 0x0000002aa6a67c10 */ /* 0x000fe4000affe4ff */
[----:B------:R-:W-:Y:S01]  /*42f20*/  IADD3 R167, P5, R167, UR5, RZ ;  /* 0x00000005a7a77c10 */ /* 0x000fe2000ffbe0ff */
[----:B0-----:R1:W5:Y:S04]  /*42f30*/  LDL.LU R4, [R1+0x2058] ;  /* 0x0020580001047983 */ /* 0x0013680000300800 */
[----:B------:R0:W-:Y:S01]  /*42f40*/  STL [R1+0x1440], R3 ;  /* 0x0014400301007387 */ /* 0x0001e20000100800 */
[----:B------:R-:W-:Y:S02]  /*42f50*/  IADD3.X R168, R168, UR42, RZ, P6, !PT ;  /* 0x0000002aa8a87c10 */ /* 0x000fe4000b7fe4ff */
[----:B------:R-:W-:-:S02]  /*42f60*/  IADD3 R169, P6, R169, UR5, RZ ;  /* 0x00000005a9a97c10 */ /* 0x000fc4000ffde0ff */
[----:B------:R-:W-:Y:S01]  /*42f70*/  IADD3.X R170, R170, UR42, RZ, P1, !PT ;  /* 0x0000002aaaaa7c10 */ /* 0x000fe20008ffe4ff */
[----:B0-----:R1:W5:Y:S01]  /*42f80*/  LDL.LU R3, [R1+0x2054] ;  /* 0x0020540001037983 */ /* 0x0013620000300800 */
[----:B------:R-:W-:Y:S02]  /*42f90*/  IADD3 R8, P1, R8, UR5, RZ ;  /* 0x0000000508087c10 */ /* 0x000fe4000ff3e0ff */
[----:B------:R-:W-:Y:S02]  /*42fa0*/  IADD3.X R234, R234, UR42, RZ, P3, !PT ;  /* 0x0000002aeaea7c10 */ /* 0x000fe40009ffe4ff */
[----:B------:R-:W-:Y:S02]  /*42fb0*/  IADD3 R232, P3, R232, UR5, RZ ;  /* 0x00000005e8e87c10 */ /* 0x000fe4000ff7e0ff */
[----:B------:R-:W-:Y:S02]  /*42fc0*/  IADD3.X R231, R231, UR42, RZ, P4, !PT ;  /* 0x0000002ae7e77c10 */ /* 0x000fe4000a7fe4ff */
[----:B------:R-:W-:-:S02]  /*42fd0*/  IADD3 R235, P4, R235, UR5, RZ ;  /* 0x00000005ebeb7c10 */ /* 0x000fc4000ff9e0ff */
[----:B------:R-:W-:Y:S02]  /*42fe0*/  IADD3.X R230, R230, UR42, RZ, P5, !PT ;  /* 0x0000002ae6e67c10 */ /* 0x000fe4000affe4ff */
        /* <DEDUP_REMOVED lines=26> */
[----:B------:R-:W-:Y:S02]  /*43190*/  IADD3.X R251, R251, UR42, RZ, P4, !PT ;  /* 0x0000002afbfb7c10 */ /* 0x000fe4000a7fe4ff */
[----:B------:R-:W-:Y:S02]  /*431a0*/  IADD3.X R252, R252, UR42, RZ, P5, !PT ;  /* 0x0000002afcfc7c10 */ /* 0x000fe4000affe4ff */
[----:B------:R-:W-:-:S02]  /*431b0*/  IADD3.X R212, R212, UR42, RZ, P1, !PT ;  /* 0x0000002ad4d47c10 */ /* 0x000fc40008ffe4ff */
[----:B------:R-:W-:Y:S02]  /*431c0*/  IADD3.X R213, R213, UR42, RZ, P6, !PT ;  /* 0x0000002ad5d57c10 */ /* 0x000fe4000b7fe4ff */
[----:B--2---:R-:W-:-:S05]  /*431d0*/  IADD3 R2, P2, R2, UR5, RZ ;  /* 0x0000000502027c10 */ /* 0x004fca000ff5e0ff */
[----:B------:R0:W-:Y:S01]  /*431e0*/  STL [R1+0x1414], R2 ;  /* 0x0014140201007387 */ /* 0x0001e20000100800 */
[----:B------:R-:W-:Y:S02]  /*431f0*/  IADD3.X R9, R9, UR42, RZ, P2, !PT ;  /* 0x0000002a09097c10 */ /* 0x000fe400097fe4ff */
[----:B------:R-:W-:Y:S01]  /*43200*/  IADD3 R233, P2, R233, UR5, RZ ;  /* 0x00000005e9e97c10 */ /* 0x000fe2000ff5e0ff */
[----:B0-----:R1:W5:Y:S04]  /*43210*/  LDL.LU R2, [R1+0x2050] ;  /* 0x0020500001027983 */ /* 0x0013680000300800 */
[----:B------:R1:W-:Y:S04]  /*43220*/  STL [R1+0x1438], R162 ;  /* 0x001438a201007387 */ /* 0x0003e80000100800 */
        /* <DEDUP_REMOVED lines=16> */
[----:B------:R1:W-:Y:S01]  /*43330*/  STL [R1+0x13cc], R236 ;  /* 0x0013ccec01007387 */ /* 0x0003e20000100800 */
[----:B------:R-:W-:-:S03]  /*43340*/  IADD3.X R227, R227, UR42, RZ, P2, !PT ;  /* 0x0000002ae3e37c10 */ /* 0x000fc600097fe4ff */
[----:B------:R1:W-:Y:S01]  /*43350*/  STL [R1+0x13f0], R237 ;  /* 0x0013f0ed01007387 */ /* 0x0003e20000100800 */
[----:B------:R-:W-:-:S03]  /*43360*/  IADD3 R239, P2, R239, UR5, RZ ;  /* 0x00000005efef7c10 */ /* 0x000fc6000ff5e0ff */
        /* <DEDUP_REMOVED lines=36> */
[----:B------:R-:W-:-:S02]  /*435b0*/  WARPGROUP.DEPBAR.LE gsb0, 0x0 ;  /* 0x00008000000079c5 */ /* 0x000fc40000010000 */
[----:B------:R-:W-:Y:S05]  /*435c0*/  @P0 BRA `(.L_x_2) ;  /* 0xfffffdbc003c0947 */ /* 0x000fea000383ffff */
.L_x_1:
[----:B-1----:R-:W2:Y:S01]  /*435d0*/  LDL.LU R165, [R1+0xc44] ;  /* 0x000c440001a57983 */ /* 0x002ea20000300800 */
[----:B------:R-:W1:Y:S01]  /*435e0*/  LDC R6, c[0x0][0x244] ;  /* 0x00009100ff067b82 */ /* 0x000e620000000800 */
[----:B0----5:R-:W-:Y:S01]  /*435f0*/  MOV R0, UR41 ;  /* 0x0000002900007c02 */ /* 0x021fe20008000f00 */
[----:B------:R-:W-:Y:S01]  /*43600*/  ULDC.64 UR6, c[0x0][0x228] ;  /* 0x00008a0000067ab9 */ /* 0x000fe20000000a00 */
[----:B------:R-:W3:Y:S01]  /*43610*/  LDL.LU R164, [R1+0xc48] ;  /* 0x000c480001a47983 */ /* 0x000ee20000300800 */
[----:B------:R-:W-:Y:S01]  /*43620*/  ULDC UR5, c[0x0][0x244] ;  /* 0x0000910000057ab9 */ /* 0x000fe20000000800 */
[----:B------:R-:W-:Y:S01]  /*43630*/  ULDC.64 UR10, c[0x0][0x228] ;  /* 0x00008a00000a7ab9 */ /* 0x000fe20000000a00 */
[----:B------:R-:W-:Y:S01]  /*43640*/  ULDC.64 UR8, c[0x0][0x228] ;  /* 0x00008a0000087ab9 */ /* 0x000fe20000000a00 */
[----:B------:R-:W4:Y:S01]  /*43650*/  LDL.LU R163, [R1+0xc4c] ;  /* 0x000c4c0001a37983 */ /* 0x000f220000300800 */
[----:B------:R-:W-:Y:S01]  /*43660*/  ULDC.64 UR12, c[0x0][0x220] ;  /* 0x00008800000c7ab9 */ /* 0x000fe20000000a00 */
[----:B------:R-:W-:Y:S01]  /*43670*/  ULDC.64 UR14, c[0x0][0x228] ;  /* 0x00008a00000e7ab9 */ /* 0x000fe20000000a00 */
[----:B------:R-:W-:Y:S01]  /*43680*/  LOP3.LUT R250, R250, 0xfffffdff, RZ, 0xc0, !PT ;  /* 0xfffffdfffafa7812 */ /* 0x000fe200078ec0ff */
[----:B------:R-:W4:Y:S01]  /*43690*/  LDL.LU R162, [R1+0xc50] ;  /* 0x000c500001a27983 */ /* 0x000f220000300800 */
[----:B------:R-:W-:Y:S01]  /*436a0*/  ULDC.64 UR16, c[0x0][0x228] ;  /* 0x00008a0000107ab9 */ /* 0x000fe20000000a00 */
[----:B------:R-:W-:Y:S01]  /*436b0*/  ULDC.64 UR18, c[0x0][0x228] ;  /* 0x00008a0000127ab9 */ /* 0x000fe20000000a00 */
[----:B------:R-:W-:Y:S01]  /*436c0*/  ULDC.64 UR36, c[0x0][0x228] ;  /* 0x00008a0000247ab9 */ /* 0x000fe20000000a00 */
[----:B------:R-:W4:Y:S01]  /*436d0*/  LDL.LU R161, [R1+0xc54] ;  /* 0x000c540001a17983 */ /* 0x000f220000300800 */
[----:B------:R-:W-:Y:S01]  /*436e0*/  ULDC.64 UR28, c[0x0][0x228] ;  /* 0x00008a00001c7ab9 */ /* 0x000fe20000000a00 */
[C---:B------:R-:W-:Y:S01]  /*436f0*/  VIADD R184, R2.reuse, 0x13c ;  /* 0x0000013c02b87836 */ /* 0x040fe20000000000 */
[----:B------:R-:W-:Y:S01]  /*43700*/  ULDC.64 UR22, c[0x0][0x228] ;  /* 0x00008a0000167ab9 */ /* 0x000fe20000000a00 */
[----:B------:R-:W4:Y:S01]  /*43710*/  LDL.LU R160, [R1+0xc58] ;  /* 0x000c580001a07983 */ /* 0x000f220000300800 */
[C---:B------:R-:W-:Y:S01]  /*43720*/  VIADD R183, R2.reuse, 0x13a ;  /* 0x0000013a02b77836 */ /* 0x040fe20000000000 */
[----:B------:R-:W-:Y:S01]  /*43730*/  ULDC.64 UR34, c[0x0][0x228] ;  /* 0x00008a0000227ab9 */ /* 0x000fe20000000a00 */
[C---:B------:R-:W-:Y:S01]  /*43740*/  VIADD R182, R2.reuse, 0x138 ;  /* 0x0000013802b67836 */ /* 0x040fe20000000000 */
        /* <DEDUP_REMOVED lines=15> */
[----:B------:R-:W-:Y:S01]  /*43840*/  VIADD R174, R2, 0x128 ;  /* 0x0000012802ae7836 */ /* 0x000fe20000000000 */
[----:B------:R-:W4:Y:S01]  /*43850*/  LDL.LU R155, [R1+0xc6c] ;  /* 0x000c6c00019b7983 */ /* 0x000f220000300800 */
[----:B------:R-:W-:-:S03]  /*43860*/  ULDC.64 UR30, c[0x0][0x228] ;  /* 0x00008a00001e7ab9 */ /* 0x000fc60000000a00 */
        /* <DEDUP_REMOVED lines=18> */
[----:B------:R-:W-:Y:S01]  /*43990*/  IMAD R7, R3, UR5, RZ ;  /* 0x0000000503077c24 */ /* 0x000fe2000f8e02ff */
[----:B------:R-:W-:Y:S01]  /*439a0*/  ULDC UR5, c[0x0][0x248] ;  /* 0x0000920000057ab9 */ /* 0x000fe20000000800 */
[----:B------:R-:W-:Y:S01]  /*439b0*/  UMOV UR60, UR6 ;  /* 0x00000006003c7c82 */ /* 0x000fe20008000000 */
[----:B------:R-:W-:Y:S01]  /*439c0*/  STL [R1+0x2184], R136 ;  /* 0x0021848801007387 */ /* 0x000fe20000100800 */
[----:B-1----:R-:W-:Y:S01]  /*439d0*/  IMAD R6, R6, 0x100, R7 ;  /* 0x0000010006067824 */ /* 0x002fe200078e0207 */
[----:B------:R-:W-:Y:S01]  /*439e0*/  LOP3.LUT R236, R236, 0x7fffffff, RZ, 0xc0, !PT ;  /* 0x7fffffffecec7812 */ /* 0x000fe200078ec0ff */
[----:B------:R-:W-:Y:S01]  /*439f0*/  UMOV UR61, UR19 ;  /* 0x00000013003d7c82 */ /* 0x000fe20008000000 */
[----:B------:R-:W-:Y:S01]  /*43a00*/  STL [R1+0x2180], R137 ;  /* 0x0021808901007387 */ /* 0x000fe20000100800 */
[----:B------:R-:W-:Y:S01]  /*43a10*/  LOP3.LUT R235, R235, 0x7fffffff, RZ, 0xc0, !PT ;  /* 0x7fffffffebeb7812 */ /* 0x000fe200078ec0ff */
[C---:B------:R-:W-:Y:S01]  /*43a20*/  VIADD R173, R2.reuse, 0x126 ;  /* 0x0000012602ad7836 */ /* 0x040fe20000000000 */
[----:B------:R-:W-:Y:S01]  /*43a30*/  MOV R186, UR61 ;  /* 0x0000003d00ba7c02 */ /* 0x000fe20008000f00 */
[----:B------:R0:W-:Y:S01]  /*43a40*/  STL [R1+0x217c], R138 ;  /* 0x00217c8a01007387 */ /* 0x0001e20000100800 */
[----:B------:R-:W-:Y:S01]  /*43a50*/  VIADD R172, R2, 0x124 ;  /* 0x0000012402ac7836 */ /* 0x000fe20000000000 */
[----:B------:R-:W-:Y:S01]  /*43a60*/  LOP3.LUT R234, R234, 0x7fffffff, RZ, 0xc0, !PT ;  /* 0x7fffffffeaea7812 */ /* 0x000fe200078ec0ff */
[C---:B------:R-:W-:Y:S01]  /*43a70*/  VIADD R171, R2.reuse, 0x122 ;  /* 0x0000012202ab7836 */ /* 0x040fe20000000000 */
[----:B------:R-:W-:Y:S01]  /*43a80*/  STL [R1+0x2178], R139 ;  /* 0x0021788b01007387 */ /* 0x000fe20000100800 */
[C---:B------:R-:W-:Y:S01]  /*43a90*/  VIADD R170, R2.reuse, 0x120 ;  /* 0x0000012002aa7836 */ /* 0x040fe20000000000 */
[----:B------:R-:W-:Y:S01]  /*43aa0*/  MOV R185, UR60 ;  /* 0x0000003c00b97c02 */ /* 0x000fe20008000f00 */
[C---:B------:R-:W-:Y:S01]  /*43ab0*/  VIADD R169, R2.reuse, 0x11e ;  /* 0x0000011e02a97836 */ /* 0x040fe20000000000 */
[----:B------:R-:W-:Y:S01]  /*43ac0*/  STL [R1+0x2174], R140 ;  /* 0x0021748c01007387 */ /* 0x000fe20000100800 */
[C---:B------:R-:W-:Y:S01]  /*43ad0*/  VIADD R168, R2.reuse, 0x11c ;  /* 0x0000011c02a87836 */ /* 0x040fe20000000000 */
[----:B------:R-:W-:Y:S01]  /*43ae0*/  LOP3.LUT R233, R233, 0xbfffffff, RZ, 0xc0, !PT ;  /* 0xbfffffffe9e97812 */ /* 0x000fe200078ec0ff */
[C---:B0-----:R-:W-:Y:S01]  /*43af0*/  IMAD R138, R2.reuse, UR5, RZ ;  /* 0x00000005028a7c24 */ /* 0x041fe2000f8e02ff */
[----:B------:R-:W-:Y:S01]  /*43b00*/  STL [R1+0x2170], R141 ;  /* 0x0021708d01007387 */ /* 0x000fe20000100800 */
[----:B------:R-:W-:Y:S01]  /*43b10*/  VIADD R167, R2, 0x11a ;  /* 0x0000011a02a77836 */ /* 0x000fe20000000000 */
[----:B------:R-:W-:Y:S01]  /*43b20*/  LOP3.LUT R232, R232, 0xbfffffff, RZ, 0xc0, !PT ;  /* 0xbfffffffe8e87812 */ /* 0x000fe200078ec0ff */
[C---:B------:R-:W-:Y:S01]  /*43b30*/  VIADD R166, R2.reuse, 0x118 ;  /* 0x0000011802a67836 */ /* 0x040fe20000000000 */
[----:B------:R-:W-:Y:S01]  /*43b40*/  STL [R1+0x216c], R143 ;  /* 0x00216c8f01007387 */ /* 0x000fe20000100800 */
[----:B------:R-:W-:Y:S01]  /*43b50*/  SHF.R.S32.HI R137, RZ, 0x1f, R138 ;  /* 0x0000001fff897819 */ /* 0x000fe2000001148a */
[C---:B------:R-:W-:Y:S01]  /*43b60*/  VIADD R13, R2.reuse, 0xe6 ;  /* 0x000000e6020d7836 */ /* 0x040fe20000000000 */
[----:B------:R-:W-:Y:S01]  /*43b70*/  LOP3.LUT R231, R231, 0xbfffffff, RZ, 0xc0, !PT ;  /* 0xbfffffffe7e77812 */ /* 0x000fe200078ec0ff */
[----:B------:R-:W-:Y:S01]  /*43b80*/  STL [R1+0x2168], R142 ;  /* 0x0021688e01007387 */ /* 0x000fe20000100800 */
[----:B------:R-:W-:Y:S01]  /*43b90*/  VIADD R12, R2, 0xe4 ;  /* 0x000000e4020c7836 */ /* 0x000fe20000000000 */
[----:B------:R-:W-:-:S02]  /*43ba0*/  LOP3.LUT R230, R230, 0xbfffffff, RZ, 0xc0, !PT ;  /* 0xbfffffffe6e67812 */ /* 0x000fc400078ec0ff */
[----:B------:R-:W-:Y:S01]  /*43bb0*/  STL [R1+0x2164], R144 ;  /* 0x0021649001007387 */ /* 0x000fe20000100800 */
[----:B------:R-:W-:Y:S02]  /*43bc0*/  LOP3.LUT R229, R229, 0xbfffffff, RZ, 0xc0, !PT ;  /* 0xbfffffffe5e57812 */ /* 0x000fe400078ec0ff */
[----:B------:R-:W-:Y:S01]  /*43bd0*/  LOP3.LUT R228, R228, 0xffbfffff, RZ, 0xc0, !PT ;  /* 0xffbfffffe4e47812 */ /* 0x000fe200078ec0ff */
[----:B------:R-:W-:Y:S04]  /*43be0*/  STL [R1+0x2160], R145 ;  /* 0x0021609101007387 */ /* 0x000fe80000100800 */
[----:B------:R-:W-:Y:S04]  /*43bf0*/  STL [R1+0x215c], R147 ;  /* 0x00215c9301007387 */ /* 0x000fe80000100800 */
[----:B------:R-:W-:Y:S04]  /*43c00*/  STL [R1+0x2158], R146 ;  /* 0x0021589201007387 */ /* 0x000fe80000100800 */
[----:B------:R-:W-:Y:S04]  /*43c10*/  STL [R1+0x2154], R148 ;  /* 0x0021549401007387 */ /* 0x000fe80000100800 */
[----:B------:R-:W-:Y:S04]  /*43c20*/  STL [R1+0x2150], R149 ;  /* 0x0021509501007387 */ /* 0x000fe80000100800 */
[----:B------:R-:W-:Y:S04]  /*43c30*/  STL [R1+0x214c], R151 ;  /* 0x00214c9701007387 */ /* 0x000fe80000100800 */
[----:B------:R-:W-:Y:S04]  /*43c40*/  STL [R1+0x2148], R150 ;  /* 0x0021489601007387 */ /* 0x000fe80000100800 */
[----:B------:R0:W-:Y:S04]  /*43c50*/  STL [R1+0x2050], R238 ;  /* 0x002050ee01007387 */ /* 0x0001e80000100800 */
[----:B------:R1:W-:Y:S01]  /*43c60*/  STL [R1+0xef0], R0 ;  /* 0x000ef00001007387 */ /* 0x0003e20000100800 */
[----:B0-----:R-:W-:-:S02]  /*43c70*/  MOV R238, UR40 ;  /* 0x0000002800ee7c02 */ /* 0x001fc40008000f00 */
[----:B-1----:R-:W-:Y:S01]  /*43c80*/  MOV R0, UR4 ;  /* 0x0000000400007c02 */ /* 0x002fe20008000f00 */
[----:B------:R-:W-:Y:S02]  /*43c90*/  UMOV UR4, UR7 ;  /* 0x0000000700047c82 */ /* 0x000fe40008000000 */
[----:B------:R-:W-:Y:S01]  /*43ca0*/  STL [R1+0x2054], R238 ;  /* 0x002054ee01007387 */ /* 0x000fe20000100800 */
[----:B------:R-:W-:-:S03]  /*43cb0*/  ULDC.64 UR6, c[0x0][0x220] ;  /* 0x0000880000067ab9 */ /* 0x000fc60000000a00 */
[----:B------:R0:W-:Y:S02]  /*43cc0*/  STL [R1+0xf80], R0 ;  /* 0x000f800001007387 */ /* 0x0001e40000100800 */
[----:B0-----:R-:W-:-:S05]  /*43cd0*/  VIADD R0, R2, 0x13f ;  /* 0x0000013f02007836 */ /* 0x001fca0000000000 */
[----:B------:R-:W-:Y:S01]  /*43ce0*/  ISETP.GE.AND P3, PT, R0, UR9, PT ;  /* 0x0000000900007c0c */ /* 0x000fe2000bf66270 */
[----:B------:R-:W-:Y:S01]  /*43cf0*/  VIADD R0, R2, 0x13d ;  /* 0x0000013d02007836 */ /* 0x000fe20000000000 */
[----:B------:R-:W-:-:S04]  /*43d00*/  ULDC UR9, c[0x0][0x248] ;  /* 0x0000920000097ab9 */ /* 0x000fc80000000800 */
[----:B------:R-:W-:Y:S02]  /*43d10*/  ISETP.GE.AND P0, PT, R0, UR15, PT ;  /* 0x0000000f00007c0c */ /* 0x000fe4000bf06270 */
[----:B------:R-:W-:-:S04]  /*43d20*/  IADD3 R0, P4, R7, UR6, RZ ;  /* 0x0000000607007c10 */ /* 0x000fc8000ff9e0ff */
[----:B------:R-:W-:Y:S01]  /*43d30*/  LEA.HI.X.SX32 R7, R7, UR7, 0x1, P4 ;  /* 0x0000000707077c11 */ /* 0x000fe2000a0f0eff */
[----:B------:R-:W-:Y:S01]  /*43d40*/  ULDC.64 UR6, c[0x0][0x228] ;  /* 0x00008a0000067ab9 */ /* 0x000fe20000000a00 */
[----:B------:R-:W-:Y:S01]  /*43d50*/  ISETP.LT.AND P4, PT, R4, UR14, !P3 ;  /* 0x0000000e04007c0c */ /* 0x000fe2000df81270 */
[----:B------:R-:W-:Y:S01]  /*43d60*/  UMOV UR45, UR6 ;  /* 0x00000006002d7c82 */ /* 0x000fe20008000000 */
[----:B------:R-:W-:Y:S01]  /*43d70*/  ISETP.LT.AND P3, PT, R3, UR16, !P3 ;  /* 0x0000001003007c0c */ /* 0x000fe2000df61270 */
[----:B------:R-:W-:Y:S01]  /*43d80*/  UMOV UR51, UR7 ;  /* 0x0000000700337c82 */ /* 0x000fe20008000000 */
[----:B------:R-:W-:Y:S01]  /*43d90*/  ULDC.64 UR6, c[0x0][0x228] ;  /* 0x00008a0000067ab9 */ /* 0x000fe20000000a00 */
[----:B------:R-:W-:Y:S01]  /*43da0*/  ULDC.64 UR14, c[0x0][0x228] ;  /* 0x00008a00000e7ab9 */ /* 0x000fe20000000a00 */
[----:B------:R-:W-:Y:S01]  /*43db0*/  UMOV UR40, UR6 ;  /* 0x0000000600287c82 */ /* 0x000fe20008000000 */
[----:B------:R-:W-:Y:S01]  /*43dc0*/  UMOV UR43, UR7 ;  /* 0x00000007002b7c82 */ /* 0x000fe20008000000 */
[----:B------:R-:W-:Y:S01]  /*43dd0*/  ULDC.64 UR6, c[0x0][0x228] ;  /* 0x00008a0000067ab9 */ /* 0x000fe20000000a00 */
[----:B------:R-:W-:Y:S01]  /*43de0*/  UMOV UR54, UR14 ;  /* 0x0000000e00367c82 */ /* 0x000fe20008000000 */
[----:B------:R-:W-:Y:S01]  /*43df0*/  UMOV UR47, UR6 ;  /* 0x00000006002f7c82 */ /* 0x000fe20008000000 */
[----:B------:R-:W-:Y:S01]  /*43e00*/  UMOV UR42, UR7 ;  /* 0x00000007002a7c82 */ /* 0x000fe20008000000 */
[----:B------:R-:W-:Y:S01]  /*43e10*/  ULDC.64 UR6, c[0x0][0x228] ;  /* 0x00008a0000067ab9 */ /* 0x000fe20000000a00 */
[----:B------:R-:W-:Y:S01]  /*43e20*/  UMOV UR56, UR15 ;  /* 0x0000000f00387c82 */ /* 0x000fe20008000000 */
[----:B------:R-:W-:Y:S01]  /*43e30*/  UMOV UR46, UR6 ;  /* 0x00000006002e7c82 */ /* 0x000fe20008000000 */
[----:B------:R-:W-:Y:S01]  /*43e40*/  ULDC.64 UR14, c[0x0][0x228] ;  /* 0x00008a00000e7ab9 */ /* 0x000fe20000000a00 */
[----:B------:R-:W-:Y:S01]  /*43e50*/  MOV R188, UR43 ;  /* 0x0000002b00bc7c02 */ /* 0x000fe20008000f00 */
[----:B------:R-:W-:Y:S01]  /*43e60*/  UMOV UR53, UR14 ;  /* 0x0000000e00357c82 */ /* 0x000fe20008000000 */
[----:B------:R-:W-:Y:S01]  /*43e70*/  UMOV UR49, UR15 ;  /* 0x0000000f00317c82 */ /* 0x000fe20008000000 */
[----:B------:R-:W-:Y:S01]  /*43e80*/  ULDC.64 UR14, c[0x0][0x228] ;  /* 0x00008a00000e7ab9 */ /* 0x000fe20000000a00 */
[----:B------:R-:W-:-:S02]  /*43e90*/  MOV R189, UR49 ;  /* 0x0000003100bd7c02 */ /* 0x000fc40008000f00 */
[----:B------:R-:W-:Y:S01]  /*43ea0*/  MOV R187, UR42 ;  /* 0x0000002a00bb7c02 */ /* 0x000fe20008000f00 */
[----:B--2---:R-:W-:Y:S02]  /*43eb0*/  IMAD.MOV.U32 R215, RZ, RZ, R165 ;  /* 0x000000ffffd77224 */ /* 0x004fe400078e00a5 */
[C---:B------:R-:W-:Y:S02]  /*43ec0*/  VIADD R165, R2.reuse, 0x116 ;  /* 0x0000011602a57836 */ /* 0x040fe40000000000 */
[----:B---3--:R-:W-:Y:S02]  /*43ed0*/  IMAD.MOV.U32 R214, RZ, RZ, R164 ;  /* 0x000000ffffd67224 */ /* 0x008fe400078e00a4 */
[C---:B------:R-:W-:Y:S02]  /*43ee0*/  VIADD R164, R2.reuse, 0x114 ;  /* 0x0000011402a47836 */ /* 0x040fe40000000000 */
[----:B----4-:R-:W-:Y:S02]  /*43ef0*/  IMAD.MOV.U32 R213, RZ, RZ, R163 ;  /* 0x000000ffffd57224 */ /* 0x010fe400078e00a3 */
[----:B------:R-:W-:-:S02]  /*43f00*/  VIADD R163, R2, 0x112 ;  /* 0x0000011202a37836 */ /* 0x000fc40000000000 */
[----:B------:R-:W-:Y:S02]  /*43f10*/  IMAD.MOV.U32 R212, RZ, RZ, R162 ;  /* 0x000000ffffd47224 */ /* 0x000fe400078e00a2 */
[C---:B------:R-:W-:Y:S02]  /*43f20*/  VIADD R162, R2.reuse, 0x110 ;  /* 0x0000011002a27836 */ /* 0x040fe40000000000 */
[----:B------:R-:W-:Y:S02]  /*43f30*/  IMAD.MOV.U32 R211, RZ, RZ, R161 ;  /* 0x000000ffffd37224 */ /* 0x000fe400078e00a1 */
[C---:B------:R-:W-:Y:S02]  /*43f40*/  VIADD R161, R2.reuse, 0x10e ;  /* 0x0000010e02a17836 */ /* 0x040fe40000000000 */
[----:B------:R-:W-:Y:S02]  /*43f50*/  IMAD.MOV.U32 R210, RZ, RZ, R160 ;  /* 0x000000ffffd27224 */ /* 0x000fe400078e00a0 */
        /* <DEDUP_REMOVED lines=48> */
[----:B------:R-:W-:Y:S01]  /*44260*/  IMAD.MOV.U32 R220, RZ, RZ, R219 ;  /* 0x000000ffffdc7224 */ /* 0x000fe200078e00db */
[----:B------:R-:W-:Y:S01]  /*44270*/  ISETP.GE.AND P5, PT, R5, UR4, PT ;  /* 0x0000000405007c0c */ /* 0x000fe2000bfa6270 */
[----:B------:R-:W-:Y:S01]  /*44280*/  VIADD R5, R2, 0x13e ;  /* 0x0000013e02057836 */ /* 0x000fe20000000000 */
[----:B------:R-:W-:Y:S01]  /*44290*/  UMOV UR4, UR7 ;  /* 0x0000000700047c82 */ /* 0x000fe20008000000 */
[----:B------:R-:W-:Y:S01]  /*442a0*/  ULDC.64 UR6, c[0x0][0x228] ;  /* 0x00008a0000067ab9 */ /* 0x000fe20000000a00 */
[----:B------:R-:W-:Y:S01]  /*442b0*/  ISETP.LT.AND P6, PT, R4, UR8, !P5 ;  /* 0x0000000804007c0c */ /* 0x000fe2000efc1270 */
[----:B------:R-:W-:Y:S01]  /*442c0*/  ULDC UR8, c[0x0][0x248] ;  /* 0x0000920000087ab9 */ /* 0x000fe20000000800 */
[----:B------:R-:W-:Y:S01]  /*442d0*/  ISETP.GE.AND P1, PT, R5, UR11, PT ;  /* 0x0000000b05007c0c */ /* 0x000fe2000bf26270 */
[----:B------:R-:W-:Y:S01]  /*442e0*/  VIADD R136, R138, UR8 ;  /* 0x000000088a887c36 */ /* 0x000fe20008000000 */
[C---:B------:R-:W-:Y:S01]  /*442f0*/  IADD3 R5, P2, R6.reuse, UR12, RZ ;  /* 0x0000000c06057c10 */ /* 0x040fe2000ff5e0ff */
[----:B------:R-:W-:Y:S01]  /*44300*/  UMOV UR12, UR18 ;  /* 0x00000012000c7c82 */ /* 0x000fe20008000000 */
[----:B------:R-:W-:Y:S01]  /*44310*/  ISETP.LT.AND P5, PT, R3, UR10, !P5 ;  /* 0x0000000a03007c0c */ /* 0x000fe2000efa1270 */
[----:B------:R-:W-:Y:S01]  /*44320*/  ULDC.64 UR10, c[0x0][0x228] ;  /* 0x00008a00000a7ab9 */ /* 0x000fe20000000a00 */
[----:B------:R-:W-:Y:S01]  /*44330*/  LEA.HI.X.SX32 R6, R6, UR13, 0x1, P2 ;  /* 0x0000000d06067c11 */ /* 0x000fe200090f0eff */
[----:B------:R0:W-:Y:S01]  /*44340*/  STL [R1+0x2058], R5 ;  /* 0x0020580501007387 */ /* 0x0001e20000100800 */
[----:B------:R-:W-:Y:S01]  /*44350*/  ULDC.64 UR18, c[0x0][0x228] ;  /* 0x00008a0000127ab9 */ /* 0x000fe20000000a00 */
[----:B------:R-:W-:Y:S01]  /*44360*/  MOV R190, UR4 ;  /* 0x0000000400be7c02 */ /* 0x000fe20008000f00 */
[----:B------:R-:W-:Y:S01]  /*44370*/  UMOV UR41, UR18 ;  /* 0x0000001200297c82 */ /* 0x000fe20008000000 */
[----:B------:R-:W-:Y:S01]  /*44380*/  STL [R1+0x205c], R6 ;  /* 0x00205c0601007387 */ /* 0x000fe20000100800 */
[----:B------:R-:W-:Y:S01]  /*44390*/  @P6 LOP3.LUT R250, R250, 0x200, RZ, 0xfc, !PT ;  /* 0x00000200fafa6812 */ /* 0x000fe200078efcff */
[----:B------:R-:W-:Y:S01]  /*443a0*/  UMOV UR39, UR19 ;  /* 0x0000001300277c82 */ /* 0x000fe20008000000 */
[----:B------:R-:W-:Y:S01]  /*443b0*/  ULDC.64 UR18, c[0x0][0x228] ;  /* 0x00008a0000127ab9 */ /* 0x000fe20000000a00 */
[----:B------:R1:W-:Y:S01]  /*443c0*/  STL [R1+0xe90], R138 ;  /* 0x000e908a01007387 */ /* 0x0003e20000100800 */
[----:B------:R-:W-:Y:S01]  /*443d0*/  LOP3.LUT R250, R250, 0xfffffeff, RZ, 0xc0, !PT ;  /* 0xfffffefffafa7812 */ /* 0x000fe200078ec0ff */
[----:B------:R-:W-:Y:S01]  /*443e0*/  UMOV UR52, UR18 ;  /* 0x0000001200347c82 */ /* 0x000fe20008000000 */
[----:B0-----:R-:W-:Y:S01]  /*443f0*/  SHF.R.S32.HI R5, RZ, 0x1f, R136 ;  /* 0x0000001fff057819 */ /* 0x001fe20000011488 */
[----:B------:R-:W-:Y:S01]  /*44400*/  STL [R1+0x105c], R137 ;  /* 0x00105c8901007387 */ /* 0x000fe20000100800 */
[----:B------:R-:W-:Y:S01]  /*44410*/  @P5 LOP3.LUT R250, R250, 0x100, RZ, 0xfc, !PT ;  /* 0x00000100fafa5812 */ /* 0x000fe200078efcff */
[----:B------:R-:W-:Y:S01]  /*44420*/  UMOV UR5, UR19 ;  /* 0x0000001300057c82 */ /* 0x000fe20008000000 */
[----:B------:R-:W-:Y:S01]  /*44430*/  ULDC.64 UR18, c[0x0][0x228] ;  /* 0x00008a0000127ab9 */ /* 0x000fe20000000a00 */
[----:B------:R-:W-:Y:S01]  /*44440*/  STL [R1+0xe2c], R136 ;  /* 0x000e2c8801007387 */ /* 0x000fe20000100800 */
[----:B------:R-:W-:Y:S01]  /*44450*/  LOP3.LUT R250, R250, 0xffffff7f, RZ, 0xc0, !PT ;  /* 0xffffff7ffafa7812 */ /* 0x000fe200078ec0ff */
[----:B------:R-:W-:Y:S01]  /*44460*/  UMOV UR49, UR18 ;  /* 0x0000001200317c82 */ /* 0x000fe20008000000 */
[-C--:B-1----:R-:W-:Y:S01]  /*44470*/  IADD3 R138, P2, R138, R0.reuse, RZ ;  /* 0x000000008a8a7210 */ /* 0x082fe20007f5e0ff */
[----:B------:R-:W-:Y:S01]  /*44480*/  UMOV UR57, UR19 ;  /* 0x0000001300397c82 */ /* 0x000fe20008000000 */
[----:B------:R-:W-:Y:S01]  /*44490*/  @P4 LOP3.LUT R250, R250, 0x80, RZ, 0xfc, !PT ;  /* 0x00000080fafa4812 */ /* 0x000fe200078efcff */
[----:B------:R-:W-:Y:S01]  /*444a0*/  ULDC.64 UR18, c[0x0][0x228] ;  /* 0x00008a0000127ab9 */ /* 0x000fe20000000a00 */
[----:B------:R-:W-:Y:S01]  /*444b0*/  MOV R191, UR5 ;  /* 0x0000000500bf7c02 */ /* 0x000fe20008000f00 */
[----:B------:R-:W-:Y:S01]  /*444c0*/  IMAD.X R139, R137, 0x1, R7, P2 ;  /* 0x00000001898b7824 */ /* 0x000fe200010e0607 */
[----:B------:R-:W-:Y:S01]  /*444d0*/  LOP3.LUT R250, R250, 0xffffffbf, RZ, 0xc0, !PT ;  /* 0xffffffbffafa7812 */ /* 0x000fe200078ec0ff */
[----:B------:R-:W-:Y:S01]  /*444e0*/  ULDC.64 UR4, c[0x0][0x228] ;  /* 0x00008a0000047ab9 */ /* 0x000fe20000000a00 */
[----:B------:R-:W-:Y:S01]  /*444f0*/  IMAD.MOV.U32 R219, RZ, RZ, R218 ;  /* 0x000000ffffdb7224 */ /* 0x000fe200078e00da */
[----:B------:R-:W-:Y:S01]  /*44500*/  UMOV UR48, UR4 ;  /* 0x0000000400307c82 */ /* 0x000fe20008000000 */
[----:B------:R0:W-:Y:S01]  /*44510*/  STL.64 [R1+0xe30], R138 ;  /* 0x000e308a01007387 */ /* 0x0001e20000100a00 */
[----:B------:R-:W-:Y:S01]  /*44520*/  @P3 LOP3.LUT R250, R250, 0x40, RZ, 0xfc, !PT ;  /* 0x00000040fafa3812 */ /* 0x000fe200078efcff */
[----:B------:R-:W-:Y:S01]  /*44530*/  UMOV UR44, UR5 ;  /* 0x00000005002c7c82 */ /* 0x000fe20008000000 */
[----:B------:R-:W-:Y:S01]  /*44540*/  ULDC.64 UR4, c[0x0][0x228] ;  /* 0x00008a0000047ab9 */ /* 0x000fe20000000a00 */
[----:B------:R1:W-:Y:S01]  /*44550*/  STL [R1+0xf40], R5 ;  /* 0x000f400501007387 */ /* 0x0003e20000100800 */
[----:B------:R-:W-:Y:S01]  /*44560*/  LOP3.LUT R250, R250, 0xffffffdf, RZ, 0xc0, !PT ;  /* 0xffffffdffafa7812 */ /* 0x000fe200078ec0ff */
[----:B------:R-:W-:Y:S01]  /*44570*/  UMOV UR43, UR4 ;  /* 0x00000004002b7c82 */ /* 0x000fe20008000000 */
[----:B------:R-:W-:Y:S01]  /*44580*/  UMOV UR58, UR5 ;  /* 0x00000005003a7c82 */ /* 0x000fe20008000000 */
[----:B------:R-:W-:Y:S01]  /*44590*/  ULDC.64 UR4, c[0x0][0x228] ;  /* 0x00008a0000047ab9 */ /* 0x000fe20000000a00 */
[----:B------:R-:W-:Y:S01]  /*445a0*/  IMAD.MOV.U32 R218, RZ, RZ, R217 ;  /* 0x000000ffffda7224 */ /* 0x000fe200078e00d9 */
[----:B------:R-:W-:Y:S01]  /*445b0*/  UMOV UR42, UR4 ;  /* 0x00000004002a7c82 */ /* 0x000fe20008000000 */
[----:B------:R-:W-:Y:S01]  /*445c0*/  UMOV UR38, UR5 ;  /* 0x0000000500267c82 */ /* 0x000fe20008000000 */
[C---:B0-----:R-:W-:Y:S01]  /*445d0*/  IADD3 R138, P2, R136.reuse, R0, RZ ;  /* 0x00000000888a7210 */ /* 0x041fe20007f5e0ff */
[----:B------:R-:W-:Y:S01]  /*445e0*/  VIADD R136, R136, UR9 ;  /* 0x0000000988887c36 */ /* 0x000fe20008000000 */
[----:B------:R-:W-:Y:S01]  /*445f0*/  ULDC.64 UR4, c[0x0][0x228] ;  /* 0x00008a0000047ab9 */ /* 0x000fe20000000a00 */
[----:B------:R-:W-:Y:S01]  /*44600*/  ULDC.64 UR8, c[0x0][0x228] ;  /* 0x00008a0000087ab9 */ /* 0x000fe20000000a00 */
[----:B------:R-:W-:Y:S01]  /*44610*/  UMOV UR61, UR4 ;  /* 0x00000004003d7c82 */ /* 0x000fe20008000000 */
[----:B------:R-:W-:Y:S01]  /*44620*/  IMAD.X R139, R5, 0x1, R7, P2 ;  /* 0x00000001058b7824 */ /* 0x000fe200010e0607 */
[----:B------:R-:W-:Y:S01]  /*44630*/  STL [R1+0xe28], R136 ;  /* 0x000e288801007387 */ /* 0x000fe20000100800 */
[----:B-1----:R-:W-:Y:S01]  /*44640*/  SHF.R.S32.HI R5, RZ, 0x1f, R136 ;  /* 0x0000001fff057819 */ /* 0x002fe20000011488 */
[----:B------:R-:W-:Y:S01]  /*44650*/  UMOV UR59, UR5 ;  /* 0x00000005003b7c82 */ /* 0x000fe20008000000 */
[----:B------:R-:W-:Y:S01]  /*44660*/  ULDC.64 UR4, c[0x0][0x228] ;  /* 0x00008a0000047ab9 */ /* 0x000fe20000000a00 */
[----:B------:R0:W-:Y:S01]  /*44670*/  STL.64 [R1+0xe38], R138 ;  /* 0x000e388a01007387 */ /* 0x0001e20000100a00 */
[----:B------:R-:W-:-:S02]  /*44680*/  IMAD.MOV.U32 R217, RZ, RZ, R216 ;  /* 0x000000ffffd97224 */ /* 0x000fc400078e00d8 */
[----:B------:R-:W-:Y:S01]  /*44690*/  IMAD.MOV.U32 R216, RZ, RZ, R215 ;  /* 0x000000ffffd87224 */ /* 0x000fe200078e00d7 */
[----:B------:R1:W-:Y:S01]  /*446a0*/  STL [R1+0x2060], R0 ;  /* 0x0020600001007387 */ /* 0x0003e20000100800 */
[----:B------:R-:W-:Y:S02]  /*446b0*/  IMAD.MOV.U32 R215, RZ, RZ, R214 ;  /* 0x000000ffffd77224 */ /* 0x000fe400078e00d6 */
[----:B------:R-:W-:Y:S01]  /*446c0*/  IMAD.MOV.U32 R214, RZ, RZ, R213 ;  /* 0x000000ffffd67224 */ /* 0x000fe200078e00d5 */
[----:B------:R-:W-:Y:S01]  /*446d0*/  STL [R1+0xebc], R5 ;  /* 0x000ebc0501007387 */ /* 0x000fe20000100800 */
[----:B------:R-:W-:Y:S02]  /*446e0*/  IMAD.MOV.U32 R213, RZ, RZ, R212 ;  /* 0x000000ffffd57224 */ /* 0x000fe400078e00d4 */
[----:B------:R-:W-:Y:S01]  /*446f0*/  IMAD.MOV.U32 R212, RZ, RZ, R211 ;  /* 0x000000ffffd47224 */ /* 0x000fe200078e00d3 */
[----:B0-----:R-:W-:Y:S01]  /*44700*/  IADD3 R138, P2, R136, R0, RZ ;  /* 0x00000000888a7210 */ /* 0x001fe20007f5e0ff */
[----:B------:R-:W-:-:S02]  /*44710*/  IMAD.MOV.U32 R211, RZ, RZ, R210 ;  /* 0x000000ffffd37224 */ /* 0x000fc400078e00d2 */
[----:B------:R-:W-:Y:S02]  /*44720*/  IMAD.MOV.U32 R210, RZ, RZ, R209 ;  /* 0x000000ffffd27224 */ /* 0x000fe400078e00d1 */
[----:B------:R-:W-:Y:S01]  /*44730*/  IMAD.X R139, R5, 0x1, R7, P2 ;  /* 0x00000001058b7824 */ /* 0x000fe200010e0607 */
[----:B------:R-:W-:Y:S01]  /*44740*/  ISETP.LT.AND P2, PT, R4, UR12, !P1 ;  /* 0x0000000c04007c0c */ /* 0x000fe2000cf41270 */
[----:B------:R-:W-:Y:S01]  /*44750*/  ULDC.64 UR12, c[0x0][0x228] ;  /* 0x00008a00000c7ab9 */ /* 0x000fe20000000a00 */
[----:B------:R-:W-:Y:S01]  /*44760*/  ISETP.LT.AND P1, PT, R3, UR36, !P1 ;  /* 0x0000002403007c0c */ /* 0x000fe2000cf21270 */
[----:B------:R-:W-:Y:S01]  /*44770*/  IMAD.MOV.U32 R209, RZ, RZ, R208 ;  /* 0x000000ffffd17224 */ /* 0x000fe200078e00d0 */
[----:B------:R-:W-:Y:S01]  /*44780*/  STL.64 [R1+0xe40], R138 ;  /* 0x000e408a01007387 */ /* 0x000fe20000100a00 */
[----:B------:R-:W-:Y:S02]  /*44790*/  IMAD.MOV.U32 R208, RZ, RZ, R207 ;  /* 0x000000ffffd07224 */ /* 0x000fe400078e00cf */
[----:B------:R-:W-:Y:S01]  /*447a0*/  IMAD.MOV.U32 R207, RZ, RZ, R206 ;  /* 0x000000ffffcf7224 */ /* 0x000fe200078e00ce */
[----:B------:R-:W-:Y:S01]  /*447b0*/  STL [R1+0x2064], R7 ;  /* 0x0020640701007387 */ /* 0x000fe20000100800 */
[----:B------:R-:W-:-:S02]  /*447c0*/  IMAD.MOV.U32 R206, RZ, RZ, R205 ;  /* 0x000000ffffce7224 */ /* 0x000fc400078e00cd */
[----:B------:R-:W-:Y:S02]  /*447d0*/  IMAD.MOV.U32 R205, RZ, RZ, R204 ;  /* 0x000000ffffcd7224 */ /* 0x000fe400078e00cc */
[----:B------:R-:W-:Y:S01]  /*447e0*/  @P2 LOP3.LUT R250, R250, 0x20, RZ, 0xfc, !PT ;  /* 0x00000020fafa2812 */ /* 0x000fe200078efcff */
[----:B------:R-:W-:Y:S01]  /*447f0*/  IMAD.MOV.U32 R204, RZ, RZ, R203 ;  /* 0x000000ffffcc7224 */ /* 0x000fe200078e00cb */
[----:B------:R-:W-:Y:S01]  /*44800*/  ISETP.LT.AND P2, PT, R4, UR45, !P0 ;  /* 0x0000002d04007c0c */ /* 0x000fe2000c741270 */
[----:B------:R-:W-:Y:S01]  /*44810*/  UMOV UR45, UR4 ;  /* 0x00000004002d7c82 */ /* 0x000fe20008000000 */
[----:B------:R-:W-:Y:S01]  /*44820*/  LOP3.LUT R250, R250, 0xffffffef, RZ, 0xc0, !PT ;  /* 0xffffffeffafa7812 */ /* 0x000fe200078ec0ff */
[----:B------:R-:W-:Y:S02]  /*44830*/  IMAD.MOV.U32 R203, RZ, RZ, R202 ;  /* 0x000000ffffcb7224 */ /* 0x000fe400078e00ca */
[----:B------:R-:W-:Y:S01]  /*44840*/  IMAD.MOV.U32 R202, RZ, RZ, R201 ;  /* 0x000000ffffca7224 */ /* 0x000fe200078e00c9 */
[----:B------:R-:W-:Y:S01]  /*44850*/  @P1 LOP3.LUT R250, R250, 0x10, RZ, 0xfc, !PT ;  /* 0x00000010fafa1812 */ /* 0x000fe200078efcff */
[----:B------:R-:W-:Y:S01]  /*44860*/  IMAD.MOV.U32 R201, RZ, RZ, R200 ;  /* 0x000000ffffc97224 */ /* 0x000fe200078e00c8 */
[----:B------:R-:W-:Y:S01]  /*44870*/  ISETP.LT.AND P1, PT, R3, UR28, !P0 ;  /* 0x0000001c03007c0c */ /* 0x000fe2000c721270 */
[----:B------:R-:W-:Y:S01]  /*44880*/  IMAD.MOV.U32 R200, RZ, RZ, R199 ;  /* 0x000000ffffc87224 */ /* 0x000fe200078e00c7 */
[----:B------:R-:W-:Y:S01]  /*44890*/  LOP3.LUT R250, R250, 0xfffffff7, RZ, 0xc0, !PT ;  /* 0xfffffff7fafa7812 */ /* 0x000fe200078ec0ff */
[----:B------:R-:W-:Y:S01]  /*448a0*/  IMAD.MOV.U32 R199, RZ, RZ, R198 ;  /* 0x000000ffffc77224 */ /* 0x000fe200078e00c6 */
[----:B------:R-:W-:Y:S01]  /*448b0*/  ISETP.GE.AND P0, PT, R184, UR17, PT ;  /* 0x00000011b8007c0c */ /* 0x000fe2000bf06270 */
[----:B------:R-:W-:Y:S01]  /*448c0*/  ULDC.64 UR16, c[0x0][0x228] ;  /* 0x00008a0000107ab9 */ /* 0x000fe20000000a00 */
[----:B------:R-:W-:Y:S01]  /*448d0*/  @P2 LOP3.LUT R250, R250, 0x8, RZ, 0xfc, !PT ;  /* 0x00000008fafa2812 */ /* 0x000fe200078efcff */
[----:B------:R-:W-:-:S02]  /*448e0*/  IMAD.MOV.U32 R198, RZ, RZ, R197 ;  /* 0x000000ffffc67224 */ /* 0x000fc400078e00c5 */
[----:B------:R-:W-:Y:S01]  /*448f0*/  IMAD.MOV.U32 R197, RZ, RZ, R196 ;  /* 0x000000ffffc57224 */ /* 0x000fe200078e00c4 */
[----:B------:R-:W-:Y:S01]  /*44900*/  LOP3.LUT R250, R250, 0xfffffffb, RZ, 0xc0, !PT ;  /* 0xfffffffbfafa7812 */ /* 0x000fe200078ec0ff */
[----:B------:R-:W-:Y:S02]  /*44910*/  IMAD.MOV.U32 R196, RZ, RZ, R195 ;  /* 0x000000ffffc47224 */ /* 0x000fe400078e00c3 */
[----:B------:R-:W-:Y:S01]  /*44920*/  IMAD.MOV.U32 R195, RZ, RZ, R194 ;  /* 0x000000ffffc37224 */ /* 0x000fe200078e00c2 */
[----:B------:R-:W-:Y:S01]  /*44930*/  @P1 LOP3.LUT R250, R250, 0x4, RZ, 0xfc, !PT ;  /* 0x00000004fafa1812 */ /* 0x000fe200078efcff */
[----:B------:R-:W-:Y:S01]  /*44940*/  IMAD.MOV.U32 R194, RZ, RZ, R193 ;  /* 0x000000ffffc27224 */ /* 0x000fe200078e00c1 */
[----:B------:R-:W-:Y:S01]  /*44950*/  ISETP.LT.AND P1, PT, R4, UR40, !P0 ;  /* 0x0000002804007c0c */ /* 0x000fe2000c721270 */
[----:B------:R-:W-:Y:S01]  /*44960*/  UMOV UR40, UR5 ;  /* 0x0000000500287c82 */ /* 0x000fe20008000000 */
[----:B------:R-:W-:Y:S01]  /*44970*/  ISETP.LT.AND P0, PT, R3, UR22, !P0 ;  /* 0x0000001603007c0c */ /* 0x000fe2000c701270 */
[----:B------:R-:W-:Y:S01]  /*44980*/  ULDC.64 UR4, c[0x0][0x228] ;  /* 0x00008a0000047ab9 */ /* 0x000fe20000000a00 */
[----:B------:R-:W-:Y:S01]  /*44990*/  LOP3.LUT R250, R250, 0xfffffffd, RZ, 0xc0, !PT ;  /* 0xfffffffdfafa7812 */ /* 0x000fe200078ec0ff */
[----:B------:R-:W-:Y:S01]  /*449a0*/  UMOV UR50, UR5 ;  /* 0x0000000500327c82 */ /* 0x000fe20008000000 */
[----:B------:R-:W-:-:S07]  /*449b0*/  IMAD.MOV.U32 R193, RZ, RZ, R192 ;  /* 0x000000ffffc17224 */ /* 0x000fce00078e00c0 */
[----:B------:R-:W-:-:S04]  /*449c0*/  @P1 LOP3.LUT R250, R250, 0x2, RZ, 0xfc, !PT ;  /* 0x00000002fafa1812 */ /* 0x000fc800078efcff */
[----:B------:R-:W-:-:S04]  /*449d0*/  LOP3.LUT R250, R250, 0xfffffffe, RZ, 0xc0, !PT ;  /* 0xfffffffefafa7812 */ /* 0x000fc800078ec0ff */
[----:B------:R-:W-:Y:S02]  /*449e0*/  @P0 LOP3.LUT R250, R250, 0x1, RZ, 0xfc, !PT ;  /* 0x00000001fafa0812 */ /* 0x000fe400078efcff */
[----:B------:R-:W-:Y:S02]  /*449f0*/  ISETP.GE.AND P0, PT, R183, UR37, PT ;  /* 0x00000025b7007c0c */ /* 0x000fe4000bf06270 */
[----:B------:R-:W-:Y:S02]  /*44a00*/  LOP3.LUT R250, R250, 0xfffffbff, RZ, 0xc0, !PT ;  /* 0xfffffbfffafa7812 */ /* 0x000fe400078ec0ff */
[----:B------:R-:W-:Y:S02]  /*44a10*/  ISETP.LT.AND P1, PT, R4, UR10, !P0 ;  /* 0x0000000a04007c0c */ /* 0x000fe4000c721270 */
[----:B------:R-:W-:Y:S01]  /*44a20*/  ISETP.LT.AND P0, PT, R3, UR47, !P0 ;  /* 0x0000002f03007c0c */ /* 0x000fe2000c701270 */
[----:B------:R-:W-:Y:S01]  /*44a30*/  UMOV UR47, UR4 ;  /* 0x00000004002f7c82 */ /* 0x000fe20008000000 */
[----:B------:R-:W-:-:S02]  /*44a40*/  ULDC.64 UR4, c[0x0][0x228] ;  /* 0x00008a0000047ab9 */ /* 0x000fc40000000a00 */
[----:B------:R-:W-:-:S07]  /*44a50*/  UMOV UR36, UR5 ;  /* 0x0000000500247c82 */ /* 0x000fce0008000000 */
[----:B------:R-:W-:-:S04]  /*44a60*/  @P1 LOP3.LUT R236, R236, 0x80000000, RZ, 0xfc, !PT ;  /* 0x80000000ecec1812 */ /* 0x000fc800078efcff */
[----:B------:R-:W-:-:S04]  /*44a70*/  LOP3.LUT R236, R236, 0xdfffffff, RZ, 0xc0, !PT ;  /* 0xdfffffffecec7812 */ /* 0x000fc800078ec0ff */
[----:B------:R-:W-:Y:S02]  /*44a80*/  @P0 LOP3.LUT R236, R236, 0x20000000, RZ, 0xfc, !PT ;  /* 0x20000000ecec0812 */ /* 0x000fe400078efcff */
[----:B------:R-:W-:Y:S01]  /*44a90*/  ISETP.GE.AND P0, PT, R182, UR29, PT ;  /* 0x0000001db6007c0c */ /* 0x000fe2000bf06270 */
[----:B------:R-:W-:Y:S01]  /*44aa0*/  ULDC.64 UR28, c[0x0][0x228] ;  /* 0x00008a00001c7ab9 */ /* 0x000fe20000000a00 */
        /* <DEDUP_REMOVED lines=15> */
[----:B------:R-:W-:Y:S01]  /*44ba0*/  ISETP.GE.AND P0, PT, R180, UR11, PT ;  /* 0x0000000bb4007c0c */ /* 0x000fe2000bf06270 */
[----:B------:R-:W-:Y:S01]  /*44bb0*/  ULDC.64 UR10, c[0x0][0x228] ;  /* 0x00008a00000a7ab9 */ /* 0x000fe20000000a00 */
[----:B------:R-:W-:-:S07]  /*44bc0*/  ULDC.64 UR4, c[0x0][0x228] ;  /* 0x00008a0000047ab9 */ /* 0x000fce0000000a00 */
[----:B------:R-:W-:-:S04]  /*44bd0*/  @P2 LOP3.LUT R236, R236, 0x200000, RZ, 0xfc, !PT ;  /* 0x00200000ecec2812 */ /* 0x000fc800078efcff */
[----:B------:R-:W-:-:S04]  /*44be0*/  LOP3.LUT R236, R236, 0xfffbffff, RZ, 0xc0, !PT ;  /* 0xfffbffffecec7812 */ /* 0x000fc800078ec0ff */
[----:B------:R-:W-:Y:S02]  /*44bf0*/  @P1 LOP3.LUT R236, R236, 0x40000, RZ, 0xfc, !PT ;  /* 0x00040000ecec1812 */ /* 0x000fe400078efcff */
[----:B------:R-:W-:Y:S02]  /*44c00*/  ISETP.LT.AND P1, PT, R4, UR26, !P0 ;  /* 0x0000001a04007c0c */ /* 0x000fe4000c721270 */
[----:B------:R-:W-:Y:S01]  /*44c10*/  ISETP.LT.AND P0, PT, R3, UR53, !P0 ;  /* 0x0000003503007c0c */ /* 0x000fe2000c701270 */
[----:B------:R-:W-:Y:S01]  /*44c20*/  UMOV UR53, UR5 ;  /* 0x0000000500357c82 */ /* 0x000fe20008000000 */
[----:B------:R-:W-:-:S09]  /*44c30*/  LOP3.LUT R236, R236, 0xffff7fff, RZ, 0xc0, !PT ;  /* 0xffff7fffecec7812 */ /* 0x000fd200078ec0ff */
        /* <DEDUP_REMOVED lines=9> */
[----:B------:R-:W-:Y:S01]  /*44cd0*/  UMOV UR60, UR4 ;  /* 0x00000004003c7c82 */ /* 0x000fe20008000000 */
[----:B------:R-:W-:-:S06]  /*44ce0*/  R2UR UR4, R190 ;  /* 0x00000000be0472ca */ /* 0x000fcc00000e0000 */
        /* <DEDUP_REMOVED lines=9> */
[----:B------:R-:W-:-:S09]  /*44d80*/  R2UR UR5, R191 ;  /* 0x00000000bf0572ca */ /* 0x000fd200000e0000 */
[----:B------:R-:W-:-:S04]  /*44d90*/  @P1 LOP3.LUT R236, R236, 0x20, RZ, 0xfc, !PT ;  /* 0x00000020ecec1812 */ /* 0x000fc800078efcff */
[----:B------:R-:W-:-:S04]  /*44da0*/  LOP3.LUT R236, R236, 0xfffffffb, RZ, 0xc0, !PT ;  /* 0xfffffffbecec7812 */ /* 0x000fc800078ec0ff */
[----:B------:R-:W-:Y:S02]  /*44db0*/  @P0 LOP3.LUT R236, R236, 0x4, RZ, 0xfc, !PT ;  /* 0x00000004ecec0812 */ /* 0x000fe400078efcff */
[----:B------:R-:W-:Y:S01]  /*44dc0*/  ISETP.GE.AND P0, PT, R177, UR27, PT ;  /* 0x0000001bb1007c0c */ /* 0x000fe2000bf06270 */
[----:B------:R-:W-:Y:S01]  /*44dd0*/  ULDC.64 UR26, c[0x0][0x228] ;  /* 0x00008a00001a7ab9 */ /* 0x000fe20000000a00 */
[----:B------:R-:W-:Y:S02]  /*44de0*/  LOP3.LUT R236, R236, 0xbfffffff, RZ, 0xc0, !PT ;  /* 0xbfffffffecec7812 */ /* 0x000fe400078ec0ff */
[----:B------:R-:W-:Y:S02]  /*44df0*/  ISETP.LT.AND P2, PT, R4, UR20, !P0 ;  /* 0x0000001404007c0c */ /* 0x000fe4000c741270 */
[----:B------:R-:W-:Y:S02]  /*44e00*/  ISETP.LT.AND P1, PT, R3, UR49, !P0 ;  /* 0x0000003103007c0c */ /* 0x000fe4000c721270 */
[----:B------:R-:W-:Y:S01]  /*44e10*/  ISETP.GE.AND P0, PT, R176, UR15, PT ;  /* 0x0000000fb0007c0c */ /* 0x000fe2000bf06270 */
[----:B------:R-:W-:-:S02]  /*44e20*/  ULDC.64 UR14, c[0x0][0x228] ;  /* 0x00008a00000e7ab9 */ /* 0x000fc40000000a00 */
[----:B------:R-:W-:Y:S01]  /*44e30*/  UMOV UR32, UR14 ;  /* 0x0000000e00207c82 */ /* 0x000fe20008000000 */
[----:B------:R-:W-:Y:S01]  /*44e40*/  UMOV UR35, UR15 ;  /* 0x0000000f00237c82 */ /* 0x000fe20008000000 */
[----:B------:R-:W-:-:S04]  /*44e50*/  ULDC.64 UR14, c[0x0][0x228] ;  /* 0x00008a00000e7ab9 */ /* 0x000fc80000000a00 */
[----:B------:R-:W-:-:S04]  /*44e60*/  @P2 LOP3.LUT R235, R235, 0x80000000, RZ, 0xfc, !PT ;  /* 0x80000000ebeb2812 */ /* 0x000fc800078efcff */
[----:B------:R-:W-:-:S04]  /*44e70*/  LOP3.LUT R235, R235, 0xdfffffff, RZ, 0xc0, !PT ;  /* 0xdfffffffebeb7812 */ /* 0x000fc800078ec0ff */
[----:B------:R-:W-:Y:S02]  /*44e80*/  @P1 LOP3.LUT R235, R235, 0x20000000, RZ, 0xfc, !PT ;  /* 0x20000000ebeb1812 */ /* 0x000fe400078efcff */
[----:B------:R-:W-:Y:S02]  /*44e90*/  ISETP.LT.AND P1, PT, R4, UR18, !P0 ;  /* 0x0000001204007c0c */ /* 0x000fe4000c721270 */
[----:B------:R-:W-:Y:S01]  /*44ea0*/  ISETP.LT.AND P0, PT, R3, UR48, !P0 ;  /* 0x0000003003007c0c */ /* 0x000fe2000c701270 */
[----:B------:R-:W-:Y:S01]  /*44eb0*/  ULDC.64 UR48, c[0x0][0x228] ;  /* 0x00008a0000307ab9 */ /* 0x000fe20000000a00 */
[----:B------:R-:W-:Y:S01]  /*44ec0*/  LOP3.LUT R235, R235, 0xfbffffff, RZ, 0xc0, !PT ;  /* 0xfbffffffebeb7812 */ /* 0x000fe200078ec0ff */
[----:B------:R-:W-:Y:S01]  /*44ed0*/  UMOV UR55, UR48 ;  /* 0x0000003000377c82 */ /* 0x000fe20008000000 */
[----:B------:R-:W-:Y:S01]  /*44ee0*/  UMOV UR48, UR49 ;  /* 0x0000003100307c82 */ /* 0x000fe20008000000 */
[----:B------:R-:W-:-:S06]  /*44ef0*/  R2UR UR49, R189 ;  /* 0x00000000bd3172ca */ /* 0x000fcc00000e0000 */
[----:B------:R-:W-:-:S04]  /*44f00*/  @P1 LOP3.LUT R235, R235, 0x4000000, RZ, 0xfc, !PT ;  /* 0x04000000ebeb1812 */ /* 0x000fc800078efcff */
[----:B------:R-:W-:-:S04]  /*44f10*/  LOP3.LUT R235, R235, 0xfeffffff, RZ, 0xc0, !PT ;  /* 0xfeffffffebeb7812 */ /* 0x000fc800078ec0ff */
[----:B------:R-:W-:Y:S02]  /*44f20*/  @P0 LOP3.LUT R235, R235, 0x1000000, RZ, 0xfc, !PT ;  /* 0x01000000ebeb0812 */ /* 0x000fe400078efcff */
[----:B------:R-:W-:Y:S01]  /*44f30*/  ISETP.GE.AND P0, PT, R175, UR33, PT ;  /* 0x00000021af007c0c */ /* 0x000fe2000bf06270 */
[----:B------:R-:W-:Y:S01]  /*44f40*/  UMOV UR33, UR60 ;  /* 0x0000003c00217c82 */ /* 0x000fe20008000000 */
[----:B------:R-:W-:Y:S02]  /*44f50*/  LOP3.LUT R235, R235, 0xffdfffff, RZ, 0xc0, !PT ;  /* 0xffdfffffebeb7812 */ /* 0x000fe400078ec0ff */
[----:B------:R-:W-:Y:S02]  /*44f60*/  ISETP.LT.AND P1, PT, R4, UR24, !P0 ;  /* 0x0000001804007c0c */ /* 0x000fe4000c721270 */
[----:B------:R-:W-:-:S11]  /*44f70*/  ISETP.LT.AND P0, PT, R3, UR43, !P0 ;  /* 0x0000002b03007c0c */ /* 0x000fd6000c701270 */
        /* <DEDUP_REMOVED lines=8> */
[----:B------:R-:W-:Y:S02]  /*45000*/  ULDC.64 UR42, c[0x0][0x228] ;  /* 0x00008a00002a7ab9 */ /* 0x000fe40000000a00 */
[----:B------:R-:W-:Y:S01]  /*45010*/  UMOV UR30, UR42 ;  /* 0x0000002a001e7c82 */ /* 0x000fe20008000000 */
[----:B------:R-:W-:Y:S01]  /*45020*/  UMOV UR37, UR43 ;  /* 0x0000002b00257c82 */ /* 0x000fe20008000000 */
[----:B------:R-:W-:-:S02]  /*45030*/  R2UR UR43, R188 ;  /* 0x00000000bc2b72ca */ /* 0x000fc400000e0000 */
[----:B------:R-:W-:-:S04]  /*45040*/  R2UR UR42, R187 ;  /* 0x00000000bb2a72ca */ /* 0x000fc800000e0000 */
        /* <DEDUP_REMOVED lines=8> */
[----:B------:R-:W-:-:S10]  /*450d0*/  ULDC.64 UR60, c[0x0][0x228] ;  /* 0x00008a00003c7ab9 */ /* 0x000fd40000000a00 */
[----:B------:R-:W-:-:S04]  /*450e0*/  @P1 LOP3.LUT R235, R235, 0x400, RZ, 0xfc, !PT ;  /* 0x00000400ebeb1812 */ /* 0x000fc800078efcff */
[----:B------:R-:W-:-:S04]  /*450f0*/  LOP3.LUT R235, R235, 0xfffffeff, RZ, 0xc0, !PT ;  /* 0xfffffeffebeb7812 */ /* 0x000fc800078ec0ff */
[----:B------:R-:W-:Y:S02]  /*45100*/  @P0 LOP3.LUT R235, R235, 0x100, RZ, 0xfc, !PT ;  /* 0x00000100ebeb0812 */ /* 0x000fe400078efcff */
[----:B------:R-:W-:Y:S01]  /*45110*/  ISETP.GE.AND P0, PT, R172, UR25, PT ;  /* 0x00000019ac007c0c */ /* 0x000fe2000bf06270 */
[----:B------:R-:W-:Y:S01]  /*45120*/  ULDC.64 UR24, c[0x0][0x228] ;  /* 0x00008a0000187ab9 */ /* 0x000fe20000000a00 */
[----:B------:R-:W-:Y:S02]  /*45130*/  LOP3.LUT R235, R235, 0xffffffdf, RZ, 0xc0, !PT ;  /* 0xffffffdfebeb7812 */ /* 0x000fe400078ec0ff */
[----:B------:R-:W-:Y:S01]  /*45140*/  ISETP.LT.AND P1, PT, R4, UR8, !P0 ;  /* 0x0000000804007c0c */ /* 0x000fe2000c721270 */
[----:B------:R-:W-:Y:S01]  /*45150*/  UMOV UR8, UR54 ;  /* 0x0000003600087c82 */ /* 0x000fe20008000000 */
[----:B------:R-:W-:Y:S01]  /*45160*/  ISETP.LT.AND P0, PT, R3, UR45, !P0 ;  /* 0x0000002d03007c0c */ /* 0x000fe2000c701270 */
[----:B------:R-:W-:Y:S01]  /*45170*/  UMOV UR54, UR24 ;  /* 0x0000001800367c82 */ /* 0x000fe20008000000 */
[----:B------:R-:W-:Y:S01]  /*45180*/  UMOV UR45, UR25 ;  /* 0x00000019002d7c82 */ /* 0x000fe20008000000 */
[----:B------:R-:W-:-:S08]  /*45190*/  ULDC.64 UR24, c[0x0][0x228] ;  /* 0x00008a0000187ab9 */ /* 0x000fd00000000a00 */
[----:B------:R-:W-:-:S04]  /*451a0*/  @P1 LOP3.LUT R235, R235, 0x20, RZ, 0xfc, !PT ;  /* 0x00000020ebeb1812 */ /* 0x000fc800078efcff */
[----:B------:R-:W-:-:S04]  /*451b0*/  LOP3.LUT R235, R235, 0xfffffffb, RZ, 0xc0, !PT ;  /* 0xfffffffbebeb7812 */ /* 0x000fc800078ec0ff */
[----:B------:R-:W-:Y:S02]  /*451c0*/  @P0 LOP3.LUT R235, R235, 0x4, RZ, 0xfc, !PT ;  /* 0x00000004ebeb0812 */ /* 0x000fe400078efcff */
[----:B------:R-:W-:Y:S01]  /*451d0*/  ISETP.GE.AND P0, PT, R171, UR31, PT ;  /* 0x0000001fab007c0c */ /* 0x000fe2000bf06270 */
[----:B------:R-:W-:Y:S01]  /*451e0*/  UMOV UR31, UR32 ;  /* 0x00000020001f7c82 */ /* 0x000fe20008000000 */
[----:B------:R-:W-:Y:S01]  /*451f0*/  UMOV UR32, UR61 ;  /* 0x0000003d00207c82 */ /* 0x000fe20008000000 */
[----:B------:R-:W-:Y:S02]  /*45200*/  LOP3.LUT R235, R235, 0xbfffffff, RZ, 0xc0, !PT ;  /* 0xbfffffffebeb7812 */ /* 0x000fe400078ec0ff */
[----:B------:R-:W-:Y:S02]  /*45210*/  ISETP.LT.AND P1, PT, R4, UR16, !P0 ;  /* 0x0000001004007c0c */ /* 0x000fe4000c721270 */
[----:B------:R-:W-:Y:S01]  /*45220*/  ISETP.LT.AND P0, PT, R3, UR47, !P0 ;  /* 0x0000002f03007c0c */ /* 0x000fe2000c701270 */
[----:B------:R-:W-:Y:S01]  /*45230*/  UMOV UR47, UR60 ;  /* 0x0000003c002f7c82 */ /* 0x000fe20008000000 */
[----:B------:R-:W-:-:S02]  /*45240*/  ULDC.64 UR60, c[0x0][0x228] ;  /* 0x00008a00003c7ab9 */ /* 0x000fc40000000a00 */
[----:B-1----:R-:W-:Y:S01]  /*45250*/  IMAD.U32 R0, RZ, RZ, UR61 ;  /* 0x0000003dff007e24 */ /* 0x002fe2000f8e00ff */
[----:B------:R-:W-:-:S04]  /*45260*/  R2UR UR61, R186 ;  /* 0x00000000ba3d72ca */ /* 0x000fc800000e0000 */
[----:B------:R0:W-:Y:S02]  /*45270*/  STL [R1+0xec4], R0 ;  /* 0x000ec40001007387 */ /* 0x0001e40000100800 */
        /* <DEDUP_REMOVED lines=13> */
[----:B------:R-:W-:Y:S02]  /*45350*/  ISETP.GE.AND P0, PT, R169, UR9, PT ;  /* 0x00000009a9007c0c */ /* 0x000fe4000bf06270 */
[----:B------:R-:W-:Y:S02]  /*45360*/  LOP3.LUT R234, R234, 0xfbffffff, RZ, 0xc0, !PT ;  /* 0xfbffffffeaea7812 */ /* 0x000fe400078ec0ff */
[----:B------:R-:W-:Y:S02]  /*45370*/  ISETP.LT.AND P2, PT, R4, UR22, !P0 ;  /* 0x0000001604007c0c */ /* 0x000fe4000c741270 */
[----:B------:R-:W-:Y:S01]  /*45380*/  ISETP.LT.AND P1, PT, R3, UR8, !P0 ;  /* 0x0000000803007c0c */ /* 0x000fe2000c721270 */
[----:B------:R-:W-:Y:S01]  /*45390*/  ULDC.64 UR8, c[0x0][0x228] ;  /* 0x00008a0000087ab9 */ /* 0x000fe20000000a00 */
[----:B------:R-:W-:Y:S01]  /*453a0*/  ISETP.GE.AND P0, PT, R168, UR17, PT ;  /* 0x00000011a8007c0c */ /* 0x000fe2000bf06270 */
[----:B------:R-:W-:-:S02]  /*453b0*/  ULDC.64 UR16, c[0x0][0x228] ;  /* 0x00008a0000107ab9 */ /* 0x000fc40000000a00 */
[----:B0-----:R-:W-:-:S05]  /*453c0*/  IMAD.U32 R0, RZ, RZ, UR17 ;  /* 0x00000011ff007e24 */ /* 0x001fca000f8e00ff */
[----:B------:R0:W-:Y:S01]  /*453d0*/  STL [R1+0xec0], R0 ;  /* 0x000ec00001007387 */ /* 0x0001e20000100800 */
[----:B------:R-:W-:-:S04]  /*453e0*/  @P2 LOP3.LUT R234, R234, 0x4000000, RZ, 0xfc, !PT ;  /* 0x04000000eaea2812 */ /* 0x000fc800078efcff */
[----:B------:R-:W-:-:S04]  /*453f0*/  LOP3.LUT R234, R234, 0xfdffffff, RZ, 0xc0, !PT ;  /* 0xfdffffffeaea7812 */ /* 0x000fc800078ec0ff */
[----:B------:R-:W-:Y:S02]  /*45400*/  @P1 LOP3.LUT R234, R234, 0x2000000, RZ, 0xfc, !PT ;  /* 0x02000000eaea1812 */ /* 0x000fe400078efcff */
[----:B------:R-:W-:Y:S02]  /*45410*/  ISETP.LT.AND P1, PT, R4, UR10, !P0 ;  /* 0x0000000a04007c0c */ /* 0x000fe4000c721270 */
[----:B------:R-:W-:Y:S01]  /*45420*/  ISETP.LT.AND P0, PT, R3, UR41, !P0 ;  /* 0x0000002903007c0c */ /* 0x000fe2000c701270 */
[----:B------:R-:W-:Y:S01]  /*45430*/  UMOV UR41, UR16 ;  /* 0x0000001000297c82 */ /* 0x000fe20008000000 */
[----:B------:R-:W-:Y:S01]  /*45440*/  LOP3.LUT R234, R234, 0xffbfffff, RZ, 0xc0, !PT ;  /* 0xffbfffffeaea7812 */ /* 0x000fe200078ec0ff */
[----:B------:R-:W-:-:S08]  /*45450*/  ULDC.64 UR16, c[0x0][0x228] ;  /* 0x00008a0000107ab9 */ /* 0x000fd00000000a00 */
[----:B------:R-:W-:-:S04]  /*45460*/  @P1 LOP3.LUT R234, R234, 0x400000, RZ, 0xfc, !PT ;  /* 0x00400000eaea1812 */ /* 0x000fc800078efcff */
[----:B------:R-:W-:-:S04]  /*45470*/  LOP3.LUT R234, R234, 0xffdfffff, RZ, 0xc0, !PT ;  /* 0xffdfffffeaea7812 */ /* 0x000fc800078ec0ff */
[----:B------:R-:W-:Y:S02]  /*45480*/  @P0 LOP3.LUT R234, R234, 0x200000, RZ, 0xfc, !PT ;  /* 0x00200000eaea0812 */ /* 0x000fe400078efcff */
[----:B------:R-:W-:Y:S01]  /*45490*/  ISETP.GE.AND P0, PT, R167, UR29, PT ;  /* 0x0000001da7007c0c */ /* 0x000fe2000bf06270 */
[----:B------:R-:W-:Y:S01]  /*454a0*/  ULDC.64 UR28, c[0x0][0x228] ;  /* 0x00008a00001c7ab9 */ /* 0x000fe20000000a00 */
[----:B------:R-:W-:Y:S01]  /*454b0*/  LOP3.LUT R234, R234, 0xfffbffff, RZ, 0xc0, !PT ;  /* 0xfffbffffeaea7812 */ /* 0x000fe200078ec0ff */
[----:B0-----:R-:W-:Y:S01]  /*454c0*/  IMAD.U32 R0, RZ, RZ, UR29 ;  /* 0x0000001dff007e24 */ /* 0x001fe2000f8e00ff */
[----:B------:R-:W-:Y:S02]  /*454d0*/  ISETP.LT.AND P1, PT, R4, UR6, !P0 ;  /* 0x0000000604007c0c */ /* 0x000fe4000c721270 */
[----:B------:R-:W-:Y:S01]  /*454e0*/  ISETP.LT.AND P0, PT, R3, UR33, !P0 ;  /* 0x0000002103007c0c */ /* 0x000fe2000c701270 */
[----:B------:R-:W-:Y:S01]  /*454f0*/  UMOV UR33, UR28 ;  /* 0x0000001c00217c82 */ /* 0x000fe20008000000 */
[----:B------:R-:W-:Y:S01]  /*45500*/  ULDC.64 UR28, c[0x0][0x228] ;  /* 0x00008a00001c7ab9 */ /* 0x000fe20000000a00 */
[----:B------:R0:W-:Y:S08]  /*45510*/  STL [R1+0xec8], R0 ;  /* 0x000ec80001007387 */ /* 0x0001f00000100800 */
[----:B------:R-:W-:Y:S01]  /*45520*/  @P1 LOP3.LUT R234, R234, 0x40000, RZ, 0xfc, !PT ;  /* 0x00040000eaea1812 */ /* 0x000fe200078efcff */
[----:B0-----:R-:W-:-:S03]  /*45530*/  IMAD.U32 R0, RZ, RZ, UR29 ;  /* 0x0000001dff007e24 */ /* 0x001fc6000f8e00ff */
[----:B------:R-:W-:Y:S02]  /*45540*/  LOP3.LUT R234, R234, 0xfffdffff, RZ, 0xc0, !PT ;  /* 0xfffdffffeaea7812 */ /* 0x000fe400078ec0ff */
[----:B------:R0:W-:Y:S02]  /*45550*/  STL [R1+0xecc], R0 ;  /* 0x000ecc0001007387 */ /* 0x0001e40000100800 */
[----:B------:R-:W-:Y:S02]  /*45560*/  @P0 LOP3.LUT R234, R234, 0x20000, RZ, 0xfc, !PT ;  /* 0x00020000eaea0812 */ /* 0x000fe400078efcff */
[----:B------:R-:W-:Y:S01]  /*45570*/  ISETP.GE.AND P0, PT, R166, UR23, PT ;  /* 0x00000017a6007c0c */ /* 0x000fe2000bf06270 */
[----:B------:R-:W-:Y:S01]  /*45580*/  ULDC.64 UR22, c[0x0][0x228] ;  /* 0x00008a0000167ab9 */ /* 0x000fe20000000a00 */
[----:B------:R-:W-:Y:S02]  /*45590*/  LOP3.LUT R234, R234, 0xffffbfff, RZ, 0xc0, !PT ;  /* 0xffffbfffeaea7812 */ /* 0x000fe400078ec0ff */
[----:B------:R-:W-:-:S02]  /*455a0*/  ISETP.LT.AND P1, PT, R4, UR26, !P0 ;  /* 0x0000001a04007c0c */ /* 0x000fc4000c721270 */
[----:B------:R-:W-:Y:S01]  /*455b0*/  ISETP.LT.AND P0, PT, R3, UR31, !P0 ;  /* 0x0000001f03007c0c */ /* 0x000fe2000c701270 */
[----:B------:R-:W-:-:S10]  /*455c0*/  UMOV UR31, UR28 ;  /* 0x0000001c001f7c82 */ /* 0x000fd40008000000 */
        /* <DEDUP_REMOVED lines=26> */
[----:B------:R-:W-:Y:S01]  /*45770*/  UMOV UR29, UR26 ;  /* 0x0000001a001d7c82 */ /* 0x000fe20008000000 */
[----:B------:R-:W-:Y:S01]  /*45780*/  ISETP.LT.AND P1, PT, R4, UR18, !P0 ;  /* 0x0000001204007c0c */ /* 0x000fe2000c721270 */
[----:B0-----:R-:W-:Y:S01]  /*45790*/  IMAD.U32 R0, RZ, RZ, UR27 ;  /* 0x0000001bff007e24 */ /* 0x001fe2000f8e00ff */
[----:B------:R-:W-:Y:S01]  /*457a0*/  ISETP.LT.AND P0, PT, R3, UR54, !P0 ;  /* 0x0000003603007c0c */ /* 0x000fe2000c701270 */
[----:B------:R-:W-:Y:S01]  /*457b0*/  ULDC.64 UR26, c[0x0][0x228] ;  /* 0x00008a00001a7ab9 */ /* 0x000fe20000000a00 */
[----:B------:R-:W-:Y:S01]  /*457c0*/  ULDC.64 UR54, c[0x0][0x228] ;  /* 0x00008a0000367ab9 */ /* 0x000fe20000000a00 */
[----:B------:R-:W-:Y:S01]  /*457d0*/  UMOV UR28, UR26 ;  /* 0x0000001a001c7c82 */ /* 0x000fe20008000000 */
[----:B------:R-:W-:Y:S01]  /*457e0*/  IMAD.U32 R7, RZ, RZ, UR27 ;  /* 0x0000001bff077e24 */ /* 0x000fe2000f8e00ff */
[----:B------:R0:W-:Y:S04]  /*457f0*/  STL [R1+0xed4], R0 ;  /* 0x000ed40001007387 */ /* 0x0001e80000100800 */
[----:B------:R-:W-:Y:S02]  /*45800*/  STL [R1+0x2068], R7 ;  /* 0x0020680701007387 */ /* 0x000fe40000100800 */
[----:B------:R-:W-:-:S04]  /*45810*/  @P1 LOP3.LUT R234, R234, 0x4, RZ, 0xfc, !PT ;  /* 0x00000004eaea1812 */ /* 0x000fc800078efcff */
[----:B------:R-:W-:-:S04]  /*45820*/  LOP3.LUT R234, R234, 0xfffffffd, RZ, 0xc0, !PT ;  /* 0xfffffffdeaea7812 */ /* 0x000fc800078ec0ff */
[----:B------:R-:W-:Y:S02]  /*45830*/  @P0 LOP3.LUT R234, R234, 0x2, RZ, 0xfc, !PT ;  /* 0x00000002eaea0812 */ /* 0x000fe400078efcff */
[----:B------:R-:W-:Y:S01]  /*45840*/  ISETP.GE.AND P0, PT, R162, UR15, PT ;  /* 0x0000000fa2007c0c */ /* 0x000fe2000bf06270 */
[----:B------:R-:W-:Y:S01]  /*45850*/  ULDC.64 UR14, c[0x0][0x228] ;  /* 0x00008a00000e7ab9 */ /* 0x000fe20000000a00 */
        /* <DEDUP_REMOVED lines=11> */
[----:B------:R-:W-:Y:S01]  /*45910*/  ULDC.64 UR46, c[0x0][0x228] ;  /* 0x00008a00002e7ab9 */ /* 0x000fe20000000a00 */
[----:B------:R-:W-:Y:S01]  /*45920*/  ISETP.GE.AND P0, PT, R160, UR19, PT ;  /* 0x00000013a0007c0c */ /* 0x000fe2000bf06270 */
[----:B------:R-:W-:-:S02]  /*45930*/  ULDC.64 UR18, c[0x0][0x228] ;  /* 0x00008a0000127ab9 */ /* 0x000fc40000000a00 */
[----:B------:R-:W-:Y:S01]  /*45940*/  UMOV UR27, UR18 ;  /* 0x00000012001b7c82 */ /* 0x000fe20008000000 */
[----:B0-----:R-:W-:Y:S01]  /*45950*/  IMAD.U32 R0, RZ, RZ, UR19 ;  /* 0x00000013ff007e24 */ /* 0x001fe2000f8e00ff */
[----:B------:R-:W-:-:S04]  /*45960*/  ULDC.64 UR18, c[0x0][0x228] ;  /* 0x00008a0000127ab9 */ /* 0x000fc80000000a00 */
[----:B------:R-:W-:Y:S01]  /*45970*/  @P2 LOP3.LUT R233, R233, 0x4000000, RZ, 0xfc, !PT ;  /* 0x04000000e9e92812 */ /* 0x000fe200078efcff */
[----:B------:R-:W-:Y:S03]  /*45980*/  STL [R1+0x206c], R0 ;  /* 0x00206c0001007387 */ /* 0x000fe60000100800 */
[----:B------:R-:W-:-:S04]  /*45990*/  LOP3.LUT R233, R233, 0xfdffffff, RZ, 0xc0, !PT ;  /* 0xfdffffffe9e97812 */ /* 0x000fc800078ec0ff */
[----:B------:R-:W-:Y:S02]  /*459a0*/  @P1 LOP3.LUT R233, R233, 0x2000000, RZ, 0xfc, !PT ;  /* 0x02000000e9e91812 */ /* 0x000fe400078efcff */
[----:B------:R-:W-:Y:S02]  /*459b0*/  ISETP.LT.AND P1, PT, R4, UR8, !P0 ;  /* 0x0000000804007c0c */ /* 0x000fe4000c721270 */
[----:B------:R-:W-:Y:S02]  /*459c0*/  ISETP.LT.AND P0, PT, R3, UR41, !P0 ;  /* 0x0000002903007c0c */ /* 0x000fe4000c701270 */
[----:B------:R-:W-:-:S09]  /*459d0*/  LOP3.LUT R233, R233, 0xffbfffff, RZ, 0xc0, !PT ;  /* 0xffbfffffe9e97812 */ /* 0x000fd200078ec0ff */
        /* <DEDUP_REMOVED lines=8> */
[----:B------:R-:W-:Y:S01]  /*45a60*/  IMAD.U32 R6, RZ, RZ, UR25 ;  /* 0x00000019ff067e24 */ /* 0x000fe2000f8e00ff */
[----:B------:R-:W-:Y:S01]  /*45a70*/  ISETP.LT.AND P0, PT, R3, UR33, !P0 ;  /* 0x0000002103007c0c */ /* 0x000fe2000c701270 */
[----:B------:R-:W-:Y:S01]  /*45a80*/  ULDC.64 UR24, c[0x0][0x228] ;  /* 0x00008a0000187ab9 */ /* 0x000fe20000000a00 */
[----:B------:R-:W-:Y:S01]  /*45a90*/  UMOV UR33, UR40 ;  /* 0x0000002800217c82 */ /* 0x000fe20008000000 */
[----:B------:R-:W-:Y:S01]  /*45aa0*/  IMAD.U32 R5, RZ, RZ, UR25 ;  /* 0x00000019ff057e24 */ /* 0x000fe2000f8e00ff */
[----:B------:R-:W-:Y:S01]  /*45ab0*/  UMOV UR25, UR24 ;  /* 0x0000001800197c82 */ /* 0x000fe20008000000 */
[----:B------:R-:W-:Y:S04]  /*45ac0*/  STL [R1+0x2070], R6 ;  /* 0x0020700601007387 */ /* 0x000fe80000100800 */
        /* <DEDUP_REMOVED lines=10> */
[----:B------:R-:W-:-:S09]  /*45b70*/  UMOV UR35, UR38 ;  /* 0x0000002600237c82 */ /* 0x000fd20008000000 */
        /* <DEDUP_REMOVED lines=11> */
[----:B------:R-:W-:Y:S01]  /*45c30*/  UMOV UR34, UR39 ;  /* 0x0000002700227c82 */ /* 0x000fe20008000000 */
[----:B------:R-:W-:Y:S01]  /*45c40*/  UMOV UR24, UR16 ;  /* 0x0000001000187c82 */ /* 0x000fe20008000000 */
[----:B------:R-:W-:Y:S01]  /*45c50*/  IMAD.U32 R238, RZ, RZ, UR17 ;  /* 0x00000011ffee7e24 */ /* 0x000fe2000f8e00ff */
[----:B------:R-:W-:Y:S01]  /*45c60*/  ULDC.64 UR16, c[0x0][0x228] ;  /* 0x00008a0000107ab9 */ /* 0x000fe20000000a00 */
[----:B------:R-:W-:-:S03]  /*45c70*/  ULDC.64 UR38, c[0x0][0x228] ;  /* 0x00008a0000267ab9 */ /* 0x000fc60000000a00 */
        /* <DEDUP_REMOVED lines=14> */
[----:B------:R-:W-:Y:S02]  /*45d60*/  ULDC.64 UR28, c[0x0][0x228] ;  /* 0x00008a00001c7ab9 */ /* 0x000fe40000000a00 */
[----:B------:R-:W-:Y:S01]  /*45d70*/  UMOV UR23, UR28 ;  /* 0x0000001c00177c82 */ /* 0x000fe20008000000 */
[----:B------:R-:W-:Y:S01]  /*45d80*/  UMOV UR41, UR29 ;  /* 0x0000001d00297c82 */ /* 0x000fe20008000000 */
[----:B------:R-:W-:-:S02]  /*45d90*/  ULDC.64 UR28, c[0x0][0x228] ;  /* 0x00008a00001c7ab9 */ /* 0x000fc40000000a00 */
[----:B------:R-:W-:Y:S01]  /*45da0*/  UMOV UR22, UR28 ;  /* 0x0000001c00167c82 */ /* 0x000fe20008000000 */
[----:B------:R-:W-:Y:S01]  /*45db0*/  UMOV UR40, UR29 ;  /* 0x0000001d00287c82 */ /* 0x000fe20008000000 */
[----:B------:R-:W-:Y:S02]  /*45dc0*/  ULDC.64 UR28, c[0x0][0x228] ;  /* 0x00008a00001c7ab9 */ /* 0x000fe40000000a00 */
        /* <DEDUP_REMOVED lines=9> */
[----:B------:R-:W-:Y:S01]  /*45e60*/  UMOV UR31, UR33 ;  /* 0x00000021001f7c82 */ /* 0x000fe20008000000 */
[----:B------:R-:W-:-:S08]  /*45e70*/  UMOV UR33, UR53 ;  /* 0x0000003500217c82 */ /* 0x000fd00008000000 */
        /* <DEDUP_REMOVED lines=28> */
[----:B------:R-:W-:-:S08]  /*46040*/  ULDC.64 UR18, c[0x0][0x228] ;  /* 0x00008a0000127ab9 */ /* 0x000fd00000000a00 */
        /* <DEDUP_REMOVED lines=34> */
[----:B------:R-:W-:-:S08]  /*46270*/  ULDC.64 UR10, c[0x0][0x228] ;  /* 0x00008a00000a7ab9 */ /* 0x000fd00000000a00 */
[----:B------:R-:W-:-:S04]  /*46280*/  @P2 LOP3.LUT R232, R232, 0x4, RZ, 0xfc, !PT ;  /* 0x00000004e8e82812 */ /* 0x000fc800078efcff */
[----:B------:R-:W-:-:S04]  /*46290*/  LOP3.LUT R232, R232, 0xfffffffd, RZ, 0xc0, !PT ;  /* 0xfffffffde8e87812 */ /* 0x000fc800078ec0ff */
[----:B------:R-:W-:Y:S02]  /*462a0*/  @P1 LOP3.LUT R232, R232, 0x2, RZ, 0xfc, !PT ;  /* 0x00000002e8e81812 */ /* 0x000fe400078efcff */
[----:B------:R-:W-:Y:S02]  /*462b0*/  ISETP.LT.AND P1, PT, R4, UR20, !P0 ;  /* 0x0000001404007c0c */ /* 0x000fe4000c721270 */
[----:B------:R-:W-:Y:S01]  /*462c0*/  ISETP.LT.AND P0, PT, R3, UR38, !P0 ;  /* 0x0000002603007c0c */ /* 0x000fe2000c701270 */
[----:B------:R-:W-:Y:S01]  /*462d0*/  UMOV UR38, UR32 ;  /* 0x0000002000267c82 */ /* 0x000fe20008000000 */
[----:B------:R-:W-:Y:S09]  /*462e0*/  STL [R1+0x207c], R232 ;  /* 0x00207ce801007387 */ /* 0x000ff20000100800 */
        /* <DEDUP_REMOVED lines=37> */
[----:B------:R-:W-:-:S09]  /*46540*/  ULDC.64 UR44, c[0x0][0x228] ;  /* 0x00008a00002c7ab9 */ /* 0x000fd20000000a00 */
        /* <DEDUP_REMOVED lines=33> */
[----:B------:R-:W-:Y:S02]  /*46760*/  ULDC.64 UR14, c[0x0][0x228] ;  /* 0x00008a00000e7ab9 */ /* 0x000fe40000000a00 */
[----:B------:R-:W-:Y:S01]  /*46770*/  STL [R1+0x2080], R231 ;  /* 0x002080e701007387 */ /* 0x000fe20000100800 */
        /* <DEDUP_REMOVED lines=18> */
[----:B------:R-:W-:Y:S01]  /*468a0*/  VIADD R8, R2, 0xda ;  /* 0x000000da02087836 */ /* 0x000fe20000000000 */
[----:B------:R-:W-:Y:S01]  /*468b0*/  LOP3.LUT R230, R230, 0xffbfffff, RZ, 0xc0, !PT ;  /* 0xffbfffffe6e67812 */ /* 0x000fe200078ec0ff */
[----:B------:R-:W-:Y:S01]  /*468c0*/  ULDC.64 UR8, c[0x0][0x228] ;  /* 0x00008a0000087ab9 */ /* 0x000fe20000000a00 */
[----:B------:R-:W-:Y:S02]  /*468d0*/  ISETP.LT.AND P1, PT, R4, UR14, !P0 ;  /* 0x0000000e04007c0c */ /* 0x000fe4000c721270 */
[----:B------:R-:W-:Y:S01]  /*468e0*/  ISETP.LT.AND P0, PT, R3, UR22, !P0 ;  /* 0x0000001603007c0c */ /* 0x000fe2000c701270 */
[----:B------:R-:W-:-:S10]  /*468f0*/  UMOV UR22, UR43 ;  /* 0x0000002b00167c82 */ /* 0x000fd40008000000 */
        /* <DEDUP_REMOVED lines=17> */
[----:B------:R-:W-:Y:S01]  /*46a10*/  ISETP.LT.AND P1, PT, R4, UR26, !P0 ;  /* 0x0000001a04007c0c */ /* 0x000fe2000c721270 */
[----:B------:R-:W-:Y:S01]  /*46a20*/  UMOV UR26, UR54 ;  /* 0x00000036001a7c82 */ /* 0x000fe20008000000 */
[----:B------:R-:W-:Y:S01]  /*46a30*/  ISETP.LT.AND P0, PT, R3, UR56, !P0 ;  /* 0x0000003803007c0c */ /* 0x000fe2000c701270 */
[----:B------:R-:W-:Y:S01]  /*46a40*/  UMOV UR56, UR42 ;  /* 0x0000002a00387c82 */ /* 0x000fe20008000000 */
[----:B------:R-:W-:Y:S01]  /*46a50*/  ULDC.64 UR42, c[0x0][0x228] ;  /* 0x00008a00002a7ab9 */ /* 0x000fe20000000a00 */
[----:B------:R-:W-:-:S08]  /*46a60*/  UMOV UR54, UR37 ;  /* 0x0000002500367c82 */ /* 0x000fd00008000000 */
        /* <DEDUP_REMOVED lines=11> */
[----:B------:R-:W-:Y:S01]  /*46b20*/  UMOV UR16, UR36 ;  /* 0x0000002400107c82 */ /* 0x000fe20008000000 */
[----:B------:R-:W-:Y:S01]  /*46b30*/  ULDC.64 UR36, c[0x0][0x228] ;  /* 0x00008a0000247ab9 */ /* 0x000fe20000000a00 */
[----:B------:R-:W-:Y:S01]  /*46b40*/  UMOV UR50, UR6 ;  /* 0x0000000600327c82 */ /* 0x000fe20008000000 */
[----:B------:R-:W-:Y:S01]  /*46b50*/  UMOV UR6, UR52 ;  /* 0x0000003400067c82 */ /* 0x000fe20008000000 */
[----:B------:R-:W-:-:S05]  /*46b60*/  UMOV UR52, UR31 ;  /* 0x0000001f00347c82 */ /* 0x000fca0008000000 */
        /* <DEDUP_REMOVED lines=16> */
[----:B------:R-:W-:Y:S01]  /*46c70*/  VIADD R8, R2, 0xd0 ;  /* 0x000000d002087836 */ /* 0x000fe20000000000 */
[----:B------:R-:W-:Y:S02]  /*46c80*/  LOP3.LUT R230, R230, 0xfffffffb, RZ, 0xc0, !PT ;  /* 0xfffffffbe6e67812 */ /* 0x000fe400078ec0ff */
        /* <DEDUP_REMOVED lines=9> */
[----:B------:R-:W-:Y:S02]  /*46d20*/  VIADD R8, R2, 0xce ;  /* 0x000000ce02087836 */ /* 0x000fe40000000000 */
[----:B------:R-:W-:Y:S01]  /*46d30*/  STL [R1+0x2084], R230 ;  /* 0x002084e601007387 */ /* 0x000fe20000100800 */
        /* <DEDUP_REMOVED lines=11> */
[----:B------:R-:W-:Y:S01]  /*46df0*/  ULDC.64 UR14, c[0x0][0x228] ;  /* 0x00008a00000e7ab9 */ /* 0x000fe20000000a00 */
[----:B------:R-:W-:Y:S01]  /*46e00*/  STL [R1+0x2088], R229 ;  /* 0x002088e501007387 */ /* 0x000fe20000100800 */
[----:B------:R-:W-:Y:S01]  /*46e10*/  ISETP.LT.AND P1, PT, R4, UR34, !P0 ;  /* 0x0000002204007c0c */ /* 0x000fe2000c721270 */
[----:B------:R-:W-:Y:S01]  /*46e20*/  UMOV UR34, UR18 ;  /* 0x0000001200227c82 */ /* 0x000fe20008000000 */
[----:B------:R-:W-:Y:S01]  /*46e30*/  ISETP.LT.AND P0, PT, R3, UR30, !P0 ;  /* 0x0000001e03007c0c */ /* 0x000fe2000c701270 */
[----:B------:R-:W-:Y:S01]  /*46e40*/  UMOV UR30, UR26 ;  /* 0x0000001a001e7c82 */ /* 0x000fe20008000000 */
[----:B------:R-:W-:Y:S01]  /*46e50*/  ULDC.64 UR26, c[0x0][0x228] ;  /* 0x00008a00001a7ab9 */ /* 0x000fe20000000a00 */
[----:B------:R-:W-:-:S08]  /*46e60*/  ULDC.64 UR18, c[0x0][0x228] ;  /* 0x00008a0000127ab9 */ /* 0x000fd00000000a00 */
        /* <DEDUP_REMOVED lines=12> */
[----:B------:R-:W-:-:S08]  /*46f30*/  ULDC UR5, c[0x0][0x228] ;  /* 0x00008a0000057ab9 */ /* 0x000fd00000000800 */
[----:B------:R-:W-:-:S04]  /*46f40*/  @P1 LOP3.LUT R228, R228, 0x40000, RZ, 0xfc, !PT ;  /* 0x00040000e4e41812 */ /* 0x000fc800078efcff */
[----:B------:R-:W-:-:S04]  /*46f50*/  LOP3.LUT R228, R228, 0xfffdffff, RZ, 0xc0, !PT ;  /* 0xfffdffffe4e47812 */ /* 0x000fc800078ec0ff */
[----:B------:R-:W-:Y:S02]  /*46f60*/  @P0 LOP3.LUT R228, R228, 0x20000, RZ, 0xfc, !PT ;  /* 0x00020000e4e40812 */ /* 0x000fe400078efcff */
[----:B------:R-:W-:Y:S01]  /*46f70*/  ISETP.GE.AND P0, PT, R8, UR59, PT ;  /* 0x0000003b08007c0c */ /* 0x000fe2000bf06270 */
[----:B------:R-:W-:Y:S01]  /*46f80*/  VIADD R8, R2, 0x158 ;  /* 0x0000015802087836 */ /* 0x000fe20000000000 */
[----:B------:R-:W-:Y:S02]  /*46f90*/  LOP3.LUT R228, R228, 0xffffbfff, RZ, 0xc0, !PT ;  /* 0xffffbfffe4e47812 */ /* 0x000fe400078ec0ff */
[----:B------:R-:W-:Y:S01]  /*46fa0*/  ISETP.LT.AND P1, PT, R4, UR14, !P0 ;  /* 0x0000000e04007c0c */ /* 0x000fe2000c721270 */
[----:B------:R-:W-:Y:S01]  /*46fb0*/  UMOV UR14, UR30 ;  /* 0x0000001e000e7c82 */ /* 0x000fe20008000000 */
[----:B------:R-:W-:Y:S01]  /*46fc0*/  ISETP.LT.AND P0, PT, R3, UR8, !P0 ;  /* 0x0000000803007c0c */ /* 0x000fe2000c701270 */
[----:B------:R-:W-:Y:S01]  /*46fd0*/  UMOV UR30, UR58 ;  /* 0x0000003a001e7c82 */ /* 0x000fe20008000000 */
[----:B------:R-:W-:-:S09]  /*46fe0*/  ULDC.64 UR58, c[0x0][0x228] ;  /* 0x00008a00003a7ab9 */ /* 0x000fd20000000a00 */
[----:B------:R-:W-:-:S04]  /*46ff0*/  @P1 LOP3.LUT R228, R228, 0x4000, RZ, 0xfc, !PT ;  /* 0x00004000e4e41812 */ /* 0x000fc800078efcff */
[----:B------:R-:W-:-:S04]  /*47000*/  LOP3.LUT R228, R228, 0xffffdfff, RZ, 0xc0, !PT ;  /* 0xffffdfffe4e47812 */ /* 0x000fc800078ec0ff */
[----:B------:R-:W-:Y:S02]  /*47010*/  @P0 LOP3.LUT R228, R228, 0x2000, RZ, 0xfc, !PT ;  /* 0x00002000e4e40812 */ /* 0x000fe400078efcff */
[----:B------:R-:W-:Y:S01]  /*47020*/  ISETP.GE.AND P0, PT, R8, UR59, PT ;  /* 0x0000003b08007c0c */ /* 0x000fe2000bf06270 */
[----:B------:R-:W-:Y:S02]  /*47030*/  VIADD R8, R2, 0x157 ;  /* 0x0000015702087836 */ /* 0x000fe40000000000 */
[----:B------:R-:W-:Y:S01]  /*47040*/  STL [R1+0x208c], R228 ;  /* 0x00208ce401007387 */ /* 0x000fe20000100800 */
[----:B------:R-:W-:Y:S01]  /*47050*/  ISETP.LT.AND P1, PT, R4, UR58, !P0 ;  /* 0x0000003a04007c0c */ /* 0x000fe2000c721270 */
[----:B------:R-:W-:Y:S01]  /*47060*/  ULDC.64 UR58, c[0x0][0x228] ;  /* 0x00008a00003a7ab9 */ /* 0x000fe20000000a00 */
[----:B------:R-:W-:Y:S01]  /*47070*/  ISETP.LT.AND P0, PT, R3, UR5, !P0 ;  /* 0x0000000503007c0c */ /* 0x000fe2000c701270 */
[----:B------:R-:W-:Y:S01]  /*47080*/  UMOV UR8, UR59 ;  /* 0x0000003b00087c82 */ /* 0x000fe20008000000 */
[----:B------:R-:W-:Y:S01]  /*47090*/  UMOV UR4, UR58 ;  /* 0x0000003a00047c82 */ /* 0x000fe20008000000 */
[----:B------:R-:W-:Y:S01]  /*470a0*/  ULDC.64 UR58, c[0x0][0x228] ;  /* 0x00008a00003a7ab9 */ /* 0x000fe20000000a00 */
[----:B------:R-:W-:-:S07]  /*470b0*/  ULDC UR5, c[0x0][0x228] ;  /* 0x00008a0000057ab9 */ /* 0x000fce0000000800 */
[----:B------:R-:W-:Y:S02]  /*470c0*/  @P1 LOP3.LUT R250, R250, 0x400, RZ, 0xfc, !PT ;  /* 0x00000400fafa1812 */ /* 0x000fe400078efcff */
[----:B------:R-:W-:Y:S02]  /*470d0*/  @P0 LOP3.LUT R236, R236, 0x40000000, RZ, 0xfc, !PT ;  /* 0x40000000ecec0812 */ /* 0x000fe400078efcff */
[----:B------:R-:W-:Y:S01]  /*470e0*/  ISETP.GE.AND P0, PT, R8, UR8, PT ;  /* 0x0000000808007c0c */ /* 0x000fe2000bf06270 */
[----:B------:R-:W-:Y:S01]  /*470f0*/  VIADD R8, R2, 0x156 ;  /* 0x0000015602087836 */ /* 0x000fe20000000000 */
[----:B------:R-:W-:Y:S01]  /*47100*/  LOP3.LUT R236, R236, 0xefffffff, RZ, 0xc0, !PT ;  /* 0xefffffffecec7812 */ /* 0x000fe200078ec0ff */
[----:B------:R-:W-:Y:S01]  /*47110*/  UMOV UR8, UR61 ;  /* 0x0000003d00087c82 */ /* 0x000fe20008000000 */
[----:B------:R-:W-:Y:S01]  /*47120*/  ISETP.LT.AND P1, PT, R4, UR58, !P0 ;  /* 0x0000003a04007c0c */ /* 0x000fe2000c721270 */
[----:B------:R-:W-:Y:S01]  /*47130*/  UMOV UR58, UR60 ;  /* 0x0000003c003a7c82 */ /* 0x000fe20008000000 */
[----:B------:R-:W-:Y:S01]  /*47140*/  ISETP.LT.AND P0, PT, R3, UR5, !P0 ;  /* 0x0000000503007c0c */ /* 0x000fe2000c701270 */
[----:B------:R-:W-:Y:S01]  /*47150*/  ULDC.64 UR60, c[0x0][0x228] ;  /* 0x00008a00003c7ab9 */ /* 0x000fe20000000a00 */
[----:B------:R-:W-:Y:S01]  /*47160*/  ULDC UR5, c[0x0][0x228] ;  /* 0x00008a0000057ab9 */ /* 0x000fe20000000800 */
[----:B------:R-:W-:Y:S08]  /*47170*/  STL [R1+0x2090], R250 ;  /* 0x002090fa01007387 */ /* 0x000ff00000100800 */
        /* <DEDUP_REMOVED lines=9> */
[----:B------:R-:W-:Y:S01]  /*47210*/  ULDC.64 UR58, c[0x0][0x228] ;  /* 0x00008a00003a7ab9 */ /* 0x000fe20000000a00 */
[----:B------:R-:W-:-:S09]  /*47220*/  ULDC UR5, c[0x0][0x228] ;  /* 0x00008a0000057ab9 */ /* 0x000fd20000000800 */
        /* <DEDUP_REMOVED lines=88> */
[----:B------:R-:W-:Y:S02]  /*477b0*/  @P1 LOP3.LUT R236, R236, 0x1, RZ, 0xfc, !PT ;  /* 0x00000001ecec1812 */ /* 0x000fe400078efcff */
[----:B------:R-:W-:Y:S02]  /*477c0*/  @P0 LOP3.LUT R235, R235, 0x40000000, RZ, 0xfc, !PT ;  /* 0x40000000ebeb0812 */ /* 0x000fe400078efcff */
[----:B------:R-:W-:Y:S01]  /*477d0*/  ISETP.GE.AND P0, PT, R8, UR61, PT ;  /* 0x0000003d08007c0c */ /* 0x000fe2000bf06270 */
[----:B------:R-:W-:Y:S01]  /*477e0*/  VIADD R8, R2, 0x14c ;  /* 0x0000014c02087836 */ /* 0x000fe20000000000 */
[----:B------:R-:W-:Y:S01]  /*477f0*/  LOP3.LUT R235, R235, 0xefffffff, RZ, 0xc0, !PT ;  /* 0xefffffffebeb7812 */ /* 0x000fe200078ec0ff */
[----:B------:R-:W-:Y:S01]  /*47800*/  STL [R1+0x2094], R236 ;  /* 0x002094ec01007387 */ /* 0x000fe20000100800 */
        /* <DEDUP_REMOVED lines=123> */
[----:B------:R-:W-:-:S10]  /*47fc0*/  ULDC UR5, c[0x0][0x228] ;  /* 0x00008a0000057ab9 */ /* 0x000fd40000000800 */
[----:B------:R-:W-:-:S04]  /*47fd0*/  @P1 LOP3.LUT R234, R234, 0x100000, RZ, 0xfc, !PT ;  /* 0x00100000eaea1812 */ /* 0x000fc800078efcff */
[----:B------:R-:W-:-:S04]  /*47fe0*/  LOP3.LUT R234, R234, 0xfff7ffff, RZ, 0xc0, !PT ;  /* 0xfff7ffffeaea7812 */ /* 0x000fc800078ec0ff */
[----:B------:R-:W-:Y:S02]  /*47ff0*/  @P0 LOP3.LUT R234, R234, 0x80000, RZ, 0xfc, !PT ;  /* 0x00080000eaea0812 */ /* 0x000fe400078efcff */
[----:B------:R-:W-:Y:S01]  /*48000*/  ISETP.GE.AND P0, PT, R8, UR61, PT ;  /* 0x0000003d08007c0c */ /* 0x000fe2000bf06270 */
[----:B------:R-:W-:Y:S01]  /*48010*/  VIADD R8, R2, 0x13b ;  /* 0x0000013b02087836 */ /* 0x000fe20000000000 */
[----:B------:R-:W-:Y:S01]  /*48020*/  LOP3.LUT R234, R234, 0xfffeffff, RZ, 0xc0, !PT ;  /* 0xfffeffffeaea7812 */ /* 0x000fe200078ec0ff */
[----:B------:R-:W-:Y:S01]  /*48030*/  IMAD.MOV.U32 R223, RZ, RZ, R221 ;  /* 0x000000ffffdf7224 */ /* 0x000fe200078e00dd */
[----:B------:R-:W-:Y:S01]  /*48040*/  ISETP.LT.AND P1, PT, R4, UR58, !P0 ;  /* 0x0000003a04007c0c */ /* 0x000fe2000c721270 */
[----:B------:R-:W-:Y:S01]  /*48050*/  ULDC.64 UR58, c[0x0][0x228] ;  /* 0x00008a00003a7ab9 */ /* 0x000fe20000000a00 */
[----:B------:R-:W-:Y:S01]  /*48060*/  ISETP.LT.AND P0, PT, R3, UR5, !P0 ;  /* 0x0000000503007c0c */ /* 0x000fe2000c701270 */
[----:B------:R-:W-:Y:S01]  /*48070*/  ULDC UR5, c[0x0][0x228] ;  /* 0x00008a0000057ab9 */ /* 0x000fe20000000800 */
[----:B------:R-:W-:Y:S01]  /*48080*/  IMAD.MOV.U32 R222, RZ, RZ, R220 ;  /* 0x000000ffffde7224 */ /* 0x000fe200078e00dc */
[----:B------:R-:W-:Y:S01]  /*48090*/  F2FP.SATFINITE.E5M2.F32.PACK_AB_MERGE_C R24, R25, R24, RZ ;  /* 0x000000181918723e */ /* 0x000fe200048060ff */
[----:B------:R-:W-:-:S07]  /*480a0*/  ULDC UR61, c[0x0][0x228] ;  /* 0x00008a00003d7ab9 */ /* 0x000fce0000000800 */
[----:B------:R-:W-:-:S04]  /*480b0*/  @P1 LOP3.LUT R234, R234, 0x10000, RZ, 0xfc, !PT ;  /* 0x00010000eaea1812 */ /* 0x000fc800078efcff */
[----:B------:R-:W-:-:S04]  /*480c0*/  LOP3.LUT R234, R234, 0xffff7fff, RZ, 0xc0, !PT ;  /* 0xffff7fffeaea7812 */ /* 0x000fc800078ec0ff */
        /* <DEDUP_REMOVED lines=8> */
[----:B------:R-:W-:Y:S01]  /*48150*/  UMOV UR18, UR30 ;  /* 0x0000001e00127c82 */ /* 0x000fe20008000000 */
[----:B------:R-:W-:Y:S01]  /*48160*/  UMOV UR30, UR50 ;  /* 0x00000032001e7c82 */ /* 0x000fe20008000000 */
[----:B------:R-:W-:Y:S01]  /*48170*/  UMOV UR50, UR6 ;  /* 0x0000000600327c82 */ /* 0x000fe20008000000 */
[----:B------:R-:W-:Y:S01]  /*48180*/  ULDC UR6, c[0x0][0x228] ;  /* 0x00008a0000067ab9 */ /* 0x000fe20000000800 */
[----:B------:R-:W-:Y:S01]  /*48190*/  ULDC UR5, c[0x0][0x248] ;  /* 0x0000920000057ab9 */ /* 0x000fe20000000800 */
[----:B------:R-:W-:-:S02]  /*481a0*/  IMAD.MOV.U32 R221, RZ, RZ, R219 ;  /* 0x000000ffffdd7224 */ /* 0x000fc400078e00db */
[----:B------:R-:W-:Y:S01]  /*481b0*/  IMAD.MOV.U32 R220, RZ, RZ, R218 ;  /* 0x000000ffffdc7224 */ /* 0x000fe200078e00da */
[----:B0-----:R-:W-:Y:S01]  /*481c0*/  F2FP.SATFINITE.E5M2.F32.PACK_AB_MERGE_C R5, R222, R223, RZ ;  /* 0x000000dfde05723e */ /* 0x001fe200048060ff */
[----:B------:R-:W-:Y:S01]  /*481d0*/  VIADD R136, R136, UR5 ;  /* 0x0000000588887c36 */ /* 0x000fe20008000000 */
[----:B------:R-:W-:Y:S01]  /*481e0*/  @P1 LOP3.LUT R234, R234, 0x1000, RZ, 0xfc, !PT ;  /* 0x00001000eaea1812 */ /* 0x000fe200078efcff */
[----:B------:R-:W-:Y:S01]  /*481f0*/  ULDC UR5, c[0x0][0x228] ;  /* 0x00008a0000057ab9 */ /* 0x000fe20000000800 */
[----:B------:R-:W-:Y:S01]  /*48200*/  F2FP.SATFINITE.E5M2.F32.PACK_AB_MERGE_C R26, R27, R26, RZ ;  /* 0x0000001a1b1a723e */ /* 0x000fe200048060ff */
[----:B------:R-:W-:Y:S01]  /*48210*/  ULDC UR58, c[0x0][0x228] ;  /* 0x00008a00003a7ab9 */ /* 0x000fe20000000800 */
[----:B------:R-:W-:Y:S01]  /*48220*/  LOP3.LUT R234, R234, 0xfffff7ff, RZ, 0xc0, !PT ;  /* 0xfffff7ffeaea7812 */ /* 0x000fe200078ec0ff */
[----:B------:R-:W-:Y:S03]  /*48230*/  STL [R1+0xe24], R136 ;  /* 0x000e248801007387 */ /* 0x000fe60000100800 */
[----:B------:R-:W-:-:S02]  /*48240*/  @P0 LOP3.LUT R234, R234, 0x800, RZ, 0xfc, !PT ;  /* 0x00000800eaea0812 */ /* 0x000fc400078efcff */
[----:B------:R-:W-:Y:S01]  /*48250*/  ISETP.GE.AND P0, PT, R8, UR8, PT ;  /* 0x0000000808007c0c */ /* 0x000fe2000bf06270 */
[----:B------:R-:W-:Y:S01]  /*48260*/  VIADD R8, R2, 0x137 ;  /* 0x0000013702087836 */ /* 0x000fe20000000000 */
[----:B------:R-:W-:Y:S01]  /*48270*/  LOP3.LUT R234, R234, 0xfffffeff, RZ, 0xc0, !PT ;  /* 0xfffffeffeaea7812 */ /* 0x000fe200078ec0ff */
[----:B------:R-:W-:Y:S01]  /*48280*/  IMAD.MOV.U32 R219, RZ, RZ, R217 ;  /* 0x000000ffffdb7224 */ /* 0x000fe200078e00d9 */
[----:B------:R-:W-:Y:S01]  /*48290*/  ISETP.LT.AND P1, PT, R4, UR6, !P0 ;  /* 0x0000000604007c0c */ /* 0x000fe2000c721270 */
[----:B------:R-:W-:Y:S01]  /*482a0*/  ULDC UR6, c[0x0][0x228] ;  /* 0x00008a0000067ab9 */ /* 0x000fe20000000800 */
[----:B------:R-:W-:Y:S01]  /*482b0*/  ISETP.LT.AND P0, PT, R3, UR5, !P0 ;  /* 0x0000000503007c0c */ /* 0x000fe2000c701270 */
[----:B------:R-:W-:Y:S01]  /*482c0*/  ULDC UR5, c[0x0][0x248] ;  /* 0x0000920000057ab9 */ /* 0x000fe20000000800 */
[----:B------:R-:W-:Y:S02]  /*482d0*/  IMAD.MOV.U32 R218, RZ, RZ, R216 ;  /* 0x000000ffffda7224 */ /* 0x000fe400078e00d8 */
[----:B------:R-:W-:-:S02]  /*482e0*/  IMAD.MOV.U32 R245, RZ, RZ, R221 ;  /* 0x000000fffff57224 */ /* 0x000fc400078e00dd */
[----:B------:R-:W-:Y:S01]  /*482f0*/  IMAD.MOV.U32 R244, RZ, RZ, R220 ;  /* 0x000000fffff47224 */ /* 0x000fe200078e00dc */
[----:B------:R-:W-:Y:S01]  /*48300*/  F2FP.SATFINITE.E5M2.F32.PACK_AB_MERGE_C R27, R119, R118, RZ ;  /* 0x00000076771b723e */ /* 0x000fe200048060ff */
[----:B------:R-:W-:Y:S01]  /*48310*/  VIADD R0, R136, UR5 ;  /* 0x0000000588007c36 */ /* 0x000fe20008000000 */
[----:B------:R-:W-:Y:S01]  /*48320*/  ULDC UR5, c[0x0][0x228] ;  /* 0x00008a0000057ab9 */ /* 0x000fe20000000800 */
[----:B------:R-:W-:Y:S01]  /*48330*/  F2FP.SATFINITE.E5M2.F32.PACK_AB_MERGE_C R28, R29, R28, RZ ;  /* 0x0000001c1d1c723e */ /* 0x000fe200048060ff */
[----:B------:R-:W-:Y:S01]  /*48340*/  ULDC UR8, c[0x0][0x248] ;  /* 0x0000920000087ab9 */ /* 0x000fe20000000800 */
[----:B------:R-:W-:Y:S01]  /*48350*/  @P1 LOP3.LUT R234, R234, 0x100, RZ, 0xfc, !PT ;  /* 0x00000100eaea1812 */ /* 0x000fe200078efcff */
[----:B------:R0:W-:Y:S03]  /*48360*/  STL [R1+0xe00], R0 ;  /* 0x000e000001007387 */ /* 0x0001e60000100800 */
[----:B------:R-:W-:-:S04]  /*48370*/  LOP3.LUT R234, R234, 0xffffff7f, RZ, 0xc0, !PT ;  /* 0xffffff7feaea7812 */ /* 0x000fc800078ec0ff */
[----:B------:R-:W-:Y:S02]  /*48380*/  @P0 LOP3.LUT R234, R234, 0x80, RZ, 0xfc, !PT ;  /* 0x00000080eaea0812 */ /* 0x000fe400078efcff */
        /* <DEDUP_REMOVED lines=8> */
[----:B------:R-:W-:-:S02]  /*48410*/  IMAD.MOV.U32 R216, RZ, RZ, R214 ;  /* 0x000000ffffd87224 */ /* 0x000fc400078e00d6 */
[----:B------:R-:W-:Y:S02]  /*48420*/  IMAD.MOV.U32 R243, RZ, RZ, R219 ;  /* 0x000000fffff37224 */ /* 0x000fe400078e00db */
[----:B------:R-:W-:Y:S01]  /*48430*/  IMAD.MOV.U32 R242, RZ, RZ, R218 ;  /* 0x000000fffff27224 */ /* 0x000fe200078e00da */
[----:B------:R-:W-:Y:S01]  /*48440*/  F2FP.SATFINITE.E5M2.F32.PACK_AB_MERGE_C R6, R244, R245, RZ ;  /* 0x000000f5f406723e */ /* 0x000fe200048060ff */
[----:B0-----:R-:W-:Y:S01]  /*48450*/  VIADD R0, R0, UR5 ;  /* 0x0000000500007c36 */ /* 0x001fe20008000000 */
        /* <DEDUP_REMOVED lines=15> */
[----:B------:R-:W-:Y:S01]  /*48550*/  IMAD.MOV.U32 R214, RZ, RZ, R212 ;  /* 0x000000ffffd67224 */ /* 0x000fe200078e00d4 */
[----:B------:R-:W-:Y:S01]  /*48560*/  F2FP.SATFINITE.E5M2.F32.PACK_AB_MERGE_C R32, R33, R32, RZ ;  /* 0x000000202120723e */ /* 0x000fe200048060ff */
[----:B0-----:R-:W-:Y:S01]  /*48570*/  VIADD R0, R0, UR5 ;  /* 0x0000000500007c36 */ /* 0x001fe20008000000 */
[----:B------:R-:W-:Y:S01]  /*48580*/  ULDC UR5, c[0x0][0x228] ;  /* 0x00008a0000057ab9 */ /* 0x000fe20000000800 */
[----:B------:R-:W-:Y:S01]  /*48590*/  IMAD.MOV.U32 R241, RZ, RZ, R217 ;  /* 0x000000fffff17224 */ /* 0x000fe200078e00d9 */
[----:B------:R-:W-:Y:S01]  /*485a0*/  F2FP.SATFINITE.E5M2.F32.PACK_AB_MERGE_C R34, R35, R34, RZ ;  /* 0x000000222322723e */ /* 0x000fe200048060ff */
[----:B------:R-:W-:Y:S01]  /*485b0*/  IMAD.MOV.U32 R240, RZ, RZ, R216 ;  /* 0x000000fffff07224 */ /* 0x000fe200078e00d8 */
[----:B------:R-:W-:Y:S01]  /*485c0*/  F2FP.SATFINITE.E5M2.F32.PACK_AB_MERGE_C R132, R133, R132, RZ ;  /* 0x000000848584723e */ /* 0x000fe200048060ff */
[----:B------:R-:W-:Y:S01]  /*485d0*/  ULDC UR59, c[0x0][0x228] ;  /* 0x00008a00003b7ab9 */ /* 0x000fe20000000800 */
[----:B------:R-:W-:-:S02]  /*485e0*/  @P1 LOP3.LUT R234, R234, 0x1, RZ, 0xfc, !PT ;  /* 0x00000001eaea1812 */ /* 0x000fc400078efcff */
[----:B------:R-:W-:Y:S02]  /*485f0*/  @P0 LOP3.LUT R233, R233, 0x80000000, RZ, 0xfc, !PT ;  /* 0x80000000e9e90812 */ /* 0x000fe400078efcff */
[----:B------:R-:W-:Y:S01]  /*48600*/  ISETP.GE.AND P0, PT, R8, UR18, PT ;  /* 0x0000001208007c0c */ /* 0x000fe2000bf06270 */
[----:B------:R-:W-:Y:S01]  /*48610*/  VIADD R8, R2, 0x131 ;  /* 0x0000013102087836 */ /* 0x000fe20000000000 */
[----:B------:R-:W-:Y:S01]  /*48620*/  LOP3.LUT R233, R233, 0xefffffff, RZ, 0xc0, !PT ;  /* 0xefffffffe9e97812 */ /* 0x000fe200078ec0ff */
[----:B------:R-:W-:Y:S01]  /*48630*/  STL [R1+0x209c], R234 ;  /* 0x00209cea01007387 */ /* 0x000fe20000100800 */
[----:B------:R-:W-:Y:S01]  /*48640*/  ISETP.LT.AND P1, PT, R4, UR6, !P0 ;  /* 0x0000000604007c0c */ /* 0x000fe2000c721270 */
[----:B------:R-:W-:Y:S01]  /*48650*/  ULDC UR6, c[0x0][0x228] ;  /* 0x00008a0000067ab9 */ /* 0x000fe20000000800 */
[----:B------:R-:W-:Y:S01]  /*48660*/  ISETP.LT.AND P0, PT, R3, UR5, !P0 ;  /* 0x0000000503007c0c */ /* 0x000fe2000c701270 */
[----:B------:R-:W-:Y:S01]  /*48670*/  ULDC UR5, c[0x0][0x248] ;  /* 0x0000920000057ab9 */ /* 0x000fe20000000800 */
[----:B------:R0:W-:Y:S01]  /*48680*/  STL [R1+0xe08], R0 ;  /* 0x000e080001007387 */ /* 0x0001e20000100800 */
[----:B------:R-:W-:-:S02]  /*48690*/  IMAD.MOV.U32 R213, RZ, RZ, R211 ;  /* 0x000000ffffd57224 */ /* 0x000fc400078e00d3 */
[----:B------:R-:W-:Y:S02]  /*486a0*/  IMAD.MOV.U32 R212, RZ, RZ, R210 ;  /* 0x000000ffffd47224 */ /* 0x000fe400078e00d2 */
[----:B------:R-:W-:Y:S02]  /*486b0*/  IMAD.MOV.U32 R239, RZ, RZ, R215 ;  /* 0x000000ffffef7224 */ /* 0x000fe400078e00d7 */
[----:B------:R-:W-:Y:S01]  /*486c0*/  IMAD.MOV.U32 R237, RZ, RZ, R214 ;  /* 0x000000ffffed7224 */ /* 0x000fe200078e00d6 */
[----:B------:R-:W-:Y:S01]  /*486d0*/  LOP3.LUT R132, R132, 0xffff, RZ, 0xc0, !PT ;  /* 0x0000ffff84847812 */ /* 0x000fe200078ec0ff */
[----:B------:R-:W-:Y:S01]  /*486e0*/  ULDC UR18, c[0x0][0x248] ;  /* 0x0000920000127ab9 */ /* 0x000fe20000000800 */
[----:B------:R-:W-:Y:S01]  /*486f0*/  @P1 LOP3.LUT R233, R233, 0x10000000, RZ, 0xfc, !PT ;  /* 0x10000000e9e91812 */ /* 0x000fe200078efcff */
[----:B0-----:R-:W-:Y:S01]  /*48700*/  VIADD R0, R0, UR5 ;  /* 0x0000000500007c36 */ /* 0x001fe20008000000 */
[----:B------:R-:W-:Y:S02]  /*48710*/  ULDC UR5, c[0x0][0x228] ;  /* 0x00008a0000057ab9 */ /* 0x000fe40000000800 */
[----:B------:R-:W-:-:S02]  /*48720*/  LOP3.LUT R233, R233, 0xf7ffffff, RZ, 0xc0, !PT ;  /* 0xf7ffffffe9e97812 */ /* 0x000fc400078ec0ff */
[----:B------:R0:W-:Y:S02]  /*48730*/  STL [R1+0xe0c], R0 ;  /* 0x000e0c0001007387 */ /* 0x0001e40000100800 */
        /* <DEDUP_REMOVED lines=16> */
[----:B------:R0:W-:Y:S01]  /*48840*/  STL [R1+0xe10], R0 ;  /* 0x000e100001007387 */ /* 0x0001e20000100800 */
[----:B------:R-:W-:Y:S01]  /*48850*/  F2FP.SATFINITE.E5M2.F32.PACK_AB_MERGE_C R124, R125, R124, RZ ;  /* 0x0000007c7d7c723e */ /* 0x000fe200048060ff */
[----:B------:R-:W-:Y:S01]  /*48860*/  ULDC UR26, c[0x0][0x248] ;  /* 0x00009200001a7ab9 */ /* 0x000fe20000000800 */
        /* <DEDUP_REMOVED lines=14> */
[----:B------:R-:W-:Y:S01]  /*48950*/  LOP3.LUT R128, R128, 0xffff, RZ, 0xc0, !PT ;  /* 0x0000ffff80807812 */ /* 0x000fe200078ec0ff */
[----:B0-----:R-:W-:Y:S01]  /*48960*/  VIADD R0, R0, UR5 ;  /* 0x0000000500007c36 */ /* 0x001fe20008000000 */
[----:B------:R-:W-:Y:S01]  /*48970*/  ULDC UR5, c[0x0][0x228] ;  /* 0x00008a0000057ab9 */ /* 0x000fe20000000800 */
[----:B------:R-:W-:Y:S01]  /*48980*/  LOP3.LUT R130, R130, 0xffff, RZ, 0xc0, !PT ;  /* 0x0000ffff82827812 */ /* 0x000fe200078ec0ff */
        /* <DEDUP_REMOVED lines=14> */
[----:B------:R-:W-:Y:S01]  /*48a70*/  LOP3.LUT R124, R124, 0xffff, RZ, 0xc0, !PT ;  /* 0x0000ffff7c7c7812 */ /* 0x000fe200078ec0ff */
[----:B0-----:R-:W-:Y:S01]  /*48a80*/  VIADD R0, R0, UR5 ;  /* 0x0000000500007c36 */ /* 0x001fe20008000000 */
[----:B------:R-:W-:Y:S01]  /*48a90*/  ULDC UR5, c[0x0][0x228] ;  /* 0x00008a0000057ab9 */ /* 0x000fe20000000800 */
[----:B------:R-:W-:Y:S01]  /*48aa0*/  F2FP.SATFINITE.E5M2.F32.PACK_AB_MERGE_C R120, R121, R120, RZ ;  /* 0x000000787978723e */ /* 0x000fe200048060ff */
[----:B------:R-:W-:-:S02]  /*48ab0*/  ULDC UR34, c[0x0][0x248] ;  /* 0x0000920000227ab9 */ /* 0x000fc40000000800 */
[----:B------:R0:W-:Y:S02]  /*48ac0*/  STL [R1+0xe18], R0 ;  /* 0x000e180001007387 */ /* 0x0001e40000100800 */
[----:B------:R-:W-:-:S04]  /*48ad0*/  @P1 LOP3.LUT R233, R233, 0x10000, RZ, 0xfc, !PT ;  /* 0x00010000e9e91812 */ /* 0x000fc800078efcff */
[----:B------:R-:W-:-:S04]  /*48ae0*/  LOP3.LUT R233, R233, 0xffff7fff, RZ, 0xc0, !PT ;  /* 0xffff7fffe9e97812 */ /* 0x000fc800078ec0ff */
[----:B------:R-:W-:Y:S02]  /*48af0*/  @P0 LOP3.LUT R233, R233, 0x8000, RZ, 0xfc, !PT ;  /* 0x00008000e9e90812 */ /* 0x000fe400078efcff */
[----:B------:R-:W-:Y:S01]  /*48b00*/  ISETP.GE.AND P0, PT, R8, UR36, PT ;  /* 0x0000002408007c0c */ /* 0x000fe2000bf06270 */
[----:B------:R-:W-:Y:S01]  /*48b10*/  IMAD.MOV.U32 R205, RZ, RZ, R203 ;  /* 0x000000ffffcd7224 */ /* 0x000fe200078e00cb */
[----:B------:R-:W-:Y:S01]  /*48b20*/  LOP3.LUT R233, R233, 0xffffefff, RZ, 0xc0, !PT ;  /* 0xffffefffe9e97812 */ /* 0x000fe200078ec0ff */
[----:B------:R-:W-:Y:S01]  /*48b30*/  IMAD.MOV.U32 R204, RZ, RZ, R202 ;  /* 0x000000ffffcc7224 */ /* 0x000fe200078e00ca */
[----:B------:R-:W-:Y:S01]  /*48b40*/  ISETP.LT.AND P1, PT, R4, UR6, !P0 ;  /* 0x0000000604007c0c */ /* 0x000fe2000c721270 */
[----:B------:R-:W-:Y:S01]  /*48b50*/  IMAD.MOV.U32 R203, RZ, RZ, R201 ;  /* 0x000000ffffcb7224 */ /* 0x000fe200078e00c9 */
[----:B------:R-:W-:Y:S01]  /*48b60*/  ISETP.LT.AND P0, PT, R3, UR5, !P0 ;  /* 0x0000000503007c0c */ /* 0x000fe2000c701270 */
[----:B------:R-:W-:Y:S01]  /*48b70*/  ULDC UR5, c[0x0][0x248] ;  /* 0x0000920000057ab9 */ /* 0x000fe20000000800 */
[----:B------:R-:W-:Y:S01]  /*48b80*/  IMAD.MOV.U32 R202, RZ, RZ, R200 ;  /* 0x000000ffffca7224 */ /* 0x000fe200078e00c8 */
[----:B------:R-:W-:Y:S01]  /*48b90*/  ULDC UR6, c[0x0][0x228] ;  /* 0x00008a0000067ab9 */ /* 0x000fe20000000800 */
[----:B0-----:R-:W-:Y:S01]  /*48ba0*/  VIADD R0, R0, UR5 ;  /* 0x0000000500007c36 */ /* 0x001fe20008000000 */
[----:B------:R-:W-:Y:S01]  /*48bb0*/  ULDC UR5, c[0x0][0x228] ;  /* 0x00008a0000057ab9 */ /* 0x000fe20000000800 */
[----:B------:R-:W-:-:S02]  /*48bc0*/  VIADD R8, R2, 0x129 ;  /* 0x0000012902087836 */ /* 0x000fc40000000000 */
[----:B------:R-:W-:Y:S01]  /*48bd0*/  IMAD.MOV.U32 R221, RZ, RZ, R207 ;  /* 0x000000ffffdd7224 */ /* 0x000fe200078e00cf */
[----:B------:R0:W-:Y:S01]  /*48be0*/  STL [R1+0xe1c], R0 ;  /* 0x000e1c0001007387 */ /* 0x0001e20000100800 */
[----:B------:R-:W-:Y:S01]  /*48bf0*/  IMAD.MOV.U32 R220, RZ, RZ, R206 ;  /* 0x000000ffffdc7224 */ /* 0x000fe200078e00ce */
[----:B------:R-:W-:Y:S01]  /*48c00*/  @P1 LOP3.LUT R233, R233, 0x1000, RZ, 0xfc, !PT ;  /* 0x00001000e9e91812 */ /* 0x000fe200078efcff */
[----:B------:R-:W-:Y:S01]  /*48c10*/  ULDC UR36, c[0x0][0x228] ;  /* 0x00008a0000247ab9 */ /* 0x000fe20000000800 */
[----:B------:R-:W2:Y:S01]  /*48c20*/  LDL.LU R192, [R1+0xca4] ;  /* 0x000ca40001c07983 */ /* 0x000ea20000300800 */
[----:B------:R-:W-:Y:S01]  /*48c30*/  IMAD.MOV.U32 R201, RZ, RZ, R199 ;  /* 0x000000ffffc97224 */ /* 0x000fe200078e00c7 */
[----:B------:R-:W-:Y:S01]  /*48c40*/  LOP3.LUT R233, R233, 0xfffff7ff, RZ, 0xc0, !PT ;  /* 0xfffff7ffe9e97812 */ /* 0x000fe200078ec0ff */
[----:B------:R-:W-:Y:S02]  /*48c50*/  IMAD.MOV.U32 R200, RZ, RZ, R198 ;  /* 0x000000ffffc87224 */ /* 0x000fe400078e00c6 */
[----:B------:R-:W-:Y:S01]  /*48c60*/  IMAD.MOV.U32 R199, RZ, RZ, R197 ;  /* 0x000000ffffc77224 */ /* 0x000fe200078e00c5 */
[----:B------:R-:W-:Y:S01]  /*48c70*/  @P0 LOP3.LUT R233, R233, 0x800, RZ, 0xfc, !PT ;  /* 0x00000800e9e90812 */ /* 0x000fe200078efcff */
[----:B------:R-:W-:Y:S01]  /*48c80*/  IMAD.MOV.U32 R198, RZ, RZ, R196 ;  /* 0x000000ffffc67224 */ /* 0x000fe200078e00c4 */
[----:B------:R-:W-:Y:S01]  /*48c90*/  ISETP.GE.AND P0, PT, R8, UR42, PT ;  /* 0x0000002a08007c0c */ /* 0x000fe2000bf06270 */
[----:B------:R-:W-:Y:S01]  /*48ca0*/  IMAD.MOV.U32 R197, RZ, RZ, R195 ;  /* 0x000000ffffc57224 */ /* 0x000fe200078e00c3 */
[----:B------:R-:W-:Y:S01]  /*48cb0*/  LOP3.LUT R233, R233, 0xfffffeff, RZ, 0xc0, !PT ;  /* 0xfffffeffe9e97812 */ /* 0x000fe200078ec0ff */
[----:B------:R-:W-:Y:S01]  /*48cc0*/  IMAD.MOV.U32 R196, RZ, RZ, R194 ;  /* 0x000000ffffc47224 */ /* 0x000fe200078e00c2 */
[----:B------:R-:W-:Y:S01]  /*48cd0*/  ISETP.LT.AND P1, PT, R4, UR6, !P0 ;  /* 0x0000000604007c0c */ /* 0x000fe2000c721270 */
[----:B------:R-:W-:Y:S01]  /*48ce0*/  IMAD.MOV.U32 R195, RZ, RZ, R193 ;  /* 0x000000ffffc37224 */ /* 0x000fe200078e00c1 */
[----:B------:R-:W-:Y:S01]  /*48cf0*/  ISETP.LT.AND P0, PT, R3, UR5, !P0 ;  /* 0x0000000503007c0c */ /* 0x000fe2000c701270 */
[----:B------:R-:W3:Y:S01]  /*48d00*/  LDL.LU R193, [R1+0xcb0] ;  /* 0x000cb00001c17983 */ /* 0x000ee20000300800 */
[----:B------:R-:W-:Y:S01]  /*48d10*/  ULDC UR5, c[0x0][0x248] ;  /* 0x0000920000057ab9 */ /* 0x000fe20000000800 */
[----:B------:R-:W-:Y:S01]  /*48d20*/  IMAD.MOV.U32 R219, RZ, RZ, R205 ;  /* 0x000000ffffdb7224 */ /* 0x000fe200078e00cd */
[----:B------:R-:W-:Y:S01]  /*48d30*/  ULDC UR6, c[0x0][0x228] ;  /* 0x00008a0000067ab9 */ /* 0x000fe20000000800 */
[----:B0-----:R-:W-:Y:S01]  /*48d40*/  VIADD R0, R0, UR5 ;  /* 0x0000000500007c36 */ /* 0x001fe20008000000 */
[----:B------:R-:W-:Y:S01]  /*48d50*/  ULDC UR5, c[0x0][0x228] ;  /* 0x00008a0000057ab9 */ /* 0x000fe20000000800 */
[----:B------:R-:W-:Y:S01]  /*48d60*/  IMAD.MOV.U32 R218, RZ, RZ, R204 ;  /* 0x000000ffffda7224 */ /* 0x000fe200078e00cc */
[----:B------:R-:W-:Y:S01]  /*48d70*/  F2FP.SATFINITE.E5M2.F32.PACK_AB_MERGE_C R122, R123, R122, RZ ;  /* 0x0000007a7b7a723e */ /* 0x000fe200048060ff */
[----:B------:R-:W-:Y:S01]  /*48d80*/  IMAD.MOV.U32 R217, RZ, RZ, R203 ;  /* 0x000000ffffd97224 */ /* 0x000fe200078e00cb */
[----:B------:R-:W-:Y:S01]  /*48d90*/  LOP3.LUT R120, R120, 0xffff, RZ, 0xc0, !PT ;  /* 0x0000ffff78787812 */ /* 0x000fe200078ec0ff */
[----:B------:R-:W-:Y:S01]  /*48da0*/  IMAD.MOV.U32 R216, RZ, RZ, R202 ;  /* 0x000000ffffd87224 */ /* 0x000fe200078e00ca */
[----:B------:R-:W-:Y:S01]  /*48db0*/  @P1 LOP3.LUT R233, R233, 0x100, RZ, 0xfc, !PT ;  /* 0x00000100e9e91812 */ /* 0x000fe200078efcff */
[----:B------:R-:W-:Y:S01]  /*48dc0*/  IMAD.MOV.U32 R215, RZ, RZ, R201 ;  /* 0x000000ffffd77224 */ /* 0x000fe200078e00c9 */
[----:B------:R-:W-:Y:S01]  /*48dd0*/  F2FP.SATFINITE.E5M2.F32.PACK_AB_MERGE_C R116, R117, R116, RZ ;  /* 0x000000747574723e */ /* 0x000fe200048060ff */
[----:B------:R-:W-:Y:S01]  /*48de0*/  IMAD.MOV.U32 R214, RZ, RZ, R200 ;  /* 0x000000ffffd67224 */ /* 0x000fe200078e00c8 */
[----:B------:R-:W-:Y:S01]  /*48df0*/  F2FP.SATFINITE.E5M2.F32.PACK_AB_MERGE_C R112, R113, R112, RZ ;  /* 0x000000707170723e */ /* 0x000fe200048060ff */
[----:B------:R-:W-:Y:S01]  /*48e00*/  IMAD.MOV.U32 R213, RZ, RZ, R199 ;  /* 0x000000ffffd57224 */ /* 0x000fe200078e00c7 */
[----:B------:R-:W-:Y:S01]  /*48e10*/  F2FP.SATFINITE.E5M2.F32.PACK_AB_MERGE_C R114, R115, R114, RZ ;  /* 0x000000727372723e */ /* 0x000fe200048060ff */
[----:B------:R-:W-:Y:S01]  /*48e20*/  IMAD.MOV.U32 R212, RZ, RZ, R198 ;  /* 0x000000ffffd47224 */ /* 0x000fe200078e00c6 */
[----:B------:R-:W-:Y:S01]  /*48e30*/  F2FP.SATFINITE.E5M2.F32.PACK_AB_MERGE_C R108, R109, R108, RZ ;  /* 0x0000006c6d6c723e */ /* 0x000fe200048060ff */
[----:B------:R-:W-:Y:S01]  /*48e40*/  VIADD R8, R2, 0x127 ;  /* 0x0000012702087836 */ /* 0x000fe20000000000 */
[----:B------:R-:W-:Y:S01]  /*48e50*/  F2FP.SATFINITE.E5M2.F32.PACK_AB_MERGE_C R104, R105, R104, RZ ;  /* 0x000000686968723e */ /* 0x000fe200048060ff */
[----:B------:R-:W-:Y:S01]  /*48e60*/  ULDC UR42, c[0x0][0x228] ;  /* 0x00008a00002a7ab9 */ /* 0x000fe20000000800 */
[----:B--2---:R-:W-:-:S02]  /*48e70*/  IMAD.MOV.U32 R194, RZ, RZ, R192 ;  /* 0x000000ffffc27224 */ /* 0x004fc400078e00c0 */
[----:B------:R-:W2:Y:S04]  /*48e80*/  LDL.LU R192, [R1+0xcb4] ;  /* 0x000cb40001c07983 */ /* 0x000ea80000300800 */
[----:B------:R0:W-:Y:S04]  /*48e90*/  STL [R1+0xeb4], R5 ;  /* 0x000eb40501007387 */ /* 0x0001e80000100800 */
[----:B------:R-:W0:Y:S04]  /*48ea0*/  LDL.LU R223, [R1+0xc08] ;  /* 0x000c080001df7983 */ /* 0x000e280000300800 */
[----:B------:R-:W0:Y:S04]  /*48eb0*/  LDL.LU R222, [R1+0xc0c] ;  /* 0x000c0c0001de7983 */ /* 0x000e280000300800 */
[----:B------:R-:W-:Y:S01]  /*48ec0*/  STL [R1+0xe20], R0 ;  /* 0x000e200001007387 */ /* 0x000fe20000100800 */
[----:B0-----:R-:W-:-:S05]  /*48ed0*/  F2FP.SATFINITE.E5M2.F32.PACK_AB_MERGE_C R5, R222, R223, RZ ;  /* 0x000000dfde05723e */ /* 0x001fca00048060ff */
[----:B------:R0:W-:Y:S04]  /*48ee0*/  STL [R1+0xeb8], R5 ;  /* 0x000eb80501007387 */ /* 0x0001e80000100800 */
[----:B------:R-:W0:Y:S04]  /*48ef0*/  LDL.LU R223, [R1+0xc10] ;  /* 0x000c100001df7983 */ /* 0x000e280000300800 */
[----:B------:R-:W0:Y:S02]  /*48f00*/  LDL.LU R222, [R1+0xc14] ;  /* 0x000c140001de7983 */ /* 0x000e240000300800 */
        /* <DEDUP_REMOVED lines=11> */
[----:B------:R-:W0:Y:S01]  /*48fc0*/  LDL.LU R222, [R1+0xc2c] ;  /* 0x000c2c0001de7983 */ /* 0x000e220000300800 */
[----:B------:R-:W-:Y:S02]  /*48fd0*/  IMAD.MOV.U32 R211, RZ, RZ, R197 ;  /* 0x000000ffffd37224 */ /* 0x000fe400078e00c5 */
[----:B------:R-:W-:-:S02]  /*48fe0*/  IMAD.MOV.U32 R210, RZ, RZ, R196 ;  /* 0x000000ffffd27224 */ /* 0x000fc400078e00c4 */
[----:B---3--:R-:W-:Y:S02]  /*48ff0*/  IMAD.MOV.U32 R207, RZ, RZ, R193 ;  /* 0x000000ffffcf7224 */ /* 0x008fe400078e00c1 */
[----:B--2---:R-:W-:Y:S01]  /*49000*/  IMAD.MOV.U32 R206, RZ, RZ, R192 ;  /* 0x000000ffffce7224 */ /* 0x004fe200078e00c0 */
[----:B0-----:R-:W-:-:S05]  /*49010*/  F2FP.SATFINITE.E5M2.F32.PACK_AB_MERGE_C R5, R222, R223, RZ ;  /* 0x000000dfde05723e */ /* 0x001fca00048060ff */
[----:B------:R0:W-:Y:S04]  /*49020*/  STL [R1+0xea8], R5 ;  /* 0x000ea80501007387 */ /* 0x0001e80000100800 */
[----:B------:R-:W2:Y:S04]  /*49030*/  LDL.LU R205, [R1+0xcb8] ;  /* 0x000cb80001cd7983 */ /* 0x000ea80000300800 */
[----:B------:R-:W3:Y:S04]  /*49040*/  LDL.LU R204, [R1+0xcbc] ;  /* 0x000cbc0001cc7983 */ /* 0x000ee80000300800 */
[----:B------:R-:W4:Y:S04]  /*49050*/  LDL.LU R203, [R1+0xcc0] ;  /* 0x000cc00001cb7983 */ /* 0x000f280000300800 */
[----:B------:R-:W4:Y:S04]  /*49060*/  LDL.LU R202, [R1+0xcc4] ;  /* 0x000cc40001ca7983 */ /* 0x000f280000300800 */
[----:B------:R-:W4:Y:S01]  /*49070*/  LDL.LU R201, [R1+0xcc8] ;  /* 0x000cc80001c97983 */ /* 0x000f220000300800 */
[----:B------:R-:W-:-:S03]  /*49080*/  IMAD.MOV.U32 R223, RZ, RZ, R209 ;  /* 0x000000ffffdf7224 */ /* 0x000fc600078e00d1 */
[----:B------:R-:W4:Y:S01]  /*49090*/  LDL.LU R200, [R1+0xccc] ;  /* 0x000ccc0001c87983 */ /* 0x000f220000300800 */
[----:B------:R-:W-:-:S03]  /*490a0*/  IMAD.MOV.U32 R222, RZ, RZ, R208 ;  /* 0x000000ffffde7224 */ /* 0x000fc600078e00d0 */
[----:B------:R-:W4:Y:S01]  /*490b0*/  LDL.LU R199, [R1+0xcd0] ;  /* 0x000cd00001c77983 */ /* 0x000f220000300800 */
[----:B------:R-:W-:-:S03]  /*490c0*/  IMAD.MOV.U32 R209, RZ, RZ, R195 ;  /* 0x000000ffffd17224 */ /* 0x000fc600078e00c3 */
[----:B------:R-:W4:Y:S01]  /*490d0*/  LDL.LU R198, [R1+0xcd4] ;  /* 0x000cd40001c67983 */ /* 0x000f220000300800 */
[----:B------:R-:W-:-:S03]  /*490e0*/  IMAD.MOV.U32 R208, RZ, RZ, R194 ;  /* 0x000000ffffd07224 */ /* 0x000fc600078e00c2 */
[----:B------:R-:W4:Y:S04]  /*490f0*/  LDL.LU R197, [R1+0xcd8] ;  /* 0x000cd80001c57983 */ /* 0x000f280000300800 */
[----:B------:R-:W4:Y:S04]  /*49100*/  LDL.LU R196, [R1+0xcdc] ;  /* 0x000cdc0001c47983 */ /* 0x000f280000300800 */
[----:B------:R-:W4:Y:S04]  /*49110*/  LDL.LU R195, [R1+0xce0] ;  /* 0x000ce00001c37983 */ /* 0x000f280000300800 */
[----:B------:R-:W4:Y:S04]  /*49120*/  LDL.LU R194, [R1+0xce4] ;  /* 0x000ce40001c27983 */ /* 0x000f280000300800 */
[----:B------:R-:W4:Y:S04]  /*49130*/  LDL.LU R193, [R1+0xcac] ;  /* 0x000cac0001c17983 */ /* 0x000f280000300800 */
[----:B------:R-:W4:Y:S04]  /*49140*/  LDL.LU R192, [R1+0xca8] ;  /* 0x000ca80001c07983 */ /* 0x000f280000300800 */
[----:B------:R-:W2:Y:S04]  /*49150*/  LDL.LU R247, [R1+0xc30] ;  /* 0x000c300001f77983 */ /* 0x000ea80000300800 */
[----:B------:R-:W2:Y:S01]  /*49160*/  LDL.LU R246, [R1+0xc34] ;  /* 0x000c340001f67983 */ /* 0x000ea20000300800 */
[----:B0-----:R-:W-:Y:S01]  /*49170*/  F2FP.SATFINITE.E5M2.F32.PACK_AB_MERGE_C R5, R242, R243, RZ ;  /* 0x000000f3f205723e */ /* 0x001fe200048060ff */
[----:B------:R-:W-:-:S02]  /*49180*/  IMAD.MOV.U32 R145, RZ, RZ, R207 ;  /* 0x000000ffff917224 */ /* 0x000fc400078e00cf */
[----:B------:R-:W-:Y:S01]  /*49190*/  IMAD.MOV.U32 R144, RZ, RZ, R206 ;  /* 0x000000ffff907224 */ /* 0x000fe200078e00ce */
[----:B--2---:R-:W-:-:S05]  /*491a0*/  F2FP.SATFINITE.E5M2.F32.PACK_AB_MERGE_C R7, R246, R247, RZ ;  /* 0x000000f7f607723e */ /* 0x004fca00048060ff */
[----:B------:R0:W-:Y:S04]  /*491b0*/  STL [R1+0xea0], R7 ;  /* 0x000ea00701007387 */ /* 0x0001e80000100800 */
[----:B------:R1:W-:Y:S04]  /*491c0*/  STL [R1+0xe9c], R6 ;  /* 0x000e9c0601007387 */ /* 0x0003e80000100800 */
[----:B------:R2:W-:Y:S01]  /*491d0*/  STL [R1+0xe98], R5 ;  /* 0x000e980501007387 */ /* 0x0005e20000100800 */
[----:B0-----:R-:W-:Y:S02]  /*491e0*/  F2FP.SATFINITE.E5M2.F32.PACK_AB_MERGE_C R7, R240, R241, RZ ;  /* 0x000000f1f007723e */ /* 0x001fe400048060ff */
[----:B-1----:R-:W-:-:S03]  /*491f0*/  F2FP.SATFINITE.E5M2.F32.PACK_AB_MERGE_C R6, R237, R239, RZ ;  /* 0x000000efed06723e */ /* 0x002fc600048060ff */
[----:B------:R0:W-:Y:S01]  /*49200*/  STL [R1+0xe94], R7 ;  /* 0x000e940701007387 */ /* 0x0001e20000100800 */
[----:B--2---:R-:W-:-:S03]  /*49210*/  F2FP.SATFINITE.E5M2.F32.PACK_AB_MERGE_C R5, R226, R227, RZ ;  /* 0x000000e3e205723e */ /* 0x004fc600048060ff */
        /* <DEDUP_REMOVED lines=16> */
[----:B------:R-:W-:Y:S01]  /*49320*/  STL [R1+0xe68], R7 ;  /* 0x000e680701007387 */ /* 0x000fe20000100800 */
[----:B--2---:R-:W-:-:S03]  /*49330*/  F2FP.SATFINITE.E5M2.F32.PACK_AB_MERGE_C R5, R208, R209, RZ ;  /* 0x000000d1d005723e */ /* 0x004fc600048060ff */
[----:B------:R-:W-:Y:S04]  /*49340*/  STL [R1+0xe6c], R6 ;  /* 0x000e6c0601007387 */ /* 0x000fe80000100800 */
[----:B------:R0:W-:Y:S04]  /*49350*/  STL [R1+0xe60], R5 ;  /* 0x000e600501007387 */ /* 0x0001e80000100800 */
[----:B------:R-:W2:Y:S04]  /*49360*/  LDL.LU R247, [R1+0xce8] ;  /* 0x000ce80001f77983 */ /* 0x000ea80000300800 */
        /* <DEDUP_REMOVED lines=26> */
[----:B------:R-:W2:Y:S01]  /*49510*/  LDL.LU R210, [R1+0xd54] ;  /* 0x000d540001d27983 */ /* 0x000ea20000300800 */
[----:B------:R-:W-:-:S03]  /*49520*/  IMAD.MOV.U32 R142, RZ, RZ, R205 ;  /* 0x000000ffff8e7224 */ /* 0x000fc600078e00cd */
[----:B------:R-:W2:Y:S01]  /*49530*/  LDL.LU R209, [R1+0xd58] ;  /* 0x000d580001d17983 */ /* 0x000ea20000300800 */
[----:B---3--:R-:W-:-:S03]  /*49540*/  IMAD.MOV.U32 R143, RZ, RZ, R204 ;  /* 0x000000ffff8f7224 */ /* 0x008fc600078e00cc */
[----:B------:R-:W3:Y:S01]  /*49550*/  LDL.LU R208, [R1+0xd5c] ;  /* 0x000d5c0001d07983 */ /* 0x000ee20000300800 */
[----:B----4-:R-:W-:-:S03]  /*49560*/  IMAD.MOV.U32 R141, RZ, RZ, R203 ;  /* 0x000000ffff8d7224 */ /* 0x010fc600078e00cb */
        /* <DEDUP_REMOVED lines=26> */
[----:B------:R-:W4:Y:S01]  /*49710*/  LDL.LU R192, [R1+0xd9c] ;  /* 0x000d9c0001c07983 */ /* 0x000f220000300800 */
[----:B0-----:R-:W-:-:S02]  /*49720*/  F2FP.SATFINITE.E5M2.F32.PACK_AB_MERGE_C R5, R147, R146, RZ ;  /* 0x000000929305723e */ /* 0x001fc400048060ff */
[----:B------:R-:W-:Y:S02]  /*49730*/  F2FP.SATFINITE.E5M2.F32.PACK_AB_MERGE_C R7, R144, R145, RZ ;  /* 0x000000919007723e */ /* 0x000fe400048060ff */
[----:B------:R-:W-:Y:S01]  /*49740*/  F2FP.SATFINITE.E5M2.F32.PACK_AB_MERGE_C R6, R143, R142, RZ ;  /* 0x0000008e8f06723e */ /* 0x000fe200048060ff */
[----:B------:R0:W-:Y:S04]  /*49750*/  STL [R1+0xe64], R5 ;  /* 0x000e640501007387 */ /* 0x0001e80000100800 */
[----:B------:R1:W-:Y:S01]  /*49760*/  STL [R1+0xe5c], R7 ;  /* 0x000e5c0701007387 */ /* 0x0003e20000100800 */
[----:B0-----:R-:W-:-:S03]  /*49770*/  F2FP.SATFINITE.E5M2.F32.PACK_AB_MERGE_C R5, R140, R141, RZ ;  /* 0x0000008d8c05723e */ /* 0x001fc600048060ff */
[----:B------:R0:W-:Y:S01]  /*49780*/  STL [R1+0xe58], R6 ;  /* 0x000e580601007387 */ /* 0x0001e20000100800 */
[----:B-1----:R-:W-:-:S03]  /*49790*/  F2FP.SATFINITE.E5M2.F32.PACK_AB_MERGE_C R7, R138, R139, RZ ;  /* 0x0000008b8a07723e */ /* 0x002fc600048060ff */
[----:B------:R1:W-:Y:S01]  /*497a0*/  STL [R1+0xe54], R5 ;  /* 0x000e540501007387 */ /* 0x0003e20000100800 */
[----:B0-----:R-:W-:-:S03]  /*497b0*/  F2FP.SATFINITE.E5M2.F32.PACK_AB_MERGE_C R6, R136, R137, RZ ;  /* 0x000000898806723e */ /* 0x001fc600048060ff */
[----:B------:R0:W-:Y:S01]  /*497c0*/  STL [R1+0xe50], R7 ;  /* 0x000e500701007387 */ /* 0x0001e20000100800 */
[----:B-1----:R-:W-:-:S03]  /*497d0*/  F2FP.SATFINITE.E5M2.F32.PACK_AB_MERGE_C R5, R251, R252, RZ ;  /* 0x000000fcfb05723e */ /* 0x002fc600048060ff */
[----:B------:R2:W-:Y:S01]  /*497e0*/  STL [R1+0xe48], R6 ;  /* 0x000e480601007387 */ /* 0x0005e20000100800 */
[----:B0-----:R-:W-:-:S03]  /*497f0*/  F2FP.SATFINITE.E5M2.F32.PACK_AB_MERGE_C R7, R248, R249, RZ ;  /* 0x000000f9f807723e */ /* 0x001fc600048060ff */
[----:B------:R0:W-:Y:S04]  /*49800*/  STL [R1+0xe4c], R5 ;  /* 0x000e4c0501007387 */ /* 0x0001e80000100800 */
[----:B------:R1:W-:Y:S01]  /*49810*/  STL [R1+0xcdc], R7 ;  /* 0x000cdc0701007387 */ /* 0x0003e20000100800 */
[----:B--2---:R-:W-:-:S05]  /*49820*/  F2FP.SATFINITE.E5M2.F32.PACK_AB_MERGE_C R6, R246, R247, RZ ;  /* 0x000000f7f606723e */ /* 0x004fca00048060ff */
[----:B------:R2:W-:Y:S01]  /*49830*/  STL [R1+0xce0], R6 ;  /* 0x000ce00601007387 */ /* 0x0005e20000100800 */
[----:B0-----:R-:W-:-:S05]  /*49840*/  F2FP.SATFINITE.E5M2.F32.PACK_AB_MERGE_C R5, R244, R245, RZ ;  /* 0x000000f5f405723e */ /* 0x001fca00048060ff */
[----:B------:R0:W-:Y:S01]  /*49850*/  STL [R1+0xcd8], R5 ;  /* 0x000cd80501007387 */ /* 0x0001e20000100800 */
[----:B-1----:R-:W-:-:S05]  /*49860*/  F2FP.SATFINITE.E5M2.F32.PACK_AB_MERGE_C R7, R242, R243, RZ ;  /* 0x000000f3f207723e */ /* 0x002fca00048060ff */
        /* <DEDUP_REMOVED lines=23> */
[----:B---3--:R-:W-:-:S05]  /*499e0*/  F2FP.SATFINITE.E5M2.F32.PACK_AB_MERGE_C R7, R208, R209, RZ ;  /* 0x000000d1d007723e */ /* 0x008fca00048060ff */
[----:B------:R1:W-:Y:S01]  /*499f0*/  STL [R1+0xca8], R7 ;  /* 0x000ca80701007387 */ /* 0x0003e20000100800 */
[----:B----4-:R-:W-:-:S05]  /*49a00*/  F2FP.SATFINITE.E5M2.F32.PACK_AB_MERGE_C R6, R206, R207, RZ ;  /* 0x000000cfce06723e */ /* 0x010fca00048060ff */
        /* <DEDUP_REMOVED lines=10> */
[----:B------:R-:W-:Y:S01]  /*49ab0*/  STL [R1+0xc8c], R7 ;  /* 0x000c8c0701007387 */ /* 0x000fe20000100800 */
[----:B--2---:R-:W-:-:S03]  /*49ac0*/  F2FP.SATFINITE.E5M2.F32.PACK_AB_MERGE_C R6, R194, R195, RZ ;  /* 0x000000c3c206723e */ /* 0x004fc600048060ff */
[----:B------:R-:W2:Y:S04]  /*49ad0*/  LDL.LU R146, [R1+0xda0] ;  /* 0x000da00001927983 */ /* 0x000ea80000300800 */
[----:B------:R-:W-:Y:S01]  /*49ae0*/  STL [R1+0xc84], R6 ;  /* 0x000c840601007387 */ /* 0x000fe20000100800 */
[----:B0-----:R-:W-:-:S03]  /*49af0*/  F2FP.SATFINITE.E5M2.F32.PACK_AB_MERGE_C R5, R192, R193, RZ ;  /* 0x000000c1c005723e */ /* 0x001fc600048060ff */
[----:B------:R-:W2:Y:S04]  /*49b00*/  LDL.LU R147, [R1+0xda4] ;  /* 0x000da40001937983 */ /* 0x000ea80000300800 */
[----:B------:R2:W-:Y:S04]  /*49b10*/  STL [R1+0xc88], R5 ;  /* 0x000c880501007387 */ /* 0x0005e80000100800 */
[----:B------:R-:W3:Y:S04]  /*49b20*/  LDL.LU R145, [R1+0xda8] ;  /* 0x000da80001917983 */ /* 0x000ee80000300800 */
[----:B------:R-:W3:Y:S04]  /*49b30*/  LDL.LU R144, [R1+0xdac] ;  /* 0x000dac0001907983 */ /* 0x000ee80000300800 */
        /* <DEDUP_REMOVED lines=58> */
[----:B--2---:R-:W-:-:S05]  /*49ee0*/  F2FP.SATFINITE.E5M2.F32.PACK_AB_MERGE_C R5, R147, R146, RZ ;  /* 0x000000929305723e */ /* 0x004fca00048060ff */
        /* <DEDUP_REMOVED lines=377> */
[----:B0-----:R-:W-:Y:S02]  /*4b680*/  F2FP.SATFINITE.E5M2.F32.PACK_AB_MERGE_C R5, R140, R141, RZ ;  /* 0x0000008d8c05723e */ /* 0x001fe400048060ff */
[----:B-1----:R-:W-:-:S03]  /*4b690*/  F2FP.SATFINITE.E5M2.F32.PACK_AB_MERGE_C R7, R138, R139, RZ ;  /* 0x0000008b8a07723e */ /* 0x002fc600048060ff */
[----:B------:R0:W-:Y:S04]  /*4b6a0*/  STL [R1+0xad4], R5 ;  /* 0x000ad40501007387 */ /* 0x0001e80000100800 */
[----:B------:R1:W-:Y:S01]  /*4b6b0*/  STL [R1+0xae8], R7 ;  /* 0x000ae80701007387 */ /* 0x0003e20000100800 */
[----:B--2---:R-:W-:-:S05]  /*4b6c0*/  F2FP.SATFINITE.E5M2.F32.PACK_AB_MERGE_C R6, R136, R137, RZ ;  /* 0x000000898806723e */ /* 0x004fca00048060ff */
        /* <DEDUP_REMOVED lines=46> */
[----:B------:R-:W-:Y:S01]  /*4b9b0*/  STL [R1+0x880], R7 ;  /* 0x0008800701007387 */ /* 0x000fe20000100800 */
[----:B--2---:R-:W-:Y:S02]  /*4b9c0*/  F2FP.SATFINITE.E5M2.F32.PACK_AB_MERGE_C R6, R194, R195, RZ ;  /* 0x000000c3c206723e */ /* 0x004fe400048060ff */
[----:B0-----:R-:W-:Y:S02]  /*4b9d0*/  F2FP.SATFINITE.E5M2.F32.PACK_AB_MERGE_C R5, R192, R193, RZ ;  /* 0x000000c1c005723e */ /* 0x001fe400048060ff */
[----:B------:R-:W2:Y:S04]  /*4b9e0*/  LDL.LU R193, [R1+0x980] ;  /* 0x0009800001c17983 */ /* 0x000ea80000300800 */
[----:B------:R-:W-:Y:S04]  /*4b9f0*/  STL [R1+0x878], R6 ;  /* 0x0008780601007387 */ /* 0x000fe80000100800 */
        /* <DEDUP_REMOVED lines=52> */
[----:B--2---:R-:W-:-:S03]  /*4bd40*/  F2FP.SATFINITE.E5M2.F32.PACK_AB_MERGE_C R5, R192, R193, RZ ;  /* 0x000000c1c005723e */ /* 0x004fc600048060ff */
[----:B------:R-:W2:Y:S04]  /*4bd50*/  LDL.LU R193, [R1+0x650] ;  /* 0x0006500001c17983 */ /* 0x000ea80000300800 */
[----:B------:R-:W2:Y:S04]  /*4bd60*/  LDL.LU R192, [R1+0x654] ;  /* 0x0006540001c07983 */ /* 0x000ea80000300800 */
[----:B------:R4:W-:Y:S01]  /*4bd70*/  STL [R1+0x874], R5 ;  /* 0x0008740501007387 */ /* 0x0009e20000100800 */
[----:B---3--:R-:W-:-:S05]  /*4bd80*/  F2FP.SATFINITE.E5M2.F32.PACK_AB_MERGE_C R6, R136, R137, RZ ;  /* 0x000000898806723e */ /* 0x008fca00048060ff */
[----:B------:R0:W-:Y:S01]  /*4bd90*/  STL [R1+0x870], R6 ;  /* 0x0008700601007387 */ /* 0x0001e20000100800 */
[----:B----4-:R-:W-:-:S05]  /*4bda0*/  F2FP.SATFINITE.E5M2.F32.PACK_AB_MERGE_C R5, R251, R252, RZ ;  /* 0x000000fcfb05723e */ /* 0x010fca00048060ff */
[----:B------:R1:W-:Y:S01]  /*4bdb0*/  STL [R1+0x86c], R5 ;  /* 0x00086c0501007387 */ /* 0x0003e20000100800 */
[----:B------:R-:W-:Y:S02]  /*4bdc0*/  F2FP.SATFINITE.E5M2.F32.PACK_AB_MERGE_C R7, R248, R249, RZ ;  /* 0x000000f9f807723e */ /* 0x000fe400048060ff */
[----:B0-----:R-:W-:-:S03]  /*4bdd0*/  F2FP.SATFINITE.E5M2.F32.PACK_AB_MERGE_C R6, R246, R247, RZ ;  /* 0x000000f7f606723e */ /* 0x001fc600048060ff */
[----:B------:R0:W-:Y:S04]  /*4bde0*/  STL [R1+0x918], R7 ;  /* 0x0009180701007387 */ /* 0x0001e80000100800 */
[----:B------:R3:W-:Y:S01]  /*4bdf0*/  STL [R1+0x864], R6 ;  /* 0x0008640601007387 */ /* 0x0007e20000100800 */
[----:B-1----:R-:W-:-:S05]  /*4be00*/  F2FP.SATFINITE.E5M2.F32.PACK_AB_MERGE_C R5, R244, R245, RZ ;  /* 0x000000f5f405723e */ /* 0x002fca00048060ff */
[----:B------:R1:W-:Y:S01]  /*4be10*/  STL [R1+0x868], R5 ;  /* 0x0008680501007387 */ /* 0x0003e20000100800 */
[----:B0-----:R-:W-:Y:S02]  /*4be20*/  F2FP.SATFINITE.E5M2.F32.PACK_AB_MERGE_C R7, R242, R243, RZ ;  /* 0x000000f3f207723e */ /* 0x001fe400048060ff */
[----:B---3--:R-:W-:-:S03]  /*4be30*/  F2FP.SATFINITE.E5M2.F32.PACK_AB_MERGE_C R6, R240, R241, RZ ;  /* 0x000000f1f006723e */ /* 0x008fc600048060ff */
        /* <DEDUP_REMOVED lines=14> */
[----:B-1----:R-:W-:Y:S02]  /*4bf20*/  F2FP.SATFINITE.E5M2.F32.PACK_AB_MERGE_C R5, R216, R217, RZ ;  /* 0x000000d9d805723e */ /* 0x002fe400048060ff */
[----:B------:R-:W-:-:S05]  /*4bf30*/  F2FP.SATFINITE.E5M2.F32.PACK_AB_MERGE_C R234, R214, R215, RZ ;  /* 0x000000d7d6ea723e */ /* 0x000fca00048060ff */
[----:B------:R-:W-:Y:S01]  /*4bf40*/  STL [R1+0x20a4], R234 ;  /* 0x0020a4ea01007387 */ /* 0x000fe20000100800 */
[----:B0-----:R-:W-:-:S03]  /*4bf50*/  F2FP.SATFINITE.E5M2.F32.PACK_AB_MERGE_C R7, R212, R213, RZ ;  /* 0x000000d5d407723e */ /* 0x001fc600048060ff */
[----:B------:R0:W-:Y:S01]  /*4bf60*/  STL [R1+0x848], R5 ;  /* 0x0008480501007387 */ /* 0x0001e20000100800 */
[----:B---3--:R-:W-:-:S03]  /*4bf70*/  F2FP.SATFINITE.E5M2.F32.PACK_AB_MERGE_C R6, R210, R211, RZ ;  /* 0x000000d3d206723e */ /* 0x008fc600048060ff */
[----:B------:R1:W-:Y:S04]  /*4bf80*/  STL [R1+0x844], R7 ;  /* 0x0008440701007387 */ /* 0x0003e80000100800 */
[----:B------:R3:W-:Y:S01]  /*4bf90*/  STL [R1+0x840], R6 ;  /* 0x0008400601007387 */ /* 0x0007e20000100800 */
[----:B0-----:R-:W-:Y:S02]  /*4bfa0*/  F2FP.SATFINITE.E5M2.F32.PACK_AB_MERGE_C R5, R208, R209, RZ ;  /* 0x000000d1d005723e */ /* 0x001fe400048060ff */
[----:B------:R-:W-:-:S05]  /*4bfb0*/  F2FP.SATFINITE.E5M2.F32.PACK_AB_MERGE_C R236, R206, R207, RZ ;  /* 0x000000cfceec723e */ /* 0x000fca00048060ff */
[----:B------:R-:W-:Y:S01]  /*4bfc0*/  STL [R1+0x20a0], R236 ;  /* 0x0020a0ec01007387 */ /* 0x000fe20000100800 */
[----:B-1----:R-:W-:-:S03]  /*4bfd0*/  F2FP.SATFINITE.E5M2.F32.PACK_AB_MERGE_C R7, R204, R205, RZ ;  /* 0x000000cdcc07723e */ /* 0x002fc600048060ff */
[----:B------:R0:W-:Y:S01]  /*4bfe0*/  STL [R1+0x83c], R5 ;  /* 0x00083c0501007387 */ /* 0x0001e20000100800 */
[----:B---3--:R-:W-:-:S03]  /*4bff0*/  F2FP.SATFINITE.E5M2.F32.PACK_AB_MERGE_C R6, R202, R203, RZ ;  /* 0x000000cbca06723e */ /* 0x008fc600048060ff */
[----:B------:R-:W-:Y:S04]  /*4c000*/  STL [R1+0x834], R7 ;  /* 0x0008340701007387 */ /* 0x000fe80000100800 */
[----:B------:R1:W-:Y:S01]  /*4c010*/  STL [R1+0x838], R6 ;  /* 0x0008380601007387 */ /* 0x0003e20000100800 */
[----:B0-----:R-:W-:Y:S02]  /*4c020*/  F2FP.SATFINITE.E5M2.F32.PACK_AB_MERGE_C R5, R200, R201, RZ ;  /* 0x000000c9c805723e */ /* 0x001fe400048060ff */
[----:B------:R-:W-:-:S05]  /*4c030*/  F2FP.SATFINITE.E5M2.F32.PACK_AB_MERGE_C R228, R198, R199, RZ ;  /* 0x000000c7c6e4723e */ /* 0x000fca00048060ff */
[----:B------:R-:W-:Y:S01]  /*4c040*/  STL [R1+0x20a8], R228 ;  /* 0x0020a8e401007387 */ /* 0x000fe20000100800 */
[----:B-1----:R-:W-:-:S03]  /*4c050*/  F2FP.SATFINITE.E5M2.F32.PACK_AB_MERGE_C R6, R196, R197, RZ ;  /* 0x000000c5c406723e */ /* 0x002fc600048060ff */
[----:B------:R0:W-:Y:S04]  /*4c060*/  STL [R1+0x830], R5 ;  /* 0x0008300501007387 */ /* 0x0001e80000100800 */
[----:B------:R-:W-:Y:S01]  /*4c070*/  STL [R1+0x82c], R6 ;  /* 0x00082c0601007387 */ /* 0x000fe20000100800 */
[----:B0-----:R-:W-:-:S03]  /*4c080*/  F2FP.SATFINITE.E5M2.F32.PACK_AB_MERGE_C R5, R194, R195, RZ ;  /* 0x000000c3c205723e */ /* 0x001fc600048060ff */
[----:B------:R2:W-:Y:S04]  /*4c090*/  STL [R1+0x20ac], R2 ;  /* 0x0020ac0201007387 */ /* 0x0005e80000100800 */
[----:B------:R-:W-:Y:S04]  /*4c0a0*/  STL [R1+0x828], R5 ;  /* 0x0008280501007387 */ /* 0x000fe80000100800 */
[----:B------:R-:W3:Y:S01]  /*4c0b0*/  LDL.LU R197, [R1+0x658] ;  /* 0x0006580001c57983 */ /* 0x000ee20000300800 */
[----:B--2---:R-:W-:-:S03]  /*4c0c0*/  F2FP.SATFINITE.E5M2.F32.PACK_AB_MERGE_C R2, R192, R193, RZ ;  /* 0x000000c1c002723e */ /* 0x004fc600048060ff */
[----:B------:R-:W3:Y:S04]  /*4c0d0*/  LDL.LU R192, [R1+0x65c] ;  /* 0x00065c0001c07983 */ /* 0x000ee80000300800 */
[----:B------:R0:W-:Y:S04]  /*4c0e0*/  STL [R1+0x824], R2 ;  /* 0x0008240201007387 */ /* 0x0001e80000100800 */
[----:B------:R-:W0:Y:S04]  /*4c0f0*/  LDL.LU R203, [R1+0x660] ;  /* 0x0006600001cb7983 */ /* 0x000e280000300800 */
[----:B------:R-:W0:Y:S04]  /*4c100*/  LDL.LU R202, [R1+0x664] ;  /* 0x0006640001ca7983 */ /* 0x000e280000300800 */
[----:B------:R-:W2:Y:S04]  /*4c110*/  LDL.LU R201, [R1+0x668] ;  /* 0x0006680001c97983 */ /* 0x000ea80000300800 */
[----:B------:R-:W2:Y:S04]  /*4c120*/  LDL.LU R200, [R1+0x66c] ;  /* 0x00066c0001c87983 */ /* 0x000ea80000300800 */
[----:B------:R-:W4:Y:S04]  /*4c130*/  LDL.LU R196, [R1+0x670] ;  /* 0x0006700001c47983 */ /* 0x000f280000300800 */
[----:B------:R-:W4:Y:S01]  /*4c140*/  LDL.LU R195, [R1+0x674] ;  /* 0x0006740001c37983 */ /* 0x000f220000300800 */
[----:B------:R-:W-:-:S03]  /*4c150*/  LOP3.LUT R233, R233, 0xffffff7f, RZ, 0xc0, !PT ;  /* 0xffffff7fe9e97812 */ /* 0x000fc600078ec0ff */
[----:B------:R-:W4:Y:S04]  /*4c160*/  LDL.LU R207, [R1+0x678] ;  /* 0x0006780001cf7983 */ /* 0x000f280000300800 */
[----:B------:R-:W4:Y:S04]  /*4c170*/  LDL.LU R206, [R1+0x67c] ;  /* 0x00067c0001ce7983 */ /* 0x000f280000300800 */
[----:B------:R-:W4:Y:S04]  /*4c180*/  LDL.LU R205, [R1+0x680] ;  /* 0x0006800001cd7983 */ /* 0x000f280000300800 */
[----:B------:R-:W4:Y:S01]  /*4c190*/  LDL.LU R204, [R1+0x684] ;  /* 0x0006840001cc7983 */ /* 0x000f220000300800 */
[----:B------:R-:W-:-:S03]  /*4c1a0*/  @P0 LOP3.LUT R233, R233, 0x80, RZ, 0xfc, !PT ;  /* 0x00000080e9e90812 */ /* 0x000fc600078efcff */
[----:B------:R-:W4:Y:S01]  /*4c1b0*/  LDL.LU R199, [R1+0x688] ;  /* 0x0006880001c77983 */ /* 0x000f220000300800 */
[----:B------:R-:W-:-:S03]  /*4c1c0*/  ISETP.GE.AND P0, PT, R8, UR48, PT ;  /* 0x0000003008007c0c */ /* 0x000fc6000bf06270 */
[----:B------:R-:W4:Y:S01]  /*4c1d0*/  LDL.LU R198, [R1+0x68c] ;  /* 0x00068c0001c67983 */ /* 0x000f220000300800 */
[----:B------:R-:W-:Y:S01]  /*4c1e0*/  ISETP.LT.AND P1, PT, R4, UR6, !P0 ;  /* 0x0000000604007c0c */ /* 0x000fe2000c721270 */
[----:B------:R-:W-:Y:S02]  /*4c1f0*/  ULDC UR6, c[0x0][0x228] ;  /* 0x00008a0000067ab9 */ /* 0x000fe40000000800 */
[----:B------:R-:W4:Y:S04]  /*4c200*/  LDL.LU R194, [R1+0x690] ;  /* 0x0006900001c27983 */ /* 0x000f280000300800 */
[----:B------:R-:W4:Y:S01]  /*4c210*/  LDL.LU R193, [R1+0x694] ;  /* 0x0006940001c17983 */ /* 0x000f220000300800 */
[----:B------:R-:W-:Y:S01]  /*4c220*/  ISETP.LT.AND P0, PT, R3, UR5, !P0 ;  /* 0x0000000503007c0c */ /* 0x000fe2000c701270 */
[----:B------:R-:W-:Y:S01]  /*4c230*/  ULDC UR5, c[0x0][0x248] ;  /* 0x0000920000057ab9 */ /* 0x000fe20000000800 */
[----:B------:R-:W-:-:S04]  /*4c240*/  LOP3.LUT R233, R233, 0xffffffef, RZ, 0xc0, !PT ;  /* 0xffffffefe9e97812 */ /* 0x000fc800078ec0ff */
[----:B------:R-:W-:-:S04]  /*4c250*/  @P1 LOP3.LUT R233, R233, 0x10, RZ, 0xfc, !PT ;  /* 0x00000010e9e91812 */ /* 0x000fc800078efcff */
[----:B------:R-:W-:Y:S01]  /*4c260*/  LOP3.LUT R233, R233, 0xfffffff7, RZ, 0xc0, !PT ;  /* 0xfffffff7e9e97812 */ /* 0x000fe200078ec0ff */
[----:B------:R-:W-:Y:S03]  /*4c270*/  STL [R1+0x20b0], R4 ;  /* 0x0020b00401007387 */ /* 0x000fe60000100800 */
[----:B------:R-:W-:Y:S01]  /*4c280*/  @P0 LOP3.LUT R233, R233, 0x8, RZ, 0xfc, !PT ;  /* 0x00000008e9e90812 */ /* 0x000fe200078efcff */
[----:B------:R2:W-:Y:S01]  /*4c290*/  STL [R1+0x20b4], R3 ;  /* 0x0020b40301007387 */ /* 0x0005e20000100800 */
[----:B------:R-:W-:Y:S01]  /*4c2a0*/  VIADD R0, R0, UR5 ;  /* 0x0000000500007c36 */ /* 0x000fe20008000000 */
[----:B------:R-:W-:Y:S01]  /*4c2b0*/  ULDC UR5, c[0x0][0x248] ;  /* 0x0000920000057ab9 */ /* 0x000fe20000000800 */
[----:B---3--:R-:W-:-:S05]  /*4c2c0*/  F2FP.SATFINITE.E5M2.F32.PACK_AB_MERGE_C R229, R192, R197, RZ ;  /* 0x000000c5c0e5723e */ /* 0x008fca00048060ff */
[----:B------:R-:W-:Y:S04]  /*4c2d0*/  STL [R1+0x20b8], R229 ;  /* 0x0020b8e501007387 */ /* 0x000fe80000100800 */
[----:B------:R-:W-:Y:S04]  /*4c2e0*/  STL [R1+0x20bc], R233 ;  /* 0x0020bce901007387 */ /* 0x000fe80000100800 */
[----:B------:R-:W3:Y:S04]  /*4c2f0*/  LDL.LU R197, [R1+0x698] ;  /* 0x0006980001c57983 */ /* 0x000ee80000300800 */
[----:B------:R-:W3:Y:S01]  /*4c300*/  LDL.LU R192, [R1+0x69c] ;  /* 0x00069c0001c07983 */ /* 0x000ee20000300800 */
[----:B0-----:R-:W-:-:S02]  /*4c310*/  F2FP.SATFINITE.E5M2.F32.PACK_AB_MERGE_C R2, R202, R203, RZ ;  /* 0x000000cbca02723e */ /* 0x001fc400048060ff */
[----:B--2---:R-:W-:Y:S01]  /*4c320*/  F2FP.SATFINITE.E5M2.F32.PACK_AB_MERGE_C R3, R200, R201, RZ ;  /* 0x000000c9c803723e */ /* 0x004fe200048060ff */
[----:B------:R0:W-:Y:S04]  /*4c330*/  STL [R1+0x600], R0 ;  /* 0x0006000001007387 */ /* 0x0001e80000100800 */
[----:B------:R4:W-:Y:S04]  /*4c340*/  STL [R1+0x81c], R2 ;  /* 0x00081c0201007387 */ /* 0x0009e80000100800 */
[----:B------:R-:W-:Y:S01]  /*4c350*/  STL [R1+0x820], R3 ;  /* 0x0008200301007387 */ /* 0x000fe20000100800 */
[----:B0-----:R-:W-:Y:S01]  /*4c360*/  VIADD R0, R0, UR5 ;  /* 0x0000000500007c36 */ /* 0x001fe20008000000 */
[----:B------:R-:W-:-:S02]  /*4c370*/  ULDC UR5, c[0x0][0x248] ;  /* 0x0000920000057ab9 */ /* 0x000fc40000000800 */
[----:B------:R-:W2:Y:S01]  /*4c380*/  LDL.LU R203, [R1+0x6a0] ;  /* 0x0006a00001cb7983 */ /* 0x000ea20000300800 */
[----:B----4-:R-:W-:-:S03]  /*4c390*/  F2FP.SATFINITE.E5M2.F32.PACK_AB_MERGE_C R2, R195, R196, RZ ;  /* 0x000000c4c302723e */ /* 0x010fc600048060ff */
[----:B------:R-:W2:Y:S04]  /*4c3a0*/  LDL.LU R202, [R1+0x6a4] ;  /* 0x0006a40001ca7983 */ /* 0x000ea80000300800 */
[----:B------:R-:W-:Y:S04]  /*4c3b0*/  STL [R1+0x818], R2 ;  /* 0x0008180201007387 */ /* 0x000fe80000100800 */
[----:B------:R0:W-:Y:S04]  /*4c3c0*/  STL [R1+0x604], R0 ;  /* 0x0006040001007387 */ /* 0x0001e80000100800 */
[----:B------:R-:W4:Y:S04]  /*4c3d0*/  LDL.LU R201, [R1+0x6a8] ;  /* 0x0006a80001c97983 */ /* 0x000f280000300800 */
[----:B------:R-:W4:Y:S04]  /*4c3e0*/  LDL.LU R200, [R1+0x6ac] ;  /* 0x0006ac0001c87983 */ /* 0x000f280000300800 */
[----:B------:R-:W4:Y:S04]  /*4c3f0*/  LDL.LU R196, [R1+0x6b0] ;  /* 0x0006b00001c47983 */ /* 0x000f280000300800 */
[----:B------:R-:W4:Y:S01]  /*4c400*/  LDL.LU R195, [R1+0x6b4] ;  /* 0x0006b40001c37983 */ /* 0x000f220000300800 */
[----:B------:R-:W-:Y:S01]  /*4c410*/  F2FP.SATFINITE.E5M2.F32.PACK_AB_MERGE_C R230, R206, R207, RZ ;  /* 0x000000cfcee6723e */ /* 0x000fe200048060ff */
[----:B0-----:R-:W-:Y:S01]  /*4c420*/  VIADD R0, R0, UR5 ;  /* 0x0000000500007c36 */ /* 0x001fe20008000000 */
[----:B------:R-:W-:Y:S01]  /*4c430*/  F2FP.SATFINITE.E5M2.F32.PACK_AB_MERGE_C R3, R204, R205, RZ ;  /* 0x000000cdcc03723e */ /* 0x000fe200048060ff */
[----:B------:R-:W-:Y:S01]  /*4c440*/  ULDC UR5, c[0x0][0x248] ;  /* 0x0000920000057ab9 */ /* 0x000fe20000000800 */
[----:B------:R-:W-:Y:S01]  /*4c450*/  F2FP.SATFINITE.E5M2.F32.PACK_AB_MERGE_C R2, R198, R199, RZ ;  /* 0x000000c7c602723e */ /* 0x000fe200048060ff */
[----:B------:R-:W-:Y:S04]  /*4c460*/  STL [R1+0x20c0], R230 ;  /* 0x0020c0e601007387 */ /* 0x000fe80000100800 */
[----:B------:R-:W-:Y:S04]  /*4c470*/  STL [R1+0x814], R3 ;  /* 0x0008140301007387 */ /* 0x000fe80000100800 */
[----:B------:R0:W-:Y:S04]  /*4c480*/  STL [R1+0x608], R0 ;  /* 0x0006080001007387 */ /* 0x0001e80000100800 */
[----:B------:R1:W-:Y:S04]  /*4c490*/  STL [R1+0x810], R2 ;  /* 0x0008100201007387 */ /* 0x0003e80000100800 */
[----:B------:R-:W4:Y:S01]  /*4c4a0*/  LDL.LU R213, [R1+0x6b8] ;  /* 0x0006b80001d57983 */ /* 0x000f220000300800 */
[----:B0-----:R-:W-:Y:S01]  /*4c4b0*/  VIADD R0, R0, UR5 ;  /* 0x0000000500007c36 */ /* 0x001fe20008000000 */
[----:B------:R-:W-:-:S02]  /*4c4c0*/  ULDC UR5, c[0x0][0x248] ;  /* 0x0000920000057ab9 */ /* 0x000fc40000000800 */
[----:B------:R-:W4:Y:S01]  /*4c4d0*/  LDL.LU R212, [R1+0x6bc] ;  /* 0x0006bc0001d47983 */ /* 0x000f220000300800 */
[----:B-1----:R-:W-:-:S05]  /*4c4e0*/  F2FP.SATFINITE.E5M2.F32.PACK_AB_MERGE_C R2, R193, R194, RZ ;  /* 0x000000c2c102723e */ /* 0x002fca00048060ff */
[----:B------:R-:W-:Y:S04]  /*4c4f0*/  STL [R1+0x80c], R2 ;  /* 0x00080c0201007387 */ /* 0x000fe80000100800 */
[----:B------:R0:W-:Y:S04]  /*4c500*/  STL [R1+0x60c], R0 ;  /* 0x00060c0001007387 */ /* 0x0001e80000100800 */
[----:B------:R-:W4:Y:S04]  /*4c510*/  LDL.LU R211, [R1+0x6c0] ;  /* 0x0006c00001d37983 */ /* 0x000f280000300800 */
[----:B------:R-:W4:Y:S04]  /*4c520*/  LDL.LU R210, [R1+0x6c4] ;  /* 0x0006c40001d27983 */ /* 0x000f280000300800 */
[----:B------:R-:W4:Y:S04]  /*4c530*/  LDL.LU R194, [R1+0x6c8] ;  /* 0x0006c80001c27983 */ /* 0x000f280000300800 */
[----:B------:R-:W4:Y:S01]  /*4c540*/  LDL.LU R193, [R1+0x6cc] ;  /* 0x0006cc0001c17983 */ /* 0x000f220000300800 */
[----:B0-----:R-:W-:Y:S01]  /*4c550*/  VIADD R0, R0, UR5 ;  /* 0x0000000500007c36 */ /* 0x001fe20008000000 */
[----:B------:R-:W-:-:S02]  /*4c560*/  ULDC UR5, c[0x0][0x248] ;  /* 0x0000920000057ab9 */ /* 0x000fc40000000800 */
[----:B------:R-:W4:Y:S04]  /*4c570*/  LDL.LU R209, [R1+0x6d0] ;  /* 0x0006d00001d17983 */ /* 0x000f280000300800 */
[----:B------:R-:W4:Y:S01]  /*4c580*/  LDL.LU R208, [R1+0x6d4] ;  /* 0x0006d40001d07983 */ /* 0x000f220000300800 */
[----:B---3--:R-:W-:-:S05]  /*4c590*/  F2FP.SATFINITE.E5M2.F32.PACK_AB_MERGE_C R231, R192, R197, RZ ;  /* 0x000000c5c0e7723e */ /* 0x008fca00048060ff */
[----:B------:R-:W-:Y:S04]  /*4c5a0*/  STL [R1+0x20c4], R231 ;  /* 0x0020c4e701007387 */ /* 0x000fe80000100800 */
[----:B------:R-:W3:Y:S04]  /*4c5b0*/  LDL.LU R207, [R1+0x6d8] ;  /* 0x0006d80001cf7983 */ /* 0x000ee80000300800 */
[----:B------:R-:W3:Y:S04]  /*4c5c0*/  LDL.LU R206, [R1+0x6dc] ;  /* 0x0006dc0001ce7983 */ /* 0x000ee80000300800 */
[----:B------:R-:W3:Y:S04]  /*4c5d0*/  LDL.LU R205, [R1+0x6e0] ;  /* 0x0006e00001cd7983 */ /* 0x000ee80000300800 */
[----:B------:R0:W-:Y:S04]  /*4c5e0*/  STL [R1+0x610], R0 ;  /* 0x0006100001007387 */ /* 0x0001e80000100800 */
[----:B------:R-:W3:Y:S04]  /*4c5f0*/  LDL.LU R204, [R1+0x6e4] ;  /* 0x0006e40001cc7983 */ /* 0x000ee80000300800 */
[----:B------:R-:W3:Y:S04]  /*4c600*/  LDL.LU R199, [R1+0x6e8] ;  /* 0x0006e80001c77983 */ /* 0x000ee80000300800 */
[----:B------:R-:W3:Y:S04]  /*4c610*/  LDL.LU R198, [R1+0x6ec] ;  /* 0x0006ec0001c67983 */ /* 0x000ee80000300800 */
[----:B------:R-:W3:Y:S04]  /*4c620*/  LDL.LU R197, [R1+0x6f0] ;  /* 0x0006f00001c57983 */ /* 0x000ee80000300800 */
[----:B------:R-:W3:Y:S01]  /*4c630*/  LDL.LU R192, [R1+0x6f4] ;  /* 0x0006f40001c07983 */ /* 0x000ee20000300800 */
[----:B--2---:R-:W-:-:S02]  /*4c640*/  F2FP.SATFINITE.E5M2.F32.PACK_AB_MERGE_C R2, R202, R203, RZ ;  /* 0x000000cbca02723e */ /* 0x004fc400048060ff */
[----:B----4-:R-:W-:Y:S01]  /*4c650*/  F2FP.SATFINITE.E5M2.F32.PACK_AB_MERGE_C R3, R200, R201, RZ ;  /* 0x000000c9c803723e */ /* 0x010fe200048060ff */
[----:B0-----:R-:W-:Y:S01]  /*4c660*/  VIADD R0, R0, UR5 ;  /* 0x0000000500007c36 */ /* 0x001fe20008000000 */
[----:B------:R-:W-:Y:S01]  /*4c670*/  ULDC UR5, c[0x0][0x248] ;  /* 0x0000920000057ab9 */ /* 0x000fe20000000800 */
[----:B------:R0:W-:Y:S04]  /*4c680*/  STL [R1+0x804], R2 ;  /* 0x0008040201007387 */ /* 0x0001e80000100800 */
[----:B------:R-:W-:Y:S04]  /*4c690*/  STL [R1+0x808], R3 ;  /* 0x0008080301007387 */ /* 0x000fe80000100800 */
[----:B------:R-:W2:Y:S01]  /*4c6a0*/  LDL.LU R203, [R1+0x6f8] ;  /* 0x0006f80001cb7983 */ /* 0x000ea20000300800 */
[----:B0-----:R-:W-:-:S03]  /*4c6b0*/  F2FP.SATFINITE.E5M2.F32.PACK_AB_MERGE_C R2, R195, R196, RZ ;  /* 0x000000c4c302723e */ /* 0x001fc600048060ff */
        /* <DEDUP_REMOVED lines=9> */
[----:B------:R-:W-:Y:S01]  /*4c750*/  ULDC UR5, c[0x0][0x248] ;  /* 0x0000920000057ab9 */ /* 0x000fe20000000800 */
[----:B------:R-:W-:-:S02]  /*4c760*/  F2FP.SATFINITE.E5M2.F32.PACK_AB_MERGE_C R3, R210, R211, RZ ;  /* 0x000000d3d203723e */ /* 0x000fc400048060ff */
[----:B------:R-:W-:Y:S04]  /*4c770*/  STL [R1+0x20c8], R232 ;  /* 0x0020c8e801007387 */ /* 0x000fe80000100800 */
[----:B------:R-:W-:Y:S01]  /*4c780*/  STL [R1+0x6b4], R3 ;  /* 0x0006b40301007387 */ /* 0x000fe20000100800 */
[----:B------:R-:W-:-:S03]  /*4c790*/  F2FP.SATFINITE.E5M2.F32.PACK_AB_MERGE_C R2, R193, R194, RZ ;  /* 0x000000c2c102723e */ /* 0x000fc600048060ff */
[----:B------:R0:W-:Y:S04]  /*4c7a0*/  STL [R1+0x618], R0 ;  /* 0x0006180001007387 */ /* 0x0001e80000100800 */
[----:B------:R1:W-:Y:S04]  /*4c7b0*/  STL [R1+0x6b0], R2 ;  /* 0x0006b00201007387 */ /* 0x0003e80000100800 */
[----:B------:R-:W4:Y:S04]  /*4c7c0*/  LDL.LU R194, [R1+0x710] ;  /* 0x0007100001c27983 */ /* 0x000f280000300800 */
[----:B------:R-:W4:Y:S01]  /*4c7d0*/  LDL.LU R193, [R1+0x714] ;  /* 0x0007140001c17983 */ /* 0x000f220000300800 */
[----:B0-----:R-:W-:Y:S01]  /*4c7e0*/  VIADD R0, R0, UR5 ;  /* 0x0000000500007c36 */ /* 0x001fe20008000000 */
[----:B-1----:R-:W-:Y:S01]  /*4c7f0*/  F2FP.SATFINITE.E5M2.F32.PACK_AB_MERGE_C R2, R208, R209, RZ ;  /* 0x000000d1d002723e */ /* 0x002fe200048060ff */
[----:B------:R-:W-:-:S03]  /*4c800*/  ULDC UR5, c[0x0][0x248] ;  /* 0x0000920000057ab9 */ /* 0x000fc60000000800 */
[----:B------:R0:W-:Y:S04]  /*4c810*/  STL [R1+0x61c], R0 ;  /* 0x00061c0001007387 */ /* 0x0001e80000100800 */
[----:B------:R1:W-:Y:S01]  /*4c820*/  STL [R1+0x6ac], R2 ;  /* 0x0006ac0201007387 */ /* 0x0003e20000100800 */
[----:B0-----:R-:W-:Y:S01]  /*4c830*/  VIADD R0, R0, UR5 ;  /* 0x0000000500007c36 */ /* 0x001fe20008000000 */
[----:B------:R-:W-:Y:S01]  /*4c840*/  ULDC UR5, c[0x0][0x248] ;  /* 0x0000920000057ab9 */ /* 0x000fe20000000800 */
[----:B---3--:R-:W-:-:S05]  /*4c850*/  F2FP.SATFINITE.E5M2.F32.PACK_AB_MERGE_C R238, R206, R207, RZ ;  /* 0x000000cfceee723e */ /* 0x008fca00048060ff */
[----:B------:R-:W-:Y:S01]  /*4c860*/  STL [R1+0x20cc], R238 ;  /* 0x0020ccee01007387 */ /* 0x000fe20000100800 */
[----:B------:R-:W-:-:S05]  /*4c870*/  F2FP.SATFINITE.E5M2.F32.PACK_AB_MERGE_C R3, R204, R205, RZ ;  /* 0x000000cdcc03723e */ /* 0x000fca00048060ff */
[----:B------:R-:W-:Y:S01]  /*4c880*/  STL [R1+0x6a4], R3 ;  /* 0x0006a40301007387 */ /* 0x000fe20000100800 */
[----:B-1----:R-:W-:-:S03]  /*4c890*/  F2FP.SATFINITE.E5M2.F32.PACK_AB_MERGE_C R2, R198, R199, RZ ;  /* 0x000000c7c602723e */ /* 0x002fc600048060ff */
[----:B------:R0:W-:Y:S04]  /*4c8a0*/  STL [R1+0x620], R0 ;  /* 0x0006200001007387 */ /* 0x0001e80000100800 */
[----:B------:R1:W-:Y:S04]  /*4c8b0*/  STL [R1+0x6a8], R2 ;  /* 0x0006a80201007387 */ /* 0x0003e80000100800 */
[----:B------:R-:W3:Y:S01]  /*4c8c0*/  LDL.LU R199, [R1+0x718] ;  /* 0x0007180001c77983 */ /* 0x000ee20000300800 */
[----:B0-----:R-:W-:Y:S01]  /*4c8d0*/  VIADD R0, R0, UR5 ;  /* 0x0000000500007c36 */ /* 0x001fe20008000000 */
[----:B------:R-:W-:-:S02]  /*4c8e0*/  ULDC UR5, c[0x0][0x248] ;  /* 0x0000920000057ab9 */ /* 0x000fc40000000800 */
[----:B------:R-:W3:Y:S01]  /*4c8f0*/  LDL.LU R198, [R1+0x71c] ;  /* 0x00071c0001c67983 */ /* 0x000ee20000300800 */
[----:B-1----:R-:W-:-:S05]  /*4c900*/  F2FP.SATFINITE.E5M2.F32.PACK_AB_MERGE_C R2, R192, R197, RZ ;  /* 0x000000c5c002723e */ /* 0x002fca00048060ff */
[----:B------:R-:W-:Y:S04]  /*4c910*/  STL [R1+0x6a0], R2 ;  /* 0x0006a00201007387 */ /* 0x000fe80000100800 */
[----:B------:R0:W-:Y:S04]  /*4c920*/  STL [R1+0x624], R0 ;  /* 0x0006240001007387 */ /* 0x0001e80000100800 */
[----:B------:R-:W3:Y:S04]  /*4c930*/  LDL.LU R197, [R1+0x720] ;  /* 0x0007200001c57983 */ /* 0x000ee80000300800 */
[----:B------:R-:W3:Y:S01]  /*4c940*/  LDL.LU R192, [R1+0x724] ;  /* 0x0007240001c07983 */ /* 0x000ee20000300800 */
[----:B--2---:R-:W-:Y:S01]  /*4c950*/  F2FP.SATFINITE.E5M2.F32.PACK_AB_MERGE_C R5, R202, R203, RZ ;  /* 0x000000cbca05723e */ /* 0x004fe200048060ff */
[----:B0-----:R-:W-:Y:S01]  /*4c960*/  VIADD R0, R0, UR5 ;  /* 0x0000000500007c36 */ /* 0x001fe20008000000 */
[----:B------:R-:W-:-:S03]  /*4c970*/  ULDC UR5, c[0x0][0x248] ;  /* 0x0000920000057ab9 */ /* 0x000fc60000000800 */
[----:B------:R-:W-:Y:S01]  /*4c980*/  STL [R1+0x20d0], R5 ;  /* 0x0020d00501007387 */ /* 0x000fe20000100800 */
[----:B----4-:R-:W-:-:S05]  /*4c990*/  F2FP.SATFINITE.E5M2.F32.PACK_AB_MERGE_C R3, R200, R201, RZ ;  /* 0x000000c9c803723e */ /* 0x010fca00048060ff */
[----:B------:R-:W-:Y:S01]  /*4c9a0*/  STL [R1+0x69c], R3 ;  /* 0x00069c0301007387 */ /* 0x000fe20000100800 */
[----:B------:R-:W-:-:S03]  /*4c9b0*/  F2FP.SATFINITE.E5M2.F32.PACK_AB_MERGE_C R2, R195, R196, RZ ;  /* 0x000000c4c302723e */ /* 0x000fc600048060ff */
[----:B------:R0:W-:Y:S04]  /*4c9c0*/  STL [R1+0x628], R0 ;  /* 0x0006280001007387 */ /* 0x0001e80000100800 */
[----:B------:R-:W2:Y:S04]  /*4c9d0*/  LDL.LU R215, [R1+0x728] ;  /* 0x0007280001d77983 */ /* 0x000ea80000300800 */
[----:B------:R1:W-:Y:S04]  /*4c9e0*/  STL [R1+0x698], R2 ;  /* 0x0006980201007387 */ /* 0x0003e80000100800 */
[----:B------:R-:W2:Y:S04]  /*4c9f0*/  LDL.LU R214, [R1+0x72c] ;  /* 0x00072c0001d67983 */ /* 0x000ea80000300800 */
[----:B------:R-:W4:Y:S04]  /*4ca00*/  LDL.LU R213, [R1+0x730] ;  /* 0x0007300001d57983 */ /* 0x000f280000300800 */
[----:B------:R-:W4:Y:S04]  /*4ca10*/  LDL.LU R212, [R1+0x734] ;  /* 0x0007340001d47983 */ /* 0x000f280000300800 */
[----:B------:R-:W4:Y:S04]  /*4ca20*/  LDL.LU R211, [R1+0x738] ;  /* 0x0007380001d37983 */ /* 0x000f280000300800 */
[----:B------:R-:W4:Y:S04]  /*4ca30*/  LDL.LU R210, [R1+0x73c] ;  /* 0x00073c0001d27983 */ /* 0x000f280000300800 */
[----:B------:R-:W4:Y:S04]  /*4ca40*/  LDL.LU R196, [R1+0x740] ;  /* 0x0007400001c47983 */ /* 0x000f280000300800 */
[----:B------:R-:W4:Y:S01]  /*4ca50*/  LDL.LU R195, [R1+0x744] ;  /* 0x0007440001c37983 */ /* 0x000f220000300800 */
[----:B0-----:R-:W-:Y:S01]  /*4ca60*/  VIADD R0, R0, UR5 ;  /* 0x0000000500007c36 */ /* 0x001fe20008000000 */
[----:B-1----:R-:W-:Y:S01]  /*4ca70*/  F2FP.SATFINITE.E5M2.F32.PACK_AB_MERGE_C R2, R193, R194, RZ ;  /* 0x000000c2c102723e */ /* 0x002fe200048060ff */
[----:B------:R-:W-:-:S03]  /*4ca80*/  ULDC UR5, c[0x0][0x248] ;  /* 0x0000920000057ab9 */ /* 0x000fc60000000800 */
[----:B------:R0:W-:Y:S04]  /*4ca90*/  STL [R1+0x62c], R0 ;  /* 0x00062c0001007387 */ /* 0x0001e80000100800 */
[----:B------:R-:W4:Y:S04]  /*4caa0*/  LDL.LU R209, [R1+0x748] ;  /* 0x0007480001d17983 */ /* 0x000f280000300800 */
[----:B------:R1:W-:Y:S04]  /*4cab0*/  STL [R1+0x694], R2 ;  /* 0x0006940201007387 */ /* 0x0003e80000100800 */
        /* <DEDUP_REMOVED lines=11> */
[----:B0-----:R-:W-:Y:S01]  /*4cb70*/  VIADD R0, R0, UR5 ;  /* 0x0000000500007c36 */ /* 0x001fe20008000000 */
[----:B------:R-:W-:Y:S01]  /*4cb80*/  ULDC UR5, c[0x0][0x248] ;  /* 0x0000920000057ab9 */ /* 0x000fe20000000800 */
[----:B---3--:R-:W-:-:S05]  /*4cb90*/  F2FP.SATFINITE.E5M2.F32.PACK_AB_MERGE_C R6, R198, R199, RZ ;  /* 0x000000c7c606723e */ /* 0x008fca00048060ff */
[----:B------:R-:W-:Y:S04]  /*4cba0*/  STL [R1+0x20d4], R6 ;  /* 0x0020d40601007387 */ /* 0x000fe80000100800 */
[----:B------:R-:W3:Y:S04]  /*4cbb0*/  LDL.LU R199, [R1+0x778] ;  /* 0x0007780001c77983 */ /* 0x000ee80000300800 */
[----:B------:R-:W3:Y:S01]  /*4cbc0*/  LDL.LU R198, [R1+0x77c] ;  /* 0x00077c0001c67983 */ /* 0x000ee20000300800 */
[----:B-1----:R-:W-:-:S05]  /*4cbd0*/  F2FP.SATFINITE.E5M2.F32.PACK_AB_MERGE_C R2, R192, R197, RZ ;  /* 0x000000c5c002723e */ /* 0x002fca00048060ff */
[----:B------:R0:W-:Y:S04]  /*4cbe0*/  STL [R1+0x68c], R2 ;  /* 0x00068c0201007387 */ /* 0x0001e80000100800 */
[----:B------:R1:W-:Y:S04]  /*4cbf0*/  STL [R1+0x630], R0 ;  /* 0x0006300001007387 */ /* 0x0003e80000100800 */
[----:B------:R-:W3:Y:S04]  /*4cc00*/  LDL.LU R197, [R1+0x780] ;  /* 0x0007800001c57983 */ /* 0x000ee80000300800 */
[----:B------:R-:W3:Y:S01]  /*4cc10*/  LDL.LU R192, [R1+0x784] ;  /* 0x0007840001c07983 */ /* 0x000ee20000300800 */
[----:B0-----:R-:W-:Y:S01]  /*4cc20*/  VIADD R2, R0, UR5 ;  /* 0x0000000500027c36 */ /* 0x001fe20008000000 */
[----:B------:R-:W-:Y:S01]  /*4cc30*/  ULDC UR5, c[0x0][0x248] ;  /* 0x0000920000057ab9 */ /* 0x000fe20000000800 */
[----:B--2---:R-:W-:-:S02]  /*4cc40*/  F2FP.SATFINITE.E5M2.F32.PACK_AB_MERGE_C R4, R214, R215, RZ ;  /* 0x000000d7d604723e */ /* 0x004fc400048060ff */
[----:B----4-:R-:W-:-:S03]  /*4cc50*/  F2FP.SATFINITE.E5M2.F32.PACK_AB_MERGE_C R3, R212, R213, RZ ;  /* 0x000000d5d403723e */ /* 0x010fc600048060ff */
[----:B------:R-:W-:Y:S04]  /*4cc60*/  STL [R1+0x690], R4 ;  /* 0x0006900401007387 */ /* 0x000fe80000100800 */
[----:B------:R-:W-:Y:S01]  /*4cc70*/  STL [R1+0x688], R3 ;  /* 0x0006880301007387 */ /* 0x000fe20000100800 */
[----:B-1----:R-:W-:-:S03]  /*4cc80*/  F2FP.SATFINITE.E5M2.F32.PACK_AB_MERGE_C R0, R210, R211, RZ ;  /* 0x000000d3d200723e */ /* 0x002fc600048060ff */
[----:B------:R-:W-:Y:S04]  /*4cc90*/  STL [R1+0x634], R2 ;  /* 0x0006340201007387 */ /* 0x000fe80000100800 */
[----:B------:R0:W-:Y:S02]  /*4cca0*/  STL [R1+0x20d8], R0 ;  /* 0x0020d80001007387 */ /* 0x0001e40000100800 */
[----:B0-----:R-:W-:Y:S02]  /*4ccb0*/  F2FP.SATFINITE.E5M2.F32.PACK_AB_MERGE_C R0, R195, R196, RZ ;  /* 0x000000c4c300723e */ /* 0x001fe400048060ff */
[----:B------:R-:W2:Y:S04]  /*4ccc0*/  LDL.LU R196, [R1+0x788] ;  /* 0x0007880001c47983 */ /* 0x000ea80000300800 */
[----:B------:R-:W2:Y:S01]  /*4ccd0*/  LDL.LU R195, [R1+0x78c] ;  /* 0x00078c0001c37983 */ /* 0x000ea20000300800 */
[----:B------:R-:W-:Y:S01]  /*4cce0*/  VIADD R2, R2, UR5 ;  /* 0x0000000502027c36 */ /* 0x000fe20008000000 */
[----:B------:R-:W-:-:S02]  /*4ccf0*/  ULDC UR5, c[0x0][0x248] ;  /* 0x0000920000057ab9 */ /* 0x000fc40000000800 */
[----:B------:R0:W-:Y:S01]  /*4cd00*/  STL [R1+0x684], R0 ;  /* 0x0006840001007387 */ /* 0x0001e20000100800 */
[----:B------:R-:W-:-:S03]  /*4cd10*/  F2FP.SATFINITE.E5M2.F32.PACK_AB_MERGE_C R3, R208, R209, RZ ;  /* 0x000000d1d003723e */ /* 0x000fc600048060ff */
[----:B------:R1:W-:Y:S01]  /*4cd20*/  STL [R1+0x638], R2 ;  /* 0x0006380201007387 */ /* 0x0003e20000100800 */
[----:B0-----:R-:W-:-:S03]  /*4cd30*/  VIADD R0, R2, UR5 ;  /* 0x0000000502007c36 */ /* 0x001fc60008000000 */
[----:B------:R0:W-:Y:S01]  /*4cd40*/  STL [R1+0x680], R3 ;  /* 0x0006800301007387 */ /* 0x0001e20000100800 */
[----:B------:R-:W-:Y:S01]  /*4cd50*/  ULDC UR5, c[0x0][0x248] ;  /* 0x0000920000057ab9 */ /* 0x000fe20000000800 */
[----:B-1----:R-:W-:Y:S02]  /*4cd60*/  F2FP.SATFINITE.E5M2.F32.PACK_AB_MERGE_C R2, R206, R207, RZ ;  /* 0x000000cfce02723e */ /* 0x002fe400048060ff */
[----:B------:R-:W-:-:S03]  /*4cd70*/  F2FP.SATFINITE.E5M2.F32.PACK_AB_MERGE_C R7, R204, R205, RZ ;  /* 0x000000cdcc07723e */ /* 0x000fc600048060ff */
[----:B------:R-:W-:Y:S04]  /*4cd80*/  STL [R1+0x67c], R2 ;  /* 0x00067c0201007387 */ /* 0x000fe80000100800 */
[----:B------:R1:W-:Y:S01]  /*4cd90*/  STL [R1+0x63c], R0 ;  /* 0x00063c0001007387 */ /* 0x0003e20000100800 */
[----:B0-----:R-:W-:-:S03]  /*4cda0*/  F2FP.SATFINITE.E5M2.F32.PACK_AB_MERGE_C R3, R202, R203, RZ ;  /* 0x000000cbca03723e */ /* 0x001fc600048060ff */
[----:B------:R-:W-:Y:S01]  /*4cdb0*/  STL [R1+0x20dc], R7 ;  /* 0x0020dc0701007387 */ /* 0x000fe20000100800 */
[----:B-1----:R-:W-:Y:S01]  /*4cdc0*/  VIADD R0, R0, UR5 ;  /* 0x0000000500007c36 */ /* 0x002fe20008000000 */
[----:B------:R-:W-:Y:S02]  /*4cdd0*/  F2FP.SATFINITE.E5M2.F32.PACK_AB_MERGE_C R2, R200, R201, RZ ;  /* 0x000000c9c802723e */ /* 0x000fe400048060ff */
[----:B------:R-:W-:Y:S01]  /*4cde0*/  STL [R1+0x674], R3 ;  /* 0x0006740301007387 */ /* 0x000fe20000100800 */
[----:B------:R-:W-:-:S03]  /*4cdf0*/  ULDC UR5, c[0x0][0x248] ;  /* 0x0000920000057ab9 */ /* 0x000fc60000000800 */
        /* <DEDUP_REMOVED lines=17> */
[----:B------:R-:W-:-:S05]  /*4cf10*/  F2FP.SATFINITE.E5M2.F32.PACK_AB_MERGE_C R2, R192, R197, RZ ;  /* 0x000000c5c002723e */ /* 0x000fca00048060ff */
[----:B------:R-:W-:Y:S04]  /*4cf20*/  STL [R1+0x66c], R2 ;  /* 0x00066c0201007387 */ /* 0x000fe80000100800 */
[----:B------:R0:W-:Y:S04]  /*4cf30*/  STL [R1+0x648], R0 ;  /* 0x0006480001007387 */ /* 0x0001e80000100800 */
[----:B------:R-:W3:Y:S04]  /*4cf40*/  LDL.LU R215, [R1+0x7a8] ;  /* 0x0007a80001d77983 */ /* 0x000ee80000300800 */
[----:B------:R-:W3:Y:S04]  /*4cf50*/  LDL.LU R214, [R1+0x7ac] ;  /* 0x0007ac0001d67983 */ /* 0x000ee80000300800 */
[----:B------:R-:W3:Y:S04]  /*4cf60*/  LDL.LU R213, [R1+0x7b0] ;  /* 0x0007b00001d57983 */ /* 0x000ee80000300800 */
[----:B------:R-:W3:Y:S04]  /*4cf70*/  LDL.LU R212, [R1+0x7b4] ;  /* 0x0007b40001d47983 */ /* 0x000ee80000300800 */
[----:B------:R-:W3:Y:S04]  /*4cf80*/  LDL.LU R199, [R1+0x7b8] ;  /* 0x0007b80001c77983 */ /* 0x000ee80000300800 */
[----:B------:R-:W3:Y:S01]  /*4cf90*/  LDL.LU R192, [R1+0x7bc] ;  /* 0x0007bc0001c07983 */ /* 0x000ee20000300800 */
[----:B0-----:R-:W-:Y:S01]  /*4cfa0*/  VIADD R0, R0, UR5 ;  /* 0x0000000500007c36 */ /* 0x001fe20008000000 */
[----:B------:R-:W-:-:S02]  /*4cfb0*/  ULDC UR5, c[0x0][0x248] ;  /* 0x0000920000057ab9 */ /* 0x000fc40000000800 */
        /* <DEDUP_REMOVED lines=9> */
[----:B--2---:R-:W-:-:S03]  /*4d050*/  F2FP.SATFINITE.E5M2.F32.PACK_AB_MERGE_C R252, R195, R196, RZ ;  /* 0x000000c4c3fc723e */ /* 0x004fc600048060ff */
[----:B------:R-:W2:Y:S04]  /*4d060*/  LDL.LU R198, [R1+0x7e0] ;  /* 0x0007e00001c67983 */ /* 0x000ea80000300800 */
[----:B------:R-:W2:Y:S04]  /*4d070*/  LDL.LU R197, [R1+0x7e4] ;  /* 0x0007e40001c57983 */ /* 0x000ea80000300800 */
[----:B------:R-:W2:Y:S04]  /*4d080*/  LDL.LU R196, [R1+0x7e8] ;  /* 0x0007e80001c47983 */ /* 0x000ea80000300800 */
[----:B------:R-:W2:Y:S01]  /*4d090*/  LDL.LU R195, [R1+0x7ec] ;  /* 0x0007ec0001c37983 */ /* 0x000ea20000300800 */
[----:B0-----:R-:W-:Y:S01]  /*4d0a0*/  VIADD R0, R0, UR5 ;  /* 0x0000000500007c36 */ /* 0x001fe20008000000 */
[----:B------:R-:W-:-:S02]  /*4d0b0*/  ULDC UR5, c[0x0][0x248] ;  /* 0x0000920000057ab9 */ /* 0x000fc40000000800 */
[----:B------:R-:W2:Y:S01]  /*4d0c0*/  LDL.LU R203, [R1+0x7f0] ;  /* 0x0007f00001cb7983 */ /* 0x000ea20000300800 */
[----:B----4-:R-:W-:Y:S02]  /*4d0d0*/  F2FP.SATFINITE.E5M2.F32.PACK_AB_MERGE_C R251, R200, R201, RZ ;  /* 0x000000c9c8fb723e */ /* 0x010fe400048060ff */
[----:B------:R-:W-:-:S05]  /*4d0e0*/  F2FP.SATFINITE.E5M2.F32.PACK_AB_MERGE_C R2, R193, R194, RZ ;  /* 0x000000c2c102723e */ /* 0x000fca00048060ff */
[----:B------:R-:W-:Y:S04]  /*4d0f0*/  STL [R1+0xd40], R2 ;  /* 0x000d400201007387 */ /* 0x000fe80000100800 */
[----:B------:R-:W4:Y:S04]  /*4d100*/  LDL.LU R202, [R1+0x7f4] ;  /* 0x0007f40001ca7983 */ /* 0x000f280000300800 */
[----:B------:R-:W4:Y:S04]  /*4d110*/  LDL.LU R201, [R1+0x7f8] ;  /* 0x0007f80001c97983 */ /* 0x000f280000300800 */
[----:B------:R0:W-:Y:S04]  /*4d120*/  STL [R1+0x650], R0 ;  /* 0x0006500001007387 */ /* 0x0001e80000100800 */
[----:B------:R-:W4:Y:S04]  /*4d130*/  LDL.LU R200, [R1+0x7fc] ;  /* 0x0007fc0001c87983 */ /* 0x000f280000300800 */
[----:B------:R-:W4:Y:S04]  /*4d140*/  LDL.LU R194, [R1+0x400] ;  /* 0x0004000001c27983 */ /* 0x000f280000300800 */
[----:B------:R-:W4:Y:S01]  /*4d150*/  LDL.LU R193, [R1+0x404] ;  /* 0x0004040001c17983 */ /* 0x000f220000300800 */
[----:B0-----:R-:W-:Y:S01]  /*4d160*/  VIADD R0, R0, UR5 ;  /* 0x0000000500007c36 */ /* 0x001fe20008000000 */
[----:B------:R-:W-:-:S04]  /*4d170*/  ULDC UR5, c[0x0][0x248] ;  /* 0x0000920000057ab9 */ /* 0x000fc80000000800 */
[----:B------:R0:W-:Y:S02]  /*4d180*/  STL [R1+0x654], R0 ;  /* 0x0006540001007387 */ /* 0x0001e40000100800 */
[----:B0-----:R-:W-:Y:S01]  /*4d190*/  VIADD R0, R0, UR5 ;  /* 0x0000000500007c36 */ /* 0x001fe20008000000 */
[----:B------:R-:W-:Y:S01]  /*4d1a0*/  ULDC UR5, c[0x0][0x248] ;  /* 0x0000920000057ab9 */ /* 0x000fe20000000800 */
[----:B---3--:R-:W-:-:S05]  /*4d1b0*/  F2FP.SATFINITE.E5M2.F32.PACK_AB_MERGE_C R2, R192, R199, RZ ;  /* 0x000000c7c002723e */ /* 0x008fca00048060ff */
[----:B------:R-:W-:Y:S04]  /*4d1c0*/  STL [R1+0xd3c], R2 ;  /* 0x000d3c0201007387 */ /* 0x000fe80000100800 */
[----:B------:R-:W3:Y:S04]  /*4d1d0*/  LDL.LU R199, [R1+0x408] ;  /* 0x0004080001c77983 */ /* 0x000ee80000300800 */
[----:B------:R-:W3:Y:S04]  /*4d1e0*/  LDL.LU R192, [R1+0x40c] ;  /* 0x00040c0001c07983 */ /* 0x000ee80000300800 */
[----:B------:R0:W-:Y:S02]  /*4d1f0*/  STL [R1+0x658], R0 ;  /* 0x0006580001007387 */ /* 0x0001e40000100800 */
[----:B0-----:R-:W-:Y:S01]  /*4d200*/  VIADD R0, R0, UR5 ;  /* 0x0000000500007c36 */ /* 0x001fe20008000000 */
[----:B------:R-:W-:-:S04]  /*4d210*/  ULDC UR5, c[0x0][0x248] ;  /* 0x0000920000057ab9 */ /* 0x000fc80000000800 */
[----:B------:R0:W-:Y:S01]  /*4d220*/  STL [R1+0x65c], R0 ;  /* 0x00065c0001007387 */ /* 0x0001e20000100800 */
[----:B------:R-:W-:-:S05]  /*4d230*/  F2FP.SATFINITE.E5M2.F32.PACK_AB_MERGE_C R2, R204, R205, RZ ;  /* 0x000000cdcc02723e */ /* 0x000fca00048060ff */
[----:B------:R1:W-:Y:S01]  /*4d240*/  STL [R1+0xd58], R2 ;  /* 0x000d580201007387 */ /* 0x0003e20000100800 */
[----:B0-----:R-:W-:Y:S01]  /*4d250*/  VIADD R0, R0, UR5 ;  /* 0x0000000500007c36 */ /* 0x001fe20008000000 */
[----:B------:R-:W-:Y:S01]  /*4d260*/  ULDC UR5, c[0x0][0x248] ;  /* 0x0000920000057ab9 */ /* 0x000fe20000000800 */
[----:B--2---:R-:W-:-:S03]  /*4d270*/  F2FP.SATFINITE.E5M2.F32.PACK_AB_MERGE_C R239, R197, R198, RZ ;  /* 0x000000c6c5ef723e */ /* 0x004fc600048060ff */
[----:B------:R0:W-:Y:S04]  /*4d280*/  STL [R1+0x660], R0 ;  /* 0x0006600001007387 */ /* 0x0001e80000100800 */
[----:B------:R-:W2:Y:S01]  /*4d290*/  LDL.LU R198, [R1+0x410] ;  /* 0x0004100001c67983 */ /* 0x000ea20000300800 */
[----:B-1----:R-:W-:-:S05]  /*4d2a0*/  F2FP.SATFINITE.E5M2.F32.PACK_AB_MERGE_C R2, R195, R196, RZ ;  /* 0x000000c4c302723e */ /* 0x002fca00048060ff */
[----:B------:R-:W-:Y:S04]  /*4d2b0*/  STL [R1+0xd4c], R2 ;  /* 0x000d4c0201007387 */ /* 0x000fe80000100800 */
[----:B------:R-:W2:Y:S04]  /*4d2c0*/  LDL.LU R197, [R1+0x414] ;  /* 0x0004140001c57983 */ /* 0x000ea80000300800 */
[----:B------:R-:W2:Y:S04]  /*4d2d0*/  LDL.LU R196, [R1+0x418] ;  /* 0x0004180001c47983 */ /* 0x000ea80000300800 */
[----:B------:R-:W2:Y:S01]  /*4d2e0*/  LDL.LU R195, [R1+0x41c] ;  /* 0x00041c0001c37983 */ /* 0x000ea20000300800 */
[----:B0-----:R-:W-:Y:S01]  /*4d2f0*/  VIADD R0, R0, UR5 ;  /* 0x0000000500007c36 */ /* 0x001fe20008000000 */
[----:B------:R-:W-:-:S04]  /*4d300*/  ULDC UR5, c[0x0][0x248] ;  /* 0x0000920000057ab9 */ /* 0x000fc80000000800 */
[----:B------:R0:W-:Y:S01]  /*4d310*/  STL [R1+0x664], R0 ;  /* 0x0006640001007387 */ /* 0x0001e20000100800 */
[----:B------:R-:W-:Y:S02]  /*4d320*/  F2FP.SATFINITE.E5M2.F32.PACK_AB_MERGE_C R248, R216, R217, RZ ;  /* 0x000000d9d8f8723e */ /* 0x000fe400048060ff */
[----:B------:R-:W-:Y:S01]  /*4d330*/  F2FP.SATFINITE.E5M2.F32.PACK_AB_MERGE_C R249, R214, R215, RZ ;  /* 0x000000d7d6f9723e */ /* 0x000fe200048060ff */
[----:B0-----:R-:W-:Y:S01]  /*4d340*/  VIADD R0, R0, UR5 ;  /* 0x0000000500007c36 */ /* 0x001fe20008000000 */
[----:B------:R-:W-:Y:S01]  /*4d350*/  F2FP.SATFINITE.E5M2.F32.PACK_AB_MERGE_C R247, R212, R213, RZ ;  /* 0x000000d5d4f7723e */ /* 0x000fe200048060ff */
[----:B------:R-:W-:Y:S01]  /*4d360*/  ULDC UR5, c[0x0][0x248] ;  /* 0x0000920000057ab9 */ /* 0x000fe20000000800 */
[----:B------:R-:W-:Y:S02]  /*4d370*/  F2FP.SATFINITE.E5M2.F32.PACK_AB_MERGE_C R246, R210, R211, RZ ;  /* 0x000000d3d2f6723e */ /* 0x000fe400048060ff */
[----:B----4-:R-:W-:-:S05]  /*4d380*/  F2FP.SATFINITE.E5M2.F32.PACK_AB_MERGE_C R2, R200, R201, RZ ;  /* 0x000000c9c802723e */ /* 0x010fca00048060ff */
[----:B------:R0:W-:Y:S04]  /*4d390*/  STL [R1+0xd44], R2 ;  /* 0x000d440201007387 */ /* 0x0001e80000100800 */
[----:B------:R-:W4:Y:S04]  /*4d3a0*/  LDL.LU R217, [R1+0x420] ;  /* 0x0004200001d97983 */ /* 0x000f280000300800 */
[----:B------:R-:W4:Y:S01]  /*4d3b0*/  LDL.LU R216, [R1+0x424] ;  /* 0x0004240001d87983 */ /* 0x000f220000300800 */
[----:B0-----:R-:W-:-:S05]  /*4d3c0*/  F2FP.SATFINITE.E5M2.F32.PACK_AB_MERGE_C R2, R193, R194, RZ ;  /* 0x000000c2c102723e */ /* 0x001fca00048060ff */
[----:B------:R-:W-:Y:S04]  /*4d3d0*/  STL [R1+0x8ec], R2 ;  /* 0x0008ec0201007387 */ /* 0x000fe80000100800 */
[----:B------:R0:W-:Y:S04]  /*4d3e0*/  STL [R1+0x668], R0 ;  /* 0x0006680001007387 */ /* 0x0001e80000100800 */
[----:B------:R-:W4:Y:S04]  /*4d3f0*/  LDL.LU R215, [R1+0x428] ;  /* 0x0004280001d77983 */ /* 0x000f280000300800 */
[----:B------:R-:W4:Y:S04]  /*4d400*/  LDL.LU R214, [R1+0x42c] ;  /* 0x00042c0001d67983 */ /* 0x000f280000300800 */
[----:B------:R-:W4:Y:S04]  /*4d410*/  LDL.LU R213, [R1+0x430] ;  /* 0x0004300001d57983 */ /* 0x000f280000300800 */
[----:B------:R-:W4:Y:S04]  /*4d420*/  LDL.LU R212, [R1+0x434] ;  /* 0x0004340001d47983 */ /* 0x000f280000300800 */
[----:B------:R-:W4:Y:S04]  /*4d430*/  LDL.LU R211, [R1+0x438] ;  /* 0x0004380001d37983 */ /* 0x000f280000300800 */
[----:B------:R-:W4:Y:S04]  /*4d440*/  LDL.LU R210, [R1+0x43c] ;  /* 0x00043c0001d27983 */ /* 0x000f280000300800 */
[----:B------:R-:W4:Y:S01]  /*4d450*/  LDL.LU R194, [R1+0x440] ;  /* 0x0004400001c27983 */ /* 0x000f220000300800 */
[----:B------:R-:W-:-:S03]  /*4d460*/  F2FP.SATFINITE.E5M2.F32.PACK_AB_MERGE_C R242, R208, R209, RZ ;  /* 0x000000d1d0f2723e */ /* 0x000fc600048060ff */
[----:B------:R-:W4:Y:S01]  /*4d470*/  LDL.LU R193, [R1+0x444] ;  /* 0x0004440001c17983 */ /* 0x000f220000300800 */
[----:B0-----:R-:W-:Y:S01]  /*4d480*/  VIADD R0, R0, UR5 ;  /* 0x0000000500007c36 */ /* 0x001fe20008000000 */
[----:B------:R-:W-:Y:S01]  /*4d490*/  F2FP.SATFINITE.E5M2.F32.PACK_AB_MERGE_C R241, R206, R207, RZ ;  /* 0x000000cfcef1723e */ /* 0x000fe200048060ff */
[----:B------:R-:W-:Y:S01]  /*4d4a0*/  ULDC UR5, c[0x0][0x248] ;  /* 0x0000920000057ab9 */ /* 0x000fe20000000800 */
[----:B------:R-:W4:Y:S01]  /*4d4b0*/  LDL.LU R209, [R1+0x448] ;  /* 0x0004480001d17983 */ /* 0x000f220000300800 */
[----:B------:R-:W-:Y:S02]  /*4d4c0*/  F2FP.SATFINITE.E5M2.F32.PACK_AB_MERGE_C R226, R202, R203, RZ ;  /* 0x000000cbcae2723e */ /* 0x000fe400048060ff */
[----:B---3--:R-:W-:-:S05]  /*4d4d0*/  F2FP.SATFINITE.E5M2.F32.PACK_AB_MERGE_C R2, R192, R199, RZ ;  /* 0x000000c7c002723e */ /* 0x008fca00048060ff */
[----:B------:R-:W-:Y:S04]  /*4d4e0*/  STL [R1+0x8f0], R2 ;  /* 0x0008f00201007387 */ /* 0x000fe80000100800 */
        /* <DEDUP_REMOVED lines=8> */
[----:B0-----:R-:W-:Y:S01]  /*4d570*/  VIADD R0, R0, UR5 ;  /* 0x0000000500007c36 */ /* 0x001fe20008000000 */
[----:B------:R-:W-:Y:S01]  /*4d580*/  ULDC UR5, c[0x0][0x248] ;  /* 0x0000920000057ab9 */ /* 0x000fe20000000800 */
[----:B--2---:R-:W-:-:S05]  /*4d590*/  F2FP.SATFINITE.E5M2.F32.PACK_AB_MERGE_C R3, R197, R198, RZ ;  /* 0x000000c6c503723e */ /* 0x004fca00048060ff */
[----:B------:R-:W-:Y:S01]  /*4d5a0*/  STL [R1+0x8e4], R3 ;  /* 0x0008e40301007387 */ /* 0x000fe20000100800 */
[----:B------:R-:W-:-:S03]  /*4d5b0*/  F2FP.SATFINITE.E5M2.F32.PACK_AB_MERGE_C R2, R195, R196, RZ ;  /* 0x000000c4c302723e */ /* 0x000fc600048060ff */
[----:B------:R-:W2:Y:S04]  /*4d5c0*/  LDL.LU R205, [R1+0x468] ;  /* 0x0004680001cd7983 */ /* 0x000ea80000300800 */
[----:B------:R-:W-:Y:S04]  /*4d5d0*/  STL [R1+0x8e8], R2 ;  /* 0x0008e80201007387 */ /* 0x000fe80000100800 */
[----:B------:R-:W2:Y:S04]  /*4d5e0*/  LDL.LU R204, [R1+0x46c] ;  /* 0x00046c0001cc7983 */ /* 0x000ea80000300800 */
[----:B------:R-:W2:Y:S04]  /*4d5f0*/  LDL.LU R203, [R1+0x470] ;  /* 0x0004700001cb7983 */ /* 0x000ea80000300800 */
[----:B------:R0:W-:Y:S04]  /*4d600*/  STL [R1+0x404], R0 ;  /* 0x0004040001007387 */ /* 0x0001e80000100800 */
[----:B------:R-:W2:Y:S04]  /*4d610*/  LDL.LU R202, [R1+0x474] ;  /* 0x0004740001ca7983 */ /* 0x000ea80000300800 */
[----:B------:R-:W2:Y:S04]  /*4d620*/  LDL.LU R198, [R1+0x478] ;  /* 0x0004780001c67983 */ /* 0x000ea80000300800 */
[----:B------:R-:W2:Y:S04]  /*4d630*/  LDL.LU R197, [R1+0x47c] ;  /* 0x00047c0001c57983 */ /* 0x000ea80000300800 */
[----:B------:R-:W2:Y:S04]  /*4d640*/  LDL.LU R196, [R1+0x480] ;  /* 0x0004800001c47983 */ /* 0x000ea80000300800 */
[----:B------:R-:W2:Y:S01]  /*4d650*/  LDL.LU R195, [R1+0x484] ;  /* 0x0004840001c37983 */ /* 0x000ea20000300800 */
[----:B0-----:R-:W-:Y:S01]  /*4d660*/  VIADD R0, R0, UR5 ;  /* 0x0000000500007c36 */ /* 0x001fe20008000000 */
[----:B------:R-:W-:Y:S01]  /*4d670*/  ULDC UR5, c[0x0][0x248] ;  /* 0x0000920000057ab9 */ /* 0x000fe20000000800 */
[----:B----4-:R-:W-:-:S05]  /*4d680*/  F2FP.SATFINITE.E5M2.F32.PACK_AB_MERGE_C R3, R216, R217, RZ ;  /* 0x000000d9d803723e */ /* 0x010fca00048060ff */
[----:B------:R0:W-:Y:S01]  /*4d690*/  STL [R1+0x8dc], R3 ;  /* 0x0008dc0301007387 */ /* 0x0001e20000100800 */
[----:B------:R-:W-:-:S05]  /*4d6a0*/  F2FP.SATFINITE.E5M2.F32.PACK_AB_MERGE_C R2, R214, R215, RZ ;  /* 0x000000d7d602723e */ /* 0x000fca00048060ff */
[----:B------:R1:W-:Y:S01]  /*4d6b0*/  STL [R1+0x8e0], R2 ;  /* 0x0008e00201007387 */ /* 0x0003e20000100800 */
[----:B0-----:R-:W-:-:S05]  /*4d6c0*/  F2FP.SATFINITE.E5M2.F32.PACK_AB_MERGE_C R3, R212, R213, RZ ;  /* 0x000000d5d403723e */ /* 0x001fca00048060ff */
[----:B------:R-:W-:Y:S01]  /*4d6d0*/  STL [R1+0x8d8], R3 ;  /* 0x0008d80301007387 */ /* 0x000fe20000100800 */
[----:B-1----:R-:W-:-:S03]  /*4d6e0*/  F2FP.SATFINITE.E5M2.F32.PACK_AB_MERGE_C R2, R210, R211, RZ ;  /* 0x000000d3d202723e */ /* 0x002fc600048060ff */
[----:B------:R-:W-:Y:S04]  /*4d6f0*/  STL [R1+0x408], R0 ;  /* 0x0004080001007387 */ /* 0x000fe80000100800 */
[----:B------:R0:W-:Y:S02]  /*4d700*/  STL [R1+0x8d4], R2 ;  /* 0x0008d40201007387 */ /* 0x0001e40000100800 */
[----:B0-----:R-:W-:Y:S02]  /*4d710*/  F2FP.SATFINITE.E5M2.F32.PACK_AB_MERGE_C R2, R193, R194, RZ ;  /* 0x000000c2c102723e */ /* 0x001fe400048060ff */
[----:B------:R-:W4:Y:S01]  /*4d720*/  LDL.LU R194, [R1+0x488] ;  /* 0x0004880001c27983 */ /* 0x000f220000300800 */
[----:B------:R-:W-:Y:S01]  /*4d730*/  VIADD R0, R0, UR5 ;  /* 0x0000000500007c36 */ /* 0x000fe20008000000 */
[----:B------:R-:W-:-:S02]  /*4d740*/  ULDC UR5, c[0x0][0x248] ;  /* 0x0000920000057ab9 */ /* 0x000fc40000000800 */
[----:B------:R-:W4:Y:S04]  /*4d750*/  LDL.LU R193, [R1+0x48c] ;  /* 0x00048c0001c17983 */ /* 0x000f280000300800 */
[----:B------:R-:W-:Y:S04]  /*4d760*/  STL [R1+0x8d0], R2 ;  /* 0x0008d00201007387 */ /* 0x000fe80000100800 */
[----:B------:R0:W-:Y:S02]  /*4d770*/  STL [R1+0x40c], R0 ;  /* 0x00040c0001007387 */ /* 0x0001e40000100800 */
[----:B0-----:R-:W-:Y:S01]  /*4d780*/  VIADD R0, R0, UR5 ;  /* 0x0000000500007c36 */ /* 0x001fe20008000000 */
[----:B------:R-:W-:Y:S01]  /*4d790*/  ULDC UR5, c[0x0][0x248] ;  /* 0x0000920000057ab9 */ /* 0x000fe20000000800 */
[----:B---3--:R-:W-:-:S05]  /*4d7a0*/  F2FP.SATFINITE.E5M2.F32.PACK_AB_MERGE_C R2, R208, R209, RZ ;  /* 0x000000d1d002723e */ /* 0x008fca00048060ff */
[----:B------:R0:W-:Y:S01]  /*4d7b0*/  STL [R1+0x8cc], R2 ;  /* 0x0008cc0201007387 */ /* 0x0001e20000100800 */
[----:B------:R-:W-:-:S05]  /*4d7c0*/  F2FP.SATFINITE.E5M2.F32.PACK_AB_MERGE_C R3, R206, R207, RZ ;  /* 0x000000cfce03723e */ /* 0x000fca00048060ff */
[----:B------:R-:W-:Y:S01]  /*4d7d0*/  STL [R1+0x8c0], R3 ;  /* 0x0008c00301007387 */ /* 0x000fe20000100800 */
[----:B0-----:R-:W-:-:S03]  /*4d7e0*/  F2FP.SATFINITE.E5M2.F32.PACK_AB_MERGE_C R2, R200, R201, RZ ;  /* 0x000000c9c802723e */ /* 0x001fc600048060ff */
[----:B------:R0:W-:Y:S04]  /*4d7f0*/  STL [R1+0x410], R0 ;  /* 0x0004100001007387 */ /* 0x0001e80000100800 */
[----:B------:R1:W-:Y:S04]  /*4d800*/  STL [R1+0x8c4], R2 ;  /* 0x0008c40201007387 */ /* 0x0003e80000100800 */
[----:B------:R-:W3:Y:S01]  /*4d810*/  LDL.LU R201, [R1+0x490] ;  /* 0x0004900001c97983 */ /* 0x000ee20000300800 */
[----:B0-----:R-:W-:Y:S01]  /*4d820*/  VIADD R0, R0, UR5 ;  /* 0x0000000500007c36 */ /* 0x001fe20008000000 */
[----:B------:R-:W-:-:S02]  /*4d830*/  ULDC UR5, c[0x0][0x248] ;  /* 0x0000920000057ab9 */ /* 0x000fc40000000800 */
[----:B------:R-:W3:Y:S01]  /*4d840*/  LDL.LU R200, [R1+0x494] ;  /* 0x0004940001c87983 */ /* 0x000ee20000300800 */
[----:B-1----:R-:W-:-:S05]  /*4d850*/  F2FP.SATFINITE.E5M2.F32.PACK_AB_MERGE_C R2, R192, R199, RZ ;  /* 0x000000c7c002723e */ /* 0x002fca00048060ff */
[----:B------:R2:W-:Y:S04]  /*4d860*/  STL [R1+0x8b0], R2 ;  /* 0x0008b00201007387 */ /* 0x0005e80000100800 */
[----:B------:R0:W-:Y:S04]  /*4d870*/  STL [R1+0x414], R0 ;  /* 0x0004140001007387 */ /* 0x0001e80000100800 */
[----:B------:R-:W3:Y:S04]  /*4d880*/  LDL.LU R199, [R1+0x498] ;  /* 0x0004980001c77983 */ /* 0x000ee80000300800 */
[----:B------:R-:W3:Y:S01]  /*4d890*/  LDL.LU R192, [R1+0x49c] ;  /* 0x00049c0001c07983 */ /* 0x000ee20000300800 */
[----:B--2---:R-:W-:Y:S01]  /*4d8a0*/  F2FP.SATFINITE.E5M2.F32.PACK_AB_MERGE_C R2, R204, R205, RZ ;  /* 0x000000cdcc02723e */ /* 0x004fe200048060ff */
[----:B0-----:R-:W-:Y:S01]  /*4d8b0*/  VIADD R0, R0, UR5 ;  /* 0x0000000500007c36 */ /* 0x001fe20008000000 */
[----:B------:R-:W-:-:S03]  /*4d8c0*/  ULDC UR5, c[0x0][0x248] ;  /* 0x0000920000057ab9 */ /* 0x000fc60000000800 */
[----:B------:R0:W-:Y:S01]  /*4d8d0*/  STL [R1+0x8b8], R2 ;  /* 0x0008b80201007387 */ /* 0x0001e20000100800 */
[----:B------:R-:W-:-:S05]  /*4d8e0*/  F2FP.SATFINITE.E5M2.F32.PACK_AB_MERGE_C R3, R202, R203, RZ ;  /* 0x000000cbca03723e */ /* 0x000fca00048060ff */
[----:B------:R-:W-:Y:S01]  /*4d8f0*/  STL [R1+0x7fc], R3 ;  /* 0x0007fc0301007387 */ /* 0x000fe20000100800 */
[----:B0-----:R-:W-:-:S03]  /*4d900*/  F2FP.SATFINITE.E5M2.F32.PACK_AB_MERGE_C R2, R197, R198, RZ ;  /* 0x000000c6c502723e */ /* 0x001fc600048060ff */
[----:B------:R0:W-:Y:S04]  /*4d910*/  STL [R1+0x418], R0 ;  /* 0x0004180001007387 */ /* 0x0001e80000100800 */
[----:B------:R1:W-:Y:S04]  /*4d920*/  STL [R1+0x7f4], R2 ;  /* 0x0007f40201007387 */ /* 0x0003e80000100800 */
[----:B------:R-:W2:Y:S01]  /*4d930*/  LDL.LU R217, [R1+0x4a0] ;  /* 0x0004a00001d97983 */ /* 0x000ea20000300800 */
[----:B0-----:R-:W-:Y:S01]  /*4d940*/  VIADD R0, R0, UR5 ;  /* 0x0000000500007c36 */ /* 0x001fe20008000000 */
[----:B------:R-:W-:-:S02]  /*4d950*/  ULDC UR5, c[0x0][0x248] ;  /* 0x0000920000057ab9 */ /* 0x000fc40000000800 */
[----:B------:R-:W2:Y:S01]  /*4d960*/  LDL.LU R216, [R1+0x4a4] ;  /* 0x0004a40001d87983 */ /* 0x000ea20000300800 */
[----:B-1----:R-:W-:-:S05]  /*4d970*/  F2FP.SATFINITE.E5M2.F32.PACK_AB_MERGE_C R2, R195, R196, RZ ;  /* 0x000000c4c302723e */ /* 0x002fca00048060ff */
[----:B------:R-:W-:Y:S04]  /*4d980*/  STL [R1+0x7f0], R2 ;  /* 0x0007f00201007387 */ /* 0x000fe80000100800 */
[----:B------:R0:W-:Y:S04]  /*4d990*/  STL [R1+0x41c], R0 ;  /* 0x00041c0001007387 */ /* 0x0001e80000100800 */
[----:B------:R-:W2:Y:S04]  /*4d9a0*/  LDL.LU R215, [R1+0x4a8] ;  /* 0x0004a80001d77983 */ /* 0x000ea80000300800 */
[----:B------:R-:W2:Y:S04]  /*4d9b0*/  LDL.LU R214, [R1+0x4ac] ;  /* 0x0004ac0001d67983 */ /* 0x000ea80000300800 */
[----:B------:R-:W2:Y:S04]  /*4d9c0*/  LDL.LU R213, [R1+0x4b0] ;  /* 0x0004b00001d57983 */ /* 0x000ea80000300800 */
[----:B------:R-:W2:Y:S04]  /*4d9d0*/  LDL.LU R212, [R1+0x4b4] ;  /* 0x0004b40001d47983 */ /* 0x000ea80000300800 */
[----:B------:R-:W2:Y:S04]  /*4d9e0*/  LDL.LU R197, [R1+0x4b8] ;  /* 0x0004b80001c57983 */ /* 0x000ea80000300800 */
[----:B------:R-:W2:Y:S01]  /*4d9f0*/  LDL.LU R195, [R1+0x4bc] ;  /* 0x0004bc0001c37983 */ /* 0x000ea20000300800 */
[----:B0-----:R-:W-:Y:S01]  /*4da00*/  VIADD R0, R0, UR5 ;  /* 0x0000000500007c36 */ /* 0x001fe20008000000 */
[----:B------:R-:W-:-:S02]  /*4da10*/  ULDC UR5, c[0x0][0x248] ;  /* 0x0000920000057ab9 */ /* 0x000fc40000000800 */
[----:B------:R-:W2:Y:S01]  /*4da20*/  LDL.LU R211, [R1+0x4c0] ;  /* 0x0004c00001d37983 */ /* 0x000ea20000300800 */
[----:B----4-:R-:W-:-:S05]  /*4da30*/  F2FP.SATFINITE.E5M2.F32.PACK_AB_MERGE_C R2, R193, R194, RZ ;  /* 0x000000c2c102723e */ /* 0x010fca00048060ff */
[----:B------:R-:W-:Y:S04]  /*4da40*/  STL [R1+0x7ec], R2 ;  /* 0x0007ec0201007387 */ /* 0x000fe80000100800 */
[----:B------:R-:W4:Y:S04]  /*4da50*/  LDL.LU R210, [R1+0x4c4] ;  /* 0x0004c40001d27983 */ /* 0x000f280000300800 */
[----:B------:R-:W4:Y:S04]  /*4da60*/  LDL.LU R209, [R1+0x4c8] ;  /* 0x0004c80001d17983 */ /* 0x000f280000300800 */
[----:B------:R0:W-:Y:S04]  /*4da70*/  STL [R1+0x420], R0 ;  /* 0x0004200001007387 */ /* 0x0001e80000100800 */
        /* <DEDUP_REMOVED lines=8> */
[----:B------:R2:W-:Y:S04]  /*4db00*/  STL [R1+0x7e4], R3 ;  /* 0x0007e40301007387 */ /* 0x0005e80000100800 */
[----:B------:R-:W3:Y:S01]  /*4db10*/  LDL.LU R207, [R1+0x4e0] ;  /* 0x0004e00001cf7983 */ /* 0x000ee20000300800 */
[----:B------:R-:W-:-:S05]  /*4db20*/  F2FP.SATFINITE.E5M2.F32.PACK_AB_MERGE_C R2, R192, R199, RZ ;  /* 0x000000c7c002723e */ /* 0x000fca00048060ff */
        /* <DEDUP_REMOVED lines=11> */
[----:B------:R-:W2:Y:S01]  /*4dbe0*/  LDL.LU R192, [R1+0x504] ;  /* 0x0005040001c07983 */ /* 0x000ea20000300800 */
[----:B0-----:R-:W-:Y:S01]  /*4dbf0*/  VIADD R0, R0, UR5 ;  /* 0x0000000500007c36 */ /* 0x001fe20008000000 */
[----:B------:R-:W-:Y:S02]  /*4dc00*/  ULDC UR5, c[0x0][0x248] ;  /* 0x0000920000057ab9 */ /* 0x000fe40000000800 */
[----:B------:R0:W-:Y:S01]  /*4dc10*/  STL [R1+0x7d8], R3 ;  /* 0x0007d80301007387 */ /* 0x0001e20000100800 */
[----:B------:R-:W-:-:S05]  /*4dc20*/  F2FP.SATFINITE.E5M2.F32.PACK_AB_MERGE_C R2, R214, R215, RZ ;  /* 0x000000d7d602723e */ /* 0x000fca00048060ff */
[----:B------:R1:W-:Y:S01]  /*4dc30*/  STL [R1+0x7e0], R2 ;  /* 0x0007e00201007387 */ /* 0x0003e20000100800 */
[----:B0-----:R-:W-:-:S05]  /*4dc40*/  F2FP.SATFINITE.E5M2.F32.PACK_AB_MERGE_C R3, R212, R213, RZ ;  /* 0x000000d5d403723e */ /* 0x001fca00048060ff */
[----:B------:R-:W-:Y:S01]  /*4dc50*/  STL [R1+0x7d4], R3 ;  /* 0x0007d40301007387 */ /* 0x000fe20000100800 */
[----:B-1----:R-:W-:-:S03]  /*4dc60*/  F2FP.SATFINITE.E5M2.F32.PACK_AB_MERGE_C R2, R195, R197, RZ ;  /* 0x000000c5c302723e */ /* 0x002fc600048060ff */
[----:B------:R0:W-:Y:S04]  /*4dc70*/  STL [R1+0x428], R0 ;  /* 0x0004280001007387 */ /* 0x0001e80000100800 */
[----:B------:R-:W2:Y:S04]  /*4dc80*/  LDL.LU R197, [R1+0x508] ;  /* 0x0005080001c57983 */ /* 0x000ea80000300800 */
[----:B------:R1:W-:Y:S04]  /*4dc90*/  STL [R1+0x7c8], R2 ;  /* 0x0007c80201007387 */ /* 0x0003e80000100800 */
[----:B------:R-:W2:Y:S01]  /*4dca0*/  LDL.LU R195, [R1+0x50c] ;  /* 0x00050c0001c37983 */ /* 0x000ea20000300800 */
[----:B0-----:R-:W-:Y:S01]  /*4dcb0*/  VIADD R0, R0, UR5 ;  /* 0x0000000500007c36 */ /* 0x001fe20008000000 */
[----:B------:R-:W-:Y:S01]  /*4dcc0*/  ULDC UR5, c[0x0][0x248] ;  /* 0x0000920000057ab9 */ /* 0x000fe20000000800 */
[----:B----4-:R-:W-:-:S05]  /*4dcd0*/  F2FP.SATFINITE.E5M2.F32.PACK_AB_MERGE_C R3, R210, R211, RZ ;  /* 0x000000d3d203723e */ /* 0x010fca00048060ff */
[----:B------:R-:W-:Y:S04]  /*4dce0*/  STL [R1+0x7c0], R3 ;  /* 0x0007c00301007387 */ /* 0x000fe80000100800 */
[----:B------:R0:W-:Y:S01]  /*4dcf0*/  STL [R1+0x42c], R0 ;  /* 0x00042c0001007387 */ /* 0x0001e20000100800 */
[----:B-1----:R-:W-:-:S05]  /*4dd00*/  F2FP.SATFINITE.E5M2.F32.PACK_AB_MERGE_C R2, R208, R209, RZ ;  /* 0x000000d1d002723e */ /* 0x002fca00048060ff */
[----:B------:R1:W-:Y:S01]  /*4dd10*/  STL [R1+0x7b0], R2 ;  /* 0x0007b00201007387 */ /* 0x0003e20000100800 */
[----:B0-----:R-:W-:Y:S01]  /*4dd20*/  VIADD R0, R0, UR5 ;  /* 0x0000000500007c36 */ /* 0x001fe20008000000 */
[----:B------:R-:W-:Y:S01]  /*4dd30*/  F2FP.SATFINITE.E5M2.F32.PACK_AB_MERGE_C R3, R196, R198, RZ ;  /* 0x000000c6c403723e */ /* 0x000fe200048060ff */
[----:B------:R-:W-:-:S04]  /*4dd40*/  ULDC UR5, c[0x0][0x248] ;  /* 0x0000920000057ab9 */ /* 0x000fc80000000800 */
[----:B------:R-:W-:Y:S01]  /*4dd50*/  STL [R1+0x7a8], R3 ;  /* 0x0007a80301007387 */ /* 0x000fe20000100800 */
[----:B-1----:R-:W-:-:S03]  /*4dd60*/  F2FP.SATFINITE.E5M2.F32.PACK_AB_MERGE_C R2, R193, R194, RZ ;  /* 0x000000c2c102723e */ /* 0x002fc600048060ff */
[----:B------:R0:W-:Y:S04]  /*4dd70*/  STL [R1+0x430], R0 ;  /* 0x0004300001007387 */ /* 0x0001e80000100800 */
[----:B------:R-:W4:Y:S04]  /*4dd80*/  LDL.LU R198, [R1+0x510] ;  /* 0x0005100001c67983 */ /* 0x000f280000300800 */
[----:B------:R1:W-:Y:S04]  /*4dd90*/  STL [R1+0x7ac], R2 ;  /* 0x0007ac0201007387 */ /* 0x0003e80000100800 */
[----:B------:R-:W4:Y:S04]  /*4dda0*/  LDL.LU R196, [R1+0x514] ;  /* 0x0005140001c47983 */ /* 0x000f280000300800 */
[----:B------:R-:W4:Y:S04]  /*4ddb0*/  LDL.LU R194, [R1+0x518] ;  /* 0x0005180001c27983 */ /* 0x000f280000300800 */
[----:B------:R-:W4:Y:S01]  /*4ddc0*/  LDL.LU R193, [R1+0x51c] ;  /* 0x00051c0001c17983 */ /* 0x000f220000300800 */
[----:B0-----:R-:W-:Y:S01]  /*4ddd0*/  VIADD R0, R0, UR5 ;  /* 0x0000000500007c36 */ /* 0x001fe20008000000 */
[----:B------:R-:W-:Y:S01]  /*4dde0*/  ULDC UR5, c[0x0][0x248] ;  /* 0x0000920000057ab9 */ /* 0x000fe20000000800 */
[----:B---3--:R-:W-:-:S05]  /*4ddf0*/  F2FP.SATFINITE.E5M2.F32.PACK_AB_MERGE_C R3, R206, R207, RZ ;  /* 0x000000cfce03723e */ /* 0x008fca00048060ff */
[----:B------:R0:W-:Y:S01]  /*4de00*/  STL [R1+0x4e4], R3 ;  /* 0x0004e40301007387 */ /* 0x0001e20000100800 */
[----:B-1----:R-:W-:-:S03]  /*4de10*/  F2FP.SATFINITE.E5M2.F32.PACK_AB_MERGE_C R2, R204, R205, RZ ;  /* 0x000000cdcc02723e */ /* 0x002fc600048060ff */
[----:B------:R1:W-:Y:S04]  /*4de20*/  STL [R1+0x434], R0 ;  /* 0x0004340001007387 */ /* 0x0003e80000100800 */
[----:B------:R3:W-:Y:S01]  /*4de30*/  STL [R1+0x4e8], R2 ;  /* 0x0004e80201007387 */ /* 0x0007e20000100800 */
[----:B0-----:R-:W-:Y:S01]  /*4de40*/  F2FP.SATFINITE.E5M2.F32.PACK_AB_MERGE_C R3, R202, R203, RZ ;  /* 0x000000cbca03723e */ /* 0x001fe200048060ff */
[----:B-1----:R-:W-:Y:S01]  /*4de50*/  VIADD R0, R0, UR5 ;  /* 0x0000000500007c36 */ /* 0x002fe20008000000 */
[----:B------:R-:W-:-:S03]  /*4de60*/  ULDC UR5, c[0x0][0x248] ;  /* 0x0000920000057ab9 */ /* 0x000fc60000000800 */
[----:B------:R-:W-:Y:S01]  /*4de70*/  STL [R1+0x4e0], R3 ;  /* 0x0004e00301007387 */ /* 0x000fe20000100800 */
[----:B---3--:R-:W-:-:S03]  /*4de80*/  F2FP.SATFINITE.E5M2.F32.PACK_AB_MERGE_C R2, R200, R201, RZ ;  /* 0x000000c9c802723e */ /* 0x008fc600048060ff */
[----:B------:R0:W-:Y:S04]  /*4de90*/  STL [R1+0x438], R0 ;  /* 0x0004380001007387 */ /* 0x0001e80000100800 */
[----:B------:R2:W-:Y:S04]  /*4dea0*/  STL [R1+0x4dc], R2 ;  /* 0x0004dc0201007387 */ /* 0x0005e80000100800 */
[----:B------:R-:W3:Y:S01]  /*4deb0*/  LDL.LU R217, [R1+0x520] ;  /* 0x0005200001d97983 */ /* 0x000ee20000300800 */
[----:B0-----:R-:W-:Y:S01]  /*4dec0*/  VIADD R0, R0, UR5 ;  /* 0x0000000500007c36 */ /* 0x001fe20008000000 */
[----:B------:R-:W-:-:S02]  /*4ded0*/  ULDC UR5, c[0x0][0x248] ;  /* 0x0000920000057ab9 */ /* 0x000fc40000000800 */
[----:B------:R-:W3:Y:S01]  /*4dee0*/  LDL.LU R216, [R1+0x524] ;  /* 0x0005240001d87983 */ /* 0x000ee20000300800 */
[----:B--2---:R-:W-:-:S05]  /*4def0*/  F2FP.SATFINITE.E5M2.F32.PACK_AB_MERGE_C R2, R192, R199, RZ ;  /* 0x000000c7c002723e */ /* 0x004fca00048060ff */
[----:B------:R-:W-:Y:S04]  /*4df00*/  STL [R1+0x4d8], R2 ;  /* 0x0004d80201007387 */ /* 0x000fe80000100800 */
[----:B------:R0:W-:Y:S04]  /*4df10*/  STL [R1+0x43c], R0 ;  /* 0x00043c0001007387 */ /* 0x0001e80000100800 */
[----:B------:R-:W2:Y:S04]  /*4df20*/  LDL.LU R215, [R1+0x528] ;  /* 0x0005280001d77983 */ /* 0x000ea80000300800 */
[----:B------:R-:W2:Y:S04]  /*4df30*/  LDL.LU R214, [R1+0x52c] ;  /* 0x00052c0001d67983 */ /* 0x000ea80000300800 */
[----:B------:R-:W2:Y:S04]  /*4df40*/  LDL.LU R201, [R1+0x530] ;  /* 0x0005300001c97983 */ /* 0x000ea80000300800 */
[----:B------:R-:W2:Y:S01]  /*4df50*/  LDL.LU R192, [R1+0x534] ;  /* 0x0005340001c07983 */ /* 0x000ea20000300800 */
[----:B0-----:R-:W-:Y:S01]  /*4df60*/  VIADD R0, R0, UR5 ;  /* 0x0000000500007c36 */ /* 0x001fe20008000000 */
[----:B------:R-:W-:-:S02]  /*4df70*/  ULDC UR5, c[0x0][0x248] ;  /* 0x0000920000057ab9 */ /* 0x000fc40000000800 */
[----:B------:R-:W2:Y:S01]  /*4df80*/  LDL.LU R213, [R1+0x538] ;  /* 0x0005380001d57983 */ /* 0x000ea20000300800 */
[----:B------:R-:W-:-:S05]  /*4df90*/  F2FP.SATFINITE.E5M2.F32.PACK_AB_MERGE_C R2, R195, R197, RZ ;  /* 0x000000c5c302723e */ /* 0x000fca00048060ff */
        /* <DEDUP_REMOVED lines=12> */
[----:B------:R-:W-:Y:S01]  /*4e060*/  STL [R1+0x4c8], R3 ;  /* 0x0004c80301007387 */ /* 0x000fe20000100800 */
[----:B------:R-:W-:-:S03]  /*4e070*/  F2FP.SATFINITE.E5M2.F32.PACK_AB_MERGE_C R2, R193, R194, RZ ;  /* 0x000000c2c102723e */ /* 0x000fc600048060ff */
[----:B------:R-:W4:Y:S04]  /*4e080*/  LDL.LU R209, [R1+0x558] ;  /* 0x0005580001d17983 */ /* 0x000f280000300800 */
        /* <DEDUP_REMOVED lines=16> */
[----:B------:R0:W-:Y:S01]  /*4e190*/  STL [R1+0x4c0], R2 ;  /* 0x0004c00201007387 */ /* 0x0001e20000100800 */
[----:B--2---:R-:W-:-:S05]  /*4e1a0*/  F2FP.SATFINITE.E5M2.F32.PACK_AB_MERGE_C R3, R214, R215, RZ ;  /* 0x000000d7d603723e */ /* 0x004fca00048060ff */
[----:B------:R-:W-:Y:S01]  /*4e1b0*/  STL [R1+0x4c4], R3 ;  /* 0x0004c40301007387 */ /* 0x000fe20000100800 */
[----:B0-----:R-:W-:-:S03]  /*4e1c0*/  F2FP.SATFINITE.E5M2.F32.PACK_AB_MERGE_C R2, R192, R201, RZ ;  /* 0x000000c9c002723e */ /* 0x001fc600048060ff */
[----:B------:R-:W2:Y:S04]  /*4e1d0*/  LDL.LU R201, [R1+0x588] ;  /* 0x0005880001c97983 */ /* 0x000ea80000300800 */
[----:B------:R-:W2:Y:S04]  /*4e1e0*/  LDL.LU R192, [R1+0x58c] ;  /* 0x00058c0001c07983 */ /* 0x000ea80000300800 */
[----:B------:R0:W-:Y:S04]  /*4e1f0*/  STL [R1+0x4b8], R2 ;  /* 0x0004b80201007387 */ /* 0x0001e80000100800 */
[----:B------:R1:W-:Y:S01]  /*4e200*/  STL [R1+0x448], R0 ;  /* 0x0004480001007387 */ /* 0x0003e20000100800 */
[----:B0-----:R-:W-:Y:S01]  /*4e210*/  F2FP.SATFINITE.E5M2.F32.PACK_AB_MERGE_C R2, R212, R213, RZ ;  /* 0x000000d5d402723e */ /* 0x001fe200048060ff */
[----:B-1----:R-:W-:-:S04]  /*4e220*/  VIADD R0, R0, UR5 ;  /* 0x0000000500007c36 */ /* 0x002fc80008000000 */
[----:B------:R0:W-:Y:S01]  /*4e230*/  STL [R1+0x4b4], R2 ;  /* 0x0004b40201007387 */ /* 0x0001e20000100800 */
[----:B------:R-:W-:Y:S01]  /*4e240*/  ULDC UR5, c[0x0][0x248] ;  /* 0x0000920000057ab9 */ /* 0x000fe20000000800 */
        /* <DEDUP_REMOVED lines=14> */
[----:B0-----:R-:W-:Y:S01]  /*4e330*/  VIADD R0, R0, UR5 ;  /* 0x0000000500007c36 */ /* 0x001fe20008000000 */
[----:B------:R-:W-:Y:S01]  /*4e340*/  ULDC UR5, c[0x0][0x248] ;  /* 0x0000920000057ab9 */ /* 0x000fe20000000800 */
[----:B----4-:R-:W-:-:S05]  /*4e350*/  F2FP.SATFINITE.E5M2.F32.PACK_AB_MERGE_C R2, R208, R209, RZ ;  /* 0x000000d1d002723e */ /* 0x010fca00048060ff */
[----:B------:R0:W-:Y:S01]  /*4e360*/  STL [R1+0x4a8], R2 ;  /* 0x0004a80201007387 */ /* 0x0001e20000100800 */
[----:B------:R-:W-:-:S05]  /*4e370*/  F2FP.SATFINITE.E5M2.F32.PACK_AB_MERGE_C R3, R206, R207, RZ ;  /* 0x000000cfce03723e */ /* 0x000fca00048060ff */
[----:B------:R1:W-:Y:S01]  /*4e380*/  STL [R1+0x49c], R3 ;  /* 0x00049c0301007387 */ /* 0x0003e20000100800 */
[----:B0-----:R-:W-:-:S03]  /*4e390*/  F2FP.SATFINITE.E5M2.F32.PACK_AB_MERGE_C R2, R204, R205, RZ ;  /* 0x000000cdcc02723e */ /* 0x001fc600048060ff */
[----:B------:R0:W-:Y:S04]  /*4e3a0*/  STL [R1+0x454], R0 ;  /* 0x0004540001007387 */ /* 0x0001e80000100800 */
[----:B------:R4:W-:Y:S01]  /*4e3b0*/  STL [R1+0x4a0], R2 ;  /* 0x0004a00201007387 */ /* 0x0009e20000100800 */
[----:B-1----:R-:W-:Y:S01]  /*4e3c0*/  F2FP.SATFINITE.E5M2.F32.PACK_AB_MERGE_C R3, R202, R203, RZ ;  /* 0x000000cbca03723e */ /* 0x002fe200048060ff */
[----:B0-----:R-:W-:Y:S01]  /*4e3d0*/  VIADD R0, R0, UR5 ;  /* 0x0000000500007c36 */ /* 0x001fe20008000000 */
[----:B------:R-:W-:-:S03]  /*4e3e0*/  ULDC UR5, c[0x0][0x248] ;  /* 0x0000920000057ab9 */ /* 0x000fc60000000800 */
[----:B------:R-:W-:Y:S01]  /*4e3f0*/  STL [R1+0x498], R3 ;  /* 0x0004980301007387 */ /* 0x000fe20000100800 */
[----:B----4-:R-:W-:-:S03]  /*4e400*/  F2FP.SATFINITE.E5M2.F32.PACK_AB_MERGE_C R2, R196, R198, RZ ;  /* 0x000000c6c402723e */ /* 0x010fc600048060ff */
        /* <DEDUP_REMOVED lines=12> */
[----:B------:R-:W-:-:S02]  /*4e4d0*/  ULDC UR5, c[0x0][0x248] ;  /* 0x0000920000057ab9 */ /* 0x000fc40000000800 */
[----:B------:R-:W4:Y:S01]  /*4e4e0*/  LDL.LU R215, [R1+0x5b0] ;  /* 0x0005b00001d77983 */ /* 0x000f220000300800 */
[----:B--2---:R-:W-:-:S05]  /*4e4f0*/  F2FP.SATFINITE.E5M2.F32.PACK_AB_MERGE_C R2, R192, R201, RZ ;  /* 0x000000c9c002723e */ /* 0x004fca00048060ff */
        /* <DEDUP_REMOVED lines=11> */
[----:B---3--:R-:W-:-:S05]  /*4e5b0*/  F2FP.SATFINITE.E5M2.F32.PACK_AB_MERGE_C R3, R199, R200, RZ ;  /* 0x000000c8c703723e */ /* 0x008fca00048060ff */
[----:B------:R-:W-:Y:S04]  /*4e5c0*/  STL [R1+0x484], R3 ;  /* 0x0004840301007387 */ /* 0x000fe80000100800 */
        /* <DEDUP_REMOVED lines=10> */
[----:B------:R-:W3:Y:S04]  /*4e670*/  LDL.LU R204, [R1+0x5ec] ;  /* 0x0005ec0001cc7983 */ /* 0x000ee80000300800 */
[----:B------:R-:W3:Y:S04]  /*4e680*/  LDL.LU R200, [R1+0x5f0] ;  /* 0x0005f00001c87983 */ /* 0x000ee80000300800 */
[----:B------:R-:W3:Y:S04]  /*4e690*/  LDL.LU R199, [R1+0x5f4] ;  /* 0x0005f40001c77983 */ /* 0x000ee80000300800 */
[----:B------:R-:W3:Y:S04]  /*4e6a0*/  LDL.LU R197, [R1+0x5f8] ;  /* 0x0005f80001c57983 */ /* 0x000ee80000300800 */
[----:B------:R-:W3:Y:S01]  /*4e6b0*/  LDL.LU R195, [R1+0x5fc] ;  /* 0x0005fc0001c37983 */ /* 0x000ee20000300800 */
[----:B0-----:R-:W-:Y:S01]  /*4e6c0*/  VIADD R0, R0, UR5 ;  /* 0x0000000500007c36 */ /* 0x001fe20008000000 */
[----:B------:R-:W-:Y:S01]  /*4e6d0*/  ULDC UR5, c[0x0][0x248] ;  /* 0x0000920000057ab9 */ /* 0x000fe20000000800 */
[----:B----4-:R-:W-:-:S02]  /*4e6e0*/  F2FP.SATFINITE.E5M2.F32.PACK_AB_MERGE_C R225, R196, R198, RZ ;  /* 0x000000c6c4e1723e */ /* 0x010fc400048060ff */
[----:B------:R-:W4:Y:S01]  /*4e6f0*/  LDL.LU R198, [R1+0x200] ;  /* 0x0002000001c67983 */ /* 0x000f220000300800 */
[----:B------:R-:W-:-:S05]  /*4e700*/  F2FP.SATFINITE.E5M2.F32.PACK_AB_MERGE_C R2, R193, R194, RZ ;  /* 0x000000c2c102723e */ /* 0x000fca00048060ff */
[----:B------:R-:W-:Y:S04]  /*4e710*/  STL [R1+0x480], R2 ;  /* 0x0004800201007387 */ /* 0x000fe80000100800 */
[----:B------:R-:W4:Y:S04]  /*4e720*/  LDL.LU R196, [R1+0x204] ;  /* 0x0002040001c47983 */ /* 0x000f280000300800 */
[----:B------:R-:W4:Y:S04]  /*4e730*/  LDL.LU R194, [R1+0x208] ;  /* 0x0002080001c27983 */ /* 0x000f280000300800 */
[----:B------:R0:W-:Y:S04]  /*4e740*/  STL [R1+0x468], R0 ;  /* 0x0004680001007387 */ /* 0x0001e80000100800 */
[----:B------:R-:W4:Y:S01]  /*4e750*/  LDL.LU R193, [R1+0x20c] ;  /* 0x00020c0001c17983 */ /* 0x000f220000300800 */
[----:B0-----:R-:W-:Y:S01]  /*4e760*/  VIADD R0, R0, UR5 ;  /* 0x0000000500007c36 */ /* 0x001fe20008000000 */
[----:B------:R-:W-:-:S04]  /*4e770*/  ULDC UR5, c[0x0][0x248] ;  /* 0x0000920000057ab9 */ /* 0x000fc80000000800 */
[----:B------:R0:W-:Y:S02]  /*4e780*/  STL [R1+0x46c], R0 ;  /* 0x00046c0001007387 */ /* 0x0001e40000100800 */
[----:B0-----:R-:W-:Y:S01]  /*4e790*/  VIADD R0, R0, UR5 ;  /* 0x0000000500007c36 */ /* 0x001fe20008000000 */
[----:B------:R-:W-:Y:S01]  /*4e7a0*/  ULDC UR5, c[0x0][0x248] ;  /* 0x0000920000057ab9 */ /* 0x000fe20000000800 */
[----:B--2---:R-:W-:Y:S02]  /*4e7b0*/  F2FP.SATFINITE.E5M2.F32.PACK_AB_MERGE_C R220, R202, R203, RZ ;  /* 0x000000cbcadc723e */ /* 0x004fe400048060ff */
[----:B------:R-:W2:Y:S04]  /*4e7c0*/  LDL.LU R203, [R1+0x210] ;  /* 0x0002100001cb7983 */ /* 0x000ea80000300800 */
[----:B------:R-:W2:Y:S01]  /*4e7d0*/  LDL.LU R202, [R1+0x214] ;  /* 0x0002140001ca7983 */ /* 0x000ea20000300800 */
[----:B------:R-:W-:-:S03]  /*4e7e0*/  F2FP.SATFINITE.E5M2.F32.PACK_AB_MERGE_C R218, R192, R201, RZ ;  /* 0x000000c9c0da723e */ /* 0x000fc600048060ff */
[----:B------:R-:W2:Y:S04]  /*4e7f0*/  LDL.LU R201, [R1+0x218] ;  /* 0x0002180001c97983 */ /* 0x000ea80000300800 */
[----:B------:R0:W-:Y:S04]  /*4e800*/  STL [R1+0x470], R0 ;  /* 0x0004700001007387 */ /* 0x0001e80000100800 */
[----:B------:R-:W2:Y:S01]  /*4e810*/  LDL.LU R192, [R1+0x21c] ;  /* 0x00021c0001c07983 */ /* 0x000ea20000300800 */
[----:B0-----:R-:W-:Y:S01]  /*4e820*/  VIADD R0, R0, UR5 ;  /* 0x0000000500007c36 */ /* 0x001fe20008000000 */
[----:B------:R-:W-:-:S04]  /*4e830*/  ULDC UR5, c[0x0][0x248] ;  /* 0x0000920000057ab9 */ /* 0x000fc80000000800 */
[----:B------:R0:W-:Y:S02]  /*4e840*/  STL [R1+0x474], R0 ;  /* 0x0004740001007387 */ /* 0x0001e40000100800 */
[----:B0-----:R-:W-:Y:S01]  /*4e850*/  VIADD R0, R0, UR5 ;  /* 0x0000000500007c36 */ /* 0x001fe20008000000 */
[----:B------:R-:W-:Y:S01]  /*4e860*/  ULDC UR5, c[0x0][0x248] ;  /* 0x0000920000057ab9 */ /* 0x000fe20000000800 */
[----:B---3--:R-:W-:-:S03]  /*4e870*/  F2FP.SATFINITE.E5M2.F32.PACK_AB_MERGE_C R217, R210, R211, RZ ;  /* 0x000000d3d2d9723e */ /* 0x008fc600048060ff */
[----:B------:R0:W-:Y:S02]  /*4e880*/  STL [R1+0x478], R0 ;  /* 0x0004780001007387 */ /* 0x0001e40000100800 */
[----:B0-----:R-:W-:Y:S01]  /*4e890*/  VIADD R0, R0, UR5 ;  /* 0x0000000500007c36 */ /* 0x001fe20008000000 */
[----:B------:R-:W-:Y:S01]  /*4e8a0*/  F2FP.SATFINITE.E5M2.F32.PACK_AB_MERGE_C R216, R208, R209, RZ ;  /* 0x000000d1d0d8723e */ /* 0x000fe200048060ff */
[----:B------:R-:W-:Y:S01]  /*4e8b0*/  ULDC UR5, c[0x0][0x248] ;  /* 0x0000920000057ab9 */ /* 0x000fe20000000800 */
[----:B------:R-:W-:Y:S02]  /*4e8c0*/  F2FP.SATFINITE.E5M2.F32.PACK_AB_MERGE_C R210, R199, R200, RZ ;  /* 0x000000c8c7d2723e */ /* 0x000fe400048060ff */
[----:B------:R-:W3:Y:S04]  /*4e8d0*/  LDL.LU R200, [R1+0x220] ;  /* 0x0002200001c87983 */ /* 0x000ee80000300800 */
[----:B------:R-:W3:Y:S01]  /*4e8e0*/  LDL.LU R199, [R1+0x224] ;  /* 0x0002240001c77983 */ /* 0x000ee20000300800 */
[----:B------:R-:W-:-:S03]  /*4e8f0*/  F2FP.SATFINITE.E5M2.F32.PACK_AB_MERGE_C R209, R195, R197, RZ ;  /* 0x000000c5c3d1723e */ /* 0x000fc600048060ff */
[----:B------:R-:W3:Y:S04]  /*4e900*/  LDL.LU R197, [R1+0x228] ;  /* 0x0002280001c57983 */ /* 0x000ee80000300800 */
[----:B------:R0:W-:Y:S04]  /*4e910*/  STL [R1+0x47c], R0 ;  /* 0x00047c0001007387 */ /* 0x0001e80000100800 */
[----:B------:R-:W3:Y:S01]  /*4e920*/  LDL.LU R195, [R1+0x22c] ;  /* 0x00022c0001c37983 */ /* 0x000ee20000300800 */
[----:B------:R-:W-:-:S03]  /*4e930*/  F2FP.SATFINITE.E5M2.F32.PACK_AB_MERGE_C R224, R214, R215, RZ ;  /* 0x000000d7d6e0723e */ /* 0x000fc600048060ff */
[----:B------:R-:W3:Y:S01]  /*4e940*/  LDL.LU R223, [R1+0x230] ;  /* 0x0002300001df7983 */ /* 0x000ee20000300800 */
[----:B0-----:R-:W-:Y:S01]  /*4e950*/  VIADD R0, R0, UR5 ;  /* 0x0000000500007c36 */ /* 0x001fe20008000000 */
[----:B------:R-:W-:Y:S01]  /*4e960*/  F2FP.SATFINITE.E5M2.F32.PACK_AB_MERGE_C R214, R206, R207, RZ ;  /* 0x000000cfced6723e */ /* 0x000fe200048060ff */
[----:B------:R-:W-:Y:S01]  /*4e970*/  ULDC UR5, c[0x0][0x248] ;  /* 0x0000920000057ab9 */ /* 0x000fe20000000800 */
[----:B------:R-:W-:Y:S02]  /*4e980*/  F2FP.SATFINITE.E5M2.F32.PACK_AB_MERGE_C R222, R212, R213, RZ ;  /* 0x000000d5d4de723e */ /* 0x000fe400048060ff */
[----:B------:R-:W-:Y:S02]  /*4e990*/  F2FP.SATFINITE.E5M2.F32.PACK_AB_MERGE_C R212, R204, R205, RZ ;  /* 0x000000cdccd4723e */ /* 0x000fe400048060ff */
[----:B----4-:R-:W-:Y:S02]  /*4e9a0*/  F2FP.SATFINITE.E5M2.F32.PACK_AB_MERGE_C R208, R196, R198, RZ ;  /* 0x000000c6c4d0723e */ /* 0x010fe400048060ff */
[----:B------:R-:W4:Y:S04]  /*4e9b0*/  LDL.LU R198, [R1+0x234] ;  /* 0x0002340001c67983 */ /* 0x000f280000300800 */
[----:B------:R-:W4:Y:S04]  /*4e9c0*/  LDL.LU R221, [R1+0x238] ;  /* 0x0002380001dd7983 */ /* 0x000f280000300800 */
[----:B------:R0:W-:Y:S01]  /*4e9d0*/  STL [R1+0x200], R0 ;  /* 0x0002000001007387 */ /* 0x0001e20000100800 */
[----:B------:R-:W-:-:S03]  /*4e9e0*/  F2FP.SATFINITE.E5M2.F32.PACK_AB_MERGE_C R206, R193, R194, RZ ;  /* 0x000000c2c1ce723e */ /* 0x000fc600048060ff */
[----:B------:R-:W4:Y:S04]  /*4e9f0*/  LDL.LU R196, [R1+0x23c] ;  /* 0x00023c0001c47983 */ /* 0x000f280000300800 */
[----:B------:R-:W4:Y:S04]  /*4ea00*/  LDL.LU R219, [R1+0x240] ;  /* 0x0002400001db7983 */ /* 0x000f280000300800 */
[----:B------:R-:W4:Y:S01]  /*4ea10*/  LDL.LU R194, [R1+0x244] ;  /* 0x0002440001c27983 */ /* 0x000f220000300800 */
[----:B0-----:R-:W-:Y:S01]  /*4ea20*/  VIADD R0, R0, UR5 ;  /* 0x0000000500007c36 */ /* 0x001fe20008000000 */
[----:B------:R-:W-:-:S02]  /*4ea30*/  ULDC UR5, c[0x0][0x248] ;  /* 0x0000920000057ab9 */ /* 0x000fc40000000800 */
[----:B------:R-:W4:Y:S04]  /*4ea40*/  LDL.LU R215, [R1+0x248] ;  /* 0x0002480001d77983 */ /* 0x000f280000300800 */
[----:B------:R-:W4:Y:S04]  /*4ea50*/  LDL.LU R193, [R1+0x24c] ;  /* 0x00024c0001c17983 */ /* 0x000f280000300800 */
[----:B------:R-:W4:Y:S01]  /*4ea60*/  LDL.LU R136, [R1+0x250] ;  /* 0x0002500001887983 */ /* 0x000f220000300800 */
[----:B--2---:R-:W-:Y:S02]  /*4ea70*/  F2FP.SATFINITE.E5M2.F32.PACK_AB_MERGE_C R204, R202, R203, RZ ;  /* 0x000000cbcacc723e */ /* 0x004fe400048060ff */
[----:B------:R-:W-:-:S02]  /*4ea80*/  F2FP.SATFINITE.E5M2.F32.PACK_AB_MERGE_C R202, R192, R201, RZ ;  /* 0x000000c9c0ca723e */ /* 0x000fc400048060ff */
[----:B------:R-:W2:Y:S04]  /*4ea90*/  LDL.LU R192, [R1+0x254] ;  /* 0x0002540001c07983 */ /* 0x000ea80000300800 */
[----:B------:R-:W2:Y:S04]  /*4eaa0*/  LDL.LU R245, [R1+0x258] ;  /* 0x0002580001f57983 */ /* 0x000ea80000300800 */
        /* <DEDUP_REMOVED lines=13> */
[----:B---3--:R-:W-:-:S03]  /*4eb80*/  F2FP.SATFINITE.E5M2.F32.PACK_AB_MERGE_C R201, R199, R200, RZ ;  /* 0x000000c8c7c9723e */ /* 0x008fc600048060ff */
[----:B------:R-:W3:Y:S01]  /*4eb90*/  LDL.LU R199, [R1+0x284] ;  /* 0x0002840001c77983 */ /* 0x000ee20000300800 */
[----:B------:R-:W-:-:S03]  /*4eba0*/  F2FP.SATFINITE.E5M2.F32.PACK_AB_MERGE_C R200, R195, R197, RZ ;  /* 0x000000c5c3c8723e */ /* 0x000fc600048060ff */
[----:B------:R-:W3:Y:S04]  /*4ebb0*/  LDL.LU R197, [R1+0x288] ;  /* 0x0002880001c57983 */ /* 0x000ee80000300800 */
[----:B------:R0:W-:Y:S04]  /*4ebc0*/  STL [R1+0x208], R0 ;  /* 0x0002080001007387 */ /* 0x0001e80000100800 */
[----:B------:R-:W3:Y:S01]  /*4ebd0*/  LDL.LU R195, [R1+0x28c] ;  /* 0x00028c0001c37983 */ /* 0x000ee20000300800 */
[----:B0-----:R-:W-:Y:S01]  /*4ebe0*/  VIADD R0, R0, UR5 ;  /* 0x0000000500007c36 */ /* 0x001fe20008000000 */
[----:B------:R-:W-:-:S04]  /*4ebf0*/  ULDC UR5, c[0x0][0x248] ;  /* 0x0000920000057ab9 */ /* 0x000fc80000000800 */
[----:B------:R0:W-:Y:S02]  /*4ec00*/  STL [R1+0x20c], R0 ;  /* 0x00020c0001007387 */ /* 0x0001e40000100800 */
[----:B0-----:R-:W-:Y:S01]  /*4ec10*/  VIADD R0, R0, UR5 ;  /* 0x0000000500007c36 */ /* 0x001fe20008000000 */
[----:B------:R-:W-:Y:S01]  /*4ec20*/  ULDC UR5, c[0x0][0x248] ;  /* 0x0000920000057ab9 */ /* 0x000fe20000000800 */
[----:B----4-:R-:W-:Y:S02]  /*4ec30*/  F2FP.SATFINITE.E5M2.F32.PACK_AB_MERGE_C R198, R198, R223, RZ ;  /* 0x000000dfc6c6723e */ /* 0x010fe400048060ff */
[----:B------:R-:W4:Y:S01]  /*4ec40*/  LDL.LU R223, [R1+0x290] ;  /* 0x0002900001df7983 */ /* 0x000f220000300800 */
[----:B------:R-:W-:-:S03]  /*4ec50*/  F2FP.SATFINITE.E5M2.F32.PACK_AB_MERGE_C R196, R196, R221, RZ ;  /* 0x000000ddc4c4723e */ /* 0x000fc600048060ff */
[----:B------:R-:W4:Y:S01]  /*4ec60*/  LDL.LU R221, [R1+0x294] ;  /* 0x0002940001dd7983 */ /* 0x000f220000300800 */
[----:B------:R-:W-:-:S03]  /*4ec70*/  F2FP.SATFINITE.E5M2.F32.PACK_AB_MERGE_C R194, R194, R219, RZ ;  /* 0x000000dbc2c2723e */ /* 0x000fc600048060ff */
[----:B------:R-:W4:Y:S04]  /*4ec80*/  LDL.LU R219, [R1+0x298] ;  /* 0x0002980001db7983 */ /* 0x000f280000300800 */
[----:B------:R0:W-:Y:S01]  /*4ec90*/  STL [R1+0x210], R0 ;  /* 0x0002100001007387 */ /* 0x0001e20000100800 */
[----:B------:R-:W-:-:S03]  /*4eca0*/  F2FP.SATFINITE.E5M2.F32.PACK_AB_MERGE_C R193, R193, R215, RZ ;  /* 0x000000d7c1c1723e */ /* 0x000fc600048060ff */
[----:B------:R-:W4:Y:S01]  /*4ecb0*/  LDL.LU R215, [R1+0x29c] ;  /* 0x00029c0001d77983 */ /* 0x000f220000300800 */
[----:B0-----:R-:W-:Y:S01]  /*4ecc0*/  VIADD R0, R0, UR5 ;  /* 0x0000000500007c36 */ /* 0x001fe20008000000 */
[----:B------:R-:W-:-:S04]  /*4ecd0*/  ULDC UR5, c[0x0][0x248] ;  /* 0x0000920000057ab9 */ /* 0x000fc80000000800 */
[----:B------:R0:W-:Y:S02]  /*4ece0*/  STL [R1+0x214], R0 ;  /* 0x0002140001007387 */ /* 0x0001e40000100800 */
        /* <DEDUP_REMOVED lines=11> */
[----:B------:R-:W2:Y:S04]  /*4eda0*/  LDL.LU R205, [R1+0x2ac] ;  /* 0x0002ac0001cd7983 */ /* 0x000ea80000300800 */
[----:B------:R-:W2:Y:S01]  /*4edb0*/  LDL.LU R141, [R1+0x2b0] ;  /* 0x0002b000018d7983 */ /* 0x000ea20000300800 */
[----:B0-----:R-:W-:Y:S01]  /*4edc0*/  VIADD R0, R0, UR5 ;  /* 0x0000000500007c36 */ /* 0x001fe20008000000 */
[----:B------:R-:W-:-:S02]  /*4edd0*/  ULDC UR5, c[0x0][0x248] ;  /* 0x0000920000057ab9 */ /* 0x000fc40000000800 */
[----:B------:R-:W2:Y:S04]  /*4ede0*/  LDL.LU R140, [R1+0x2b4] ;  /* 0x0002b400018c7983 */ /* 0x000ea80000300800 */
[----:B------:R-:W2:Y:S01]  /*4edf0*/  LDL.LU R139, [R1+0x2b8] ;  /* 0x0002b800018b7983 */ /* 0x000ea20000300800 */
[----:B---3--:R-:W-:-:S03]  /*4ee00*/  F2FP.SATFINITE.E5M2.F32.PACK_AB_MERGE_C R183, R199, R203, RZ ;  /* 0x000000cbc7b7723e */ /* 0x008fc600048060ff */
[----:B------:R0:W-:Y:S04]  /*4ee10*/  STL [R1+0x220], R0 ;  /* 0x0002200001007387 */ /* 0x0001e80000100800 */
[----:B------:R-:W3:Y:S04]  /*4ee20*/  LDL.LU R138, [R1+0x2bc] ;  /* 0x0002bc00018a7983 */ /* 0x000ee80000300800 */
[----:B------:R-:W3:Y:S04]  /*4ee30*/  LDL.LU R203, [R1+0x2c0] ;  /* 0x0002c00001cb7983 */ /* 0x000ee80000300800 */
[----:B------:R-:W3:Y:S01]  /*4ee40*/  LDL.LU R199, [R1+0x2c4] ;  /* 0x0002c40001c77983 */ /* 0x000ee20000300800 */
[----:B------:R-:W-:-:S03]  /*4ee50*/  F2FP.SATFINITE.E5M2.F32.PACK_AB_MERGE_C R182, R195, R197, RZ ;  /* 0x000000c5c3b6723e */ /* 0x000fc600048060ff */
[----:B------:R-:W3:Y:S04]  /*4ee60*/  LDL.LU R197, [R1+0x2c8] ;  /* 0x0002c80001c57983 */ /* 0x000ee80000300800 */
[----:B------:R-:W3:Y:S01]  /*4ee70*/  LDL.LU R195, [R1+0x2cc] ;  /* 0x0002cc0001c37983 */ /* 0x000ee20000300800 */
[----:B0-----:R-:W-:Y:S01]  /*4ee80*/  VIADD R0, R0, UR5 ;  /* 0x0000000500007c36 */ /* 0x001fe20008000000 */
[----:B------:R-:W-:Y:S01]  /*4ee90*/  F2FP.SATFINITE.E5M2.F32.PACK_AB_MERGE_C R192, R192, R136, RZ ;  /* 0x00000088c0c0723e */ /* 0x000fe200048060ff */
[----:B------:R-:W-:Y:S01]  /*4eea0*/  ULDC UR5, c[0x0][0x248] ;  /* 0x0000920000057ab9 */ /* 0x000fe20000000800 */
[----:B------:R-:W3:Y:S01]  /*4eeb0*/  LDL.LU R137, [R1+0x2d0] ;  /* 0x0002d00001897983 */ /* 0x000ee20000300800 */
[----:B------:R-:W-:-:S03]  /*4eec0*/  F2FP.SATFINITE.E5M2.F32.PACK_AB_MERGE_C R190, R244, R245, RZ ;  /* 0x000000f5f4be723e */ /* 0x000fc600048060ff */
[----:B------:R-:W3:Y:S01]  /*4eed0*/  LDL.LU R136, [R1+0x2d4] ;  /* 0x0002d40001887983 */ /* 0x000ee20000300800 */
[----:B------:R-:W-:-:S03]  /*4eee0*/  F2FP.SATFINITE.E5M2.F32.PACK_AB_MERGE_C R188, R240, R243, RZ ;  /* 0x000000f3f0bc723e */ /* 0x000fc600048060ff */
[----:B------:R-:W3:Y:S01]  /*4eef0*/  LDL.LU R245, [R1+0x2d8] ;  /* 0x0002d80001f57983 */ /* 0x000ee20000300800 */
[----:B------:R-:W-:-:S03]  /*4ef00*/  F2FP.SATFINITE.E5M2.F32.PACK_AB_MERGE_C R186, R227, R237, RZ ;  /* 0x000000ede3ba723e */ /* 0x000fc600048060ff */
[----:B------:R0:W-:Y:S04]  /*4ef10*/  STL [R1+0x224], R0 ;  /* 0x0002240001007387 */ /* 0x0001e80000100800 */
[----:B------:R-:W3:Y:S04]  /*4ef20*/  LDL.LU R244, [R1+0x2dc] ;  /* 0x0002dc0001f47983 */ /* 0x000ee80000300800 */
[----:B------:R-:W3:Y:S04]  /*4ef30*/  LDL.LU R243, [R1+0x2e0] ;  /* 0x0002e00001f37983 */ /* 0x000ee80000300800 */
[----:B------:R-:W3:Y:S04]  /*4ef40*/  LDL.LU R240, [R1+0x2e4] ;  /* 0x0002e40001f07983 */ /* 0x000ee80000300800 */
[----:B------:R-:W3:Y:S04]  /*4ef50*/  LDL.LU R237, [R1+0x2e8] ;  /* 0x0002e80001ed7983 */ /* 0x000ee80000300800 */
[----:B------:R-:W3:Y:S01]  /*4ef60*/  LDL.LU R227, [R1+0x2ec] ;  /* 0x0002ec0001e37983 */ /* 0x000ee20000300800 */
[----:B----4-:R-:W-:-:S03]  /*4ef70*/  F2FP.SATFINITE.E5M2.F32.PACK_AB_MERGE_C R181, R221, R223, RZ ;  /* 0x000000dfddb5723e */ /* 0x010fc600048060ff */
[----:B------:R-:W4:Y:S04]  /*4ef80*/  LDL.LU R223, [R1+0x2f0] ;  /* 0x0002f00001df7983 */ /* 0x000f280000300800 */
[----:B------:R-:W4:Y:S01]  /*4ef90*/  LDL.LU R221, [R1+0x2f4] ;  /* 0x0002f40001dd7983 */ /* 0x000f220000300800 */
[----:B0-----:R-:W-:Y:S01]  /*4efa0*/  VIADD R0, R0, UR5 ;  /* 0x0000000500007c36 */ /* 0x001fe20008000000 */
[----:B------:R-:W-:Y:S01]  /*4efb0*/  ULDC UR5, c[0x0][0x248] ;  /* 0x0000920000057ab9 */ /* 0x000fe20000000800 */
[----:B------:R-:W-:Y:S02]  /*4efc0*/  F2FP.SATFINITE.E5M2.F32.PACK_AB_MERGE_C R180, R215, R219, RZ ;  /* 0x000000dbd7b4723e */ /* 0x000fe400048060ff */
[----:B------:R-:W4:Y:S04]  /*4efd0*/  LDL.LU R219, [R1+0x2f8] ;  /* 0x0002f80001db7983 */ /* 0x000f280000300800 */
[----:B------:R-:W4:Y:S01]  /*4efe0*/  LDL.LU R215, [R1+0x2fc] ;  /* 0x0002fc0001d77983 */ /* 0x000f220000300800 */
[----:B--2---:R-:W-:-:S03]  /*4eff0*/  F2FP.SATFINITE.E5M2.F32.PACK_AB_MERGE_C R179, R211, R213, RZ ;  /* 0x000000d5d3b3723e */ /* 0x004fc600048060ff */
        /* <DEDUP_REMOVED lines=8> */
[----:B------:R0:W-:Y:S01]  /*4f080*/  STL [R1+0x22c], R0 ;  /* 0x00022c0001007387 */ /* 0x0001e20000100800 */
[----:B---3--:R-:W-:-:S03]  /*4f090*/  F2FP.SATFINITE.E5M2.F32.PACK_AB_MERGE_C R175, R199, R203, RZ ;  /* 0x000000cbc7af723e */ /* 0x008fc600048060ff */
[----:B------:R-:W3:Y:S01]  /*4f0a0*/  LDL.LU R203, [R1+0x310] ;  /* 0x0003100001cb7983 */ /* 0x000ee20000300800 */
[----:B0-----:R-:W-:Y:S01]  /*4f0b0*/  VIADD R0, R0, UR5 ;  /* 0x0000000500007c36 */ /* 0x001fe20008000000 */
[----:B------:R-:W-:Y:S02]  /*4f0c0*/  ULDC UR5, c[0x0][0x248] ;  /* 0x0000920000057ab9 */ /* 0x000fe40000000800 */
        /* <DEDUP_REMOVED lines=9> */
[----:B------:R-:W-:-:S04]  /*4f160*/  ULDC UR5, c[0x0][0x248] ;  /* 0x0000920000057ab9 */ /* 0x000fc80000000800 */
[----:B------:R0:W-:Y:S01]  /*4f170*/  STL [R1+0x238], R0 ;  /* 0x0002380001007387 */ /* 0x0001e20000100800 */
[----:B------:R-:W-:Y:S01]  /*4f180*/  F2FP.SATFINITE.E5M2.F32.PACK_AB_MERGE_C R177, R140, R141, RZ ;  /* 0x0000008d8cb1723e */ /* 0x000fe200048060ff */
[----:B0-----:R-:W-:Y:S01]  /*4f190*/  VIADD R0, R0, UR5 ;  /* 0x0000000500007c36 */ /* 0x001fe20008000000 */
[----:B------:R-:W-:Y:S01]  /*4f1a0*/  ULDC UR5, c[0x0][0x248] ;  /* 0x0000920000057ab9 */ /* 0x000fe20000000800 */
[----:B----4-:R-:W-:Y:S02]  /*4f1b0*/  F2FP.SATFINITE.E5M2.F32.PACK_AB_MERGE_C R169, R221, R223, RZ ;  /* 0x000000dfdda9723e */ /* 0x010fe400048060ff */
[----:B------:R-:W4:Y:S04]  /*4f1c0*/  LDL.LU R223, [R1+0x320] ;  /* 0x0003200001df7983 */ /* 0x000f280000300800 */
[----:B------:R-:W4:Y:S01]  /*4f1d0*/  LDL.LU R221, [R1+0x324] ;  /* 0x0003240001dd7983 */ /* 0x000f220000300800 */
[----:B------:R-:W-:-:S02]  /*4f1e0*/  F2FP.SATFINITE.E5M2.F32.PACK_AB_MERGE_C R176, R138, R139, RZ ;  /* 0x0000008b8ab0723e */ /* 0x000fc400048060ff */
[----:B------:R-:W-:Y:S02]  /*4f1f0*/  F2FP.SATFINITE.E5M2.F32.PACK_AB_MERGE_C R168, R215, R219, RZ ;  /* 0x000000dbd7a8723e */ /* 0x000fe400048060ff */
[----:B------:R-:W4:Y:S04]  /*4f200*/  LDL.LU R219, [R1+0x328] ;  /* 0x0003280001db7983 */ /* 0x000f280000300800 */
[----:B------:R0:W-:Y:S04]  /*4f210*/  STL [R1+0x23c], R0 ;  /* 0x00023c0001007387 */ /* 0x0001e80000100800 */
[----:B------:R-:W4:Y:S04]  /*4f220*/  LDL.LU R215, [R1+0x32c] ;  /* 0x00032c0001d77983 */ /* 0x000f280000300800 */
[----:B------:R-:W4:Y:S01]  /*4f230*/  LDL.LU R141, [R1+0x330] ;  /* 0x00033000018d7983 */ /* 0x000f220000300800 */
[----:B0-----:R-:W-:Y:S01]  /*4f240*/  VIADD R0, R0, UR5 ;  /* 0x0000000500007c36 */ /* 0x001fe20008000000 */
[----:B------:R-:W-:-:S02]  /*4f250*/  ULDC UR5, c[0x0][0x248] ;  /* 0x0000920000057ab9 */ /* 0x000fc40000000800 */
[----:B------:R-:W4:Y:S04]  /*4f260*/  LDL.LU R140, [R1+0x334] ;  /* 0x00033400018c7983 */ /* 0x000f280000300800 */
[----:B------:R-:W4:Y:S04]  /*4f270*/  LDL.LU R139, [R1+0x338] ;  /* 0x00033800018b7983 */ /* 0x000f280000300800 */
[----:B------:R0:W-:Y:S04]  /*4f280*/  STL [R1+0x240], R0 ;  /* 0x0002400001007387 */ /* 0x0001e80000100800 */
[----:B------:R-:W4:Y:S01]  /*4f290*/  LDL.LU R138, [R1+0x33c] ;  /* 0x00033c00018a7983 */ /* 0x000f220000300800 */
[----:B------:R-:W-:-:S02]  /*4f2a0*/  F2FP.SATFINITE.E5M2.F32.PACK_AB_MERGE_C R173, R136, R137, RZ ;  /* 0x0000008988ad723e */ /* 0x000fc400048060ff */
[----:B------:R-:W-:Y:S01]  /*4f2b0*/  F2FP.SATFINITE.E5M2.F32.PACK_AB_MERGE_C R172, R244, R245, RZ ;  /* 0x000000f5f4ac723e */ /* 0x000fe200048060ff */
[----:B0-----:R-:W-:Y:S01]  /*4f2c0*/  VIADD R0, R0, UR5 ;  /* 0x0000000500007c36 */ /* 0x001fe20008000000 */
[----:B------:R-:W-:Y:S01]  /*4f2d0*/  F2FP.SATFINITE.E5M2.F32.PACK_AB_MERGE_C R171, R240, R243, RZ ;  /* 0x000000f3f0ab723e */ /* 0x000fe200048060ff */
[----:B------:R-:W-:Y:S01]  /*4f2e0*/  ULDC UR5, c[0x0][0x248] ;  /* 0x0000920000057ab9 */ /* 0x000fe20000000800 */
[----:B------:R-:W-:Y:S02]  /*4f2f0*/  F2FP.SATFINITE.E5M2.F32.PACK_AB_MERGE_C R170, R227, R237, RZ ;  /* 0x000000ede3aa723e */ /* 0x000fe400048060ff */
[----:B--2---:R-:W-:Y:S02]  /*4f300*/  F2FP.SATFINITE.E5M2.F32.PACK_AB_MERGE_C R167, R211, R213, RZ ;  /* 0x000000d5d3a7723e */ /* 0x004fe400048060ff */
[----:B------:R-:W2:Y:S04]  /*4f310*/  LDL.LU R213, [R1+0x340] ;  /* 0x0003400001d57983 */ /* 0x000ea80000300800 */
[----:B------:R-:W2:Y:S01]  /*4f320*/  LDL.LU R211, [R1+0x344] ;  /* 0x0003440001d37983 */ /* 0x000ea20000300800 */
[----:B------:R-:W-:-:S03]  /*4f330*/  F2FP.SATFINITE.E5M2.F32.PACK_AB_MERGE_C R166, R205, R207, RZ ;  /* 0x000000cfcda6723e */ /* 0x000fc600048060ff */
[----:B------:R-:W2:Y:S04]  /*4f340*/  LDL.LU R207, [R1+0x348] ;  /* 0x0003480001cf7983 */ /* 0x000ea80000300800 */
[----:B------:R-:W2:Y:S04]  /*4f350*/  LDL.LU R205, [R1+0x34c] ;  /* 0x00034c0001cd7983 */ /* 0x000ea80000300800 */
[----:B------:R-:W2:Y:S04]  /*4f360*/  LDL.LU R137, [R1+0x350] ;  /* 0x0003500001897983 */ /* 0x000ea80000300800 */
[----:B------:R-:W2:Y:S04]  /*4f370*/  LDL.LU R136, [R1+0x354] ;  /* 0x0003540001887983 */ /* 0x000ea80000300800 */
[----:B------:R-:W2:Y:S04]  /*4f380*/  LDL.LU R245, [R1+0x358] ;  /* 0x0003580001f57983 */ /* 0x000ea80000300800 */
[----:B------:R0:W-:Y:S04]  /*4f390*/  STL [R1+0x244], R0 ;  /* 0x0002440001007387 */ /* 0x0001e80000100800 */
[----:B------:R-:W2:Y:S01]  /*4f3a0*/  LDL.LU R244, [R1+0x35c] ;  /* 0x00035c0001f47983 */ /* 0x000ea20000300800 */
[----:B---3--:R-:W-:-:S03]  /*4f3b0*/  F2FP.SATFINITE.E5M2.F32.PACK_AB_MERGE_C R165, R199, R203, RZ ;  /* 0x000000cbc7a5723e */ /* 0x008fc600048060ff */
[----:B------:R-:W3:Y:S04]  /*4f3c0*/  LDL.LU R243, [R1+0x360] ;  /* 0x0003600001f37983 */ /* 0x000ee80000300800 */
[----:B------:R-:W3:Y:S04]  /*4f3d0*/  LDL.LU R240, [R1+0x364] ;  /* 0x0003640001f07983 */ /* 0x000ee80000300800 */
[----:B------:R-:W3:Y:S01]  /*4f3e0*/  LDL.LU R237, [R1+0x368] ;  /* 0x0003680001ed7983 */ /* 0x000ee20000300800 */
[----:B------:R-:W-:-:S03]  /*4f3f0*/  F2FP.SATFINITE.E5M2.F32.PACK_AB_MERGE_C R164, R195, R197, RZ ;  /* 0x000000c5c3a4723e */ /* 0x000fc600048060ff */
        /* <DEDUP_REMOVED lines=8> */
[----:B------:R-:W4:Y:S04]  /*4f480*/  LDL.LU R223, [R1+0x380] ;  /* 0x0003800001df7983 */ /* 0x000f280000300800 */
[----:B------:R-:W4:Y:S01]  /*4f490*/  LDL.LU R221, [R1+0x384] ;  /* 0x0003840001dd7983 */ /* 0x000f220000300800 */
[----:B------:R-:W-:-:S03]  /*4f4a0*/  F2FP.SATFINITE.E5M2.F32.PACK_AB_MERGE_C R162, R215, R219, RZ ;  /* 0x000000dbd7a2723e */ /* 0x000fc600048060ff */
        /* <DEDUP_REMOVED lines=19> */
[----:B------:R-:W-:-:S04]  /*4f5e0*/  ULDC UR5, c[0x0][0x248] ;  /* 0x0000920000057ab9 */ /* 0x000fc80000000800 */
[----:B------:R0:W-:Y:S01]  /*4f5f0*/  STL [R1+0x258], R0 ;  /* 0x0002580001007387 */ /* 0x0001e20000100800 */
[----:B---3--:R-:W-:Y:S01]  /*4f600*/  F2FP.SATFINITE.E5M2.F32.PACK_AB_MERGE_C R153, R199, R203, RZ ;  /* 0x000000cbc799723e */ /* 0x008fe200048060ff */
[----:B0-----:R-:W-:Y:S02]  /*4f610*/  VIADD R0, R0, UR5 ;  /* 0x0000000500007c36 */ /* 0x001fe40008000000 */
[----:B------:R-:W3:Y:S01]  /*4f620*/  LDL.LU R203, [R1+0x3a0] ;  /* 0x0003a00001cb7983 */ /* 0x000ee20000300800 */
[----:B------:R-:W-:-:S03]  /*4f630*/  ULDC UR5, c[0x0][0x248] ;  /* 0x0000920000057ab9 */ /* 0x000fc60000000800 */
        /* <DEDUP_REMOVED lines=8> */
[----:B------:R-:W-:Y:S02]  /*4f6c0*/  F2FP.SATFINITE.E5M2.F32.PACK_AB_MERGE_C R160, R138, R139, RZ ;  /* 0x0000008b8aa0723e */ /* 0x000fe400048060ff */
[----:B------:R-:W3:Y:S01]  /*4f6d0*/  LDL.LU R140, [R1+0x3b4] ;  /* 0x0003b400018c7983 */ /* 0x000ee20000300800 */
[----:B------:R-:W-:Y:S01]  /*4f6e0*/  ULDC UR5, c[0x0][0x248] ;  /* 0x0000920000057ab9 */ /* 0x000fe20000000800 */
[----:B----4-:R-:W-:Y:S02]  /*4f6f0*/  F2FP.SATFINITE.E5M2.F32.PACK_AB_MERGE_C R23, R221, R223, RZ ;  /* 0x000000dfdd17723e */ /* 0x010fe400048060ff */
[----:B------:R-:W4:Y:S04]  /*4f700*/  LDL.LU R223, [R1+0x3b8] ;  /* 0x0003b80001df7983 */ /* 0x000f280000300800 */
[----:B------:R0:W-:Y:S04]  /*4f710*/  STL [R1+0x260], R0 ;  /* 0x0002600001007387 */ /* 0x0001e80000100800 */
[----:B------:R-:W4:Y:S04]  /*4f720*/  LDL.LU R221, [R1+0x3bc] ;  /* 0x0003bc0001dd7983 */ /* 0x000f280000300800 */
[----:B------:R-:W4:Y:S04]  /*4f730*/  LDL.LU R139, [R1+0x3c0] ;  /* 0x0003c000018b7983 */ /* 0x000f280000300800 */
[----:B------:R-:W4:Y:S01]  /*4f740*/  LDL.LU R138, [R1+0x3c4] ;  /* 0x0003c400018a7983 */ /* 0x000f220000300800 */
[----:B0-----:R-:W-:Y:S01]  /*4f750*/  VIADD R0, R0, UR5 ;  /* 0x0000000500007c36 */ /* 0x001fe20008000000 */
[----:B------:R-:W-:Y:S01]  /*4f760*/  F2FP.SATFINITE.E5M2.F32.PACK_AB_MERGE_C R157, R136, R137, RZ ;  /* 0x00000089889d723e */ /* 0x000fe200048060ff */
[----:B------:R-:W-:Y:S01]  /*4f770*/  ULDC UR5, c[0x0][0x248] ;  /* 0x0000920000057ab9 */ /* 0x000fe20000000800 */
[----:B------:R-:W-:-:S02]  /*4f780*/  F2FP.SATFINITE.E5M2.F32.PACK_AB_MERGE_C R22, R215, R219, RZ ;  /* 0x000000dbd716723e */ /* 0x000fc400048060ff */
[----:B------:R-:W4:Y:S04]  /*4f790*/  LDL.LU R219, [R1+0x3c8] ;  /* 0x0003c80001db7983 */ /* 0x000f280000300800 */
[----:B------:R-:W4:Y:S01]  /*4f7a0*/  LDL.LU R215, [R1+0x3cc] ;  /* 0x0003cc0001d77983 */ /* 0x000f220000300800 */
[----:B------:R-:W-:-:S03]  /*4f7b0*/  F2FP.SATFINITE.E5M2.F32.PACK_AB_MERGE_C R156, R244, R245, RZ ;  /* 0x000000f5f49c723e */ /* 0x000fc600048060ff */
[----:B------:R-:W4:Y:S01]  /*4f7c0*/  LDL.LU R137, [R1+0x3d0] ;  /* 0x0003d00001897983 */ /* 0x000f220000300800 */
[----:B------:R-:W-:-:S03]  /*4f7d0*/  F2FP.SATFINITE.E5M2.F32.PACK_AB_MERGE_C R155, R240, R243, RZ ;  /* 0x000000f3f09b723e */ /* 0x000fc600048060ff */
[----:B------:R-:W4:Y:S04]  /*4f7e0*/  LDL.LU R136, [R1+0x3d4] ;  /* 0x0003d40001887983 */ /* 0x000f280000300800 */
[----:B------:R-:W4:Y:S01]  /*4f7f0*/  LDL.LU R245, [R1+0x3d8] ;  /* 0x0003d80001f57983 */ /* 0x000f220000300800 */
[----:B------:R-:W-:-:S03]  /*4f800*/  F2FP.SATFINITE.E5M2.F32.PACK_AB_MERGE_C R154, R227, R237, RZ ;  /* 0x000000ede39a723e */ /* 0x000fc600048060ff */
[----:B------:R0:W-:Y:S04]  /*4f810*/  STL [R1+0x264], R0 ;  /* 0x0002640001007387 */ /* 0x0001e80000100800 */
[----:B------:R-:W4:Y:S04]  /*4f820*/  LDL.LU R244, [R1+0x3dc] ;  /* 0x0003dc0001f47983 */ /* 0x000f280000300800 */
[----:B------:R-:W4:Y:S04]  /*4f830*/  LDL.LU R243, [R1+0x3e0] ;  /* 0x0003e00001f37983 */ /* 0x000f280000300800 */
[----:B------:R-:W4:Y:S04]  /*4f840*/  LDL.LU R240, [R1+0x3e4] ;  /* 0x0003e40001f07983 */ /* 0x000f280000300800 */
[----:B------:R-:W4:Y:S01]  /*4f850*/  LDL.LU R237, [R1+0x3e8] ;  /* 0x0003e80001ed7983 */ /* 0x000f220000300800 */
[----:B0-----:R-:W-:Y:S01]  /*4f860*/  VIADD R0, R0, UR5 ;  /* 0x0000000500007c36 */ /* 0x001fe20008000000 */
[----:B------:R-:W-:-:S02]  /*4f870*/  ULDC UR5, c[0x0][0x248] ;  /* 0x0000920000057ab9 */ /* 0x000fc40000000800 */
[----:B------:R-:W4:Y:S01]  /*4f880*/  LDL.LU R227, [R1+0x3ec] ;  /* 0x0003ec0001e37983 */ /* 0x000f220000300800 */
[----:B--2---:R-:W-:-:S03]  /*4f890*/  F2FP.SATFINITE.E5M2.F32.PACK_AB_MERGE_C R21, R211, R213, RZ ;  /* 0x000000d5d315723e */ /* 0x004fc600048060ff */
[----:B------:R-:W2:Y:S04]  /*4f8a0*/  LDL.LU R213, [R1+0x3f0] ;  /* 0x0003f00001d57983 */ /* 0x000ea80000300800 */
[----:B------:R-:W2:Y:S01]  /*4f8b0*/  LDL.LU R211, [R1+0x3f4] ;  /* 0x0003f40001d37983 */ /* 0x000ea20000300800 */
[----:B------:R-:W-:-:S03]  /*4f8c0*/  F2FP.SATFINITE.E5M2.F32.PACK_AB_MERGE_C R20, R205, R207, RZ ;  /* 0x000000cfcd14723e */ /* 0x000fc600048060ff */
[----:B------:R-:W2:Y:S04]  /*4f8d0*/  LDL.LU R207, [R1+0x3f8] ;  /* 0x0003f80001cf7983 */ /* 0x000ea80000300800 */
[----:B------:R-:W2:Y:S01]  /*4f8e0*/  LDL.LU R205, [R1+0x3fc] ;  /* 0x0003fc0001cd7983 */ /* 0x000ea20000300800 */
[----:B---3--:R-:W-:-:S03]  /*4f8f0*/  F2FP.SATFINITE.E5M2.F32.PACK_AB_MERGE_C R19, R199, R203, RZ ;  /* 0x000000cbc713723e */ /* 0x008fc600048060ff */
[----:B------:R-:W3:Y:S04]  /*4f900*/  LDL.LU R203, [R1] ;  /* 0x0000000001cb7983 */ /* 0x000ee80000300800 */
[----:B------:R-:W3:Y:S01]  /*4f910*/  LDL.LU R199, [R1+0x4] ;  /* 0x0000040001c77983 */ /* 0x000ee20000300800 */
[----:B------:R-:W-:-:S03]  /*4f920*/  F2FP.SATFINITE.E5M2.F32.PACK_AB_MERGE_C R18, R195, R197, RZ ;  /* 0x000000c5c312723e */ /* 0x000fc600048060ff */
[----:B------:R-:W3:Y:S04]  /*4f930*/  LDL.LU R197, [R1+0x8] ;  /* 0x0000080001c57983 */ /* 0x000ee80000300800 */
[----:B------:R0:W-:Y:S04]  /*4f940*/  STL [R1+0x268], R0 ;  /* 0x0002680001007387 */ /* 0x0001e80000100800 */
[----:B------:R-:W3:Y:S01]  /*4f950*/  LDL.LU R195, [R1+0xc] ;  /* 0x00000c0001c37983 */ /* 0x000ee20000300800 */
[----:B0-----:R-:W-:Y:S01]  /*4f960*/  VIADD R0, R0, UR5 ;  /* 0x0000000500007c36 */ /* 0x001fe20008000000 */
[----:B------:R-:W-:Y:S01]  /*4f970*/  ULDC UR5, c[0x0][0x248] ;  /* 0x0000920000057ab9 */ /* 0x000fe20000000800 */
[----:B----4-:R-:W-:-:S02]  /*4f980*/  F2FP.SATFINITE.E5M2.F32.PACK_AB_MERGE_C R16, R221, R223, RZ ;  /* 0x000000dfdd10723e */ /* 0x010fc400048060ff */
[----:B------:R-:W4:Y:S04]  /*4f990*/  LDL.LU R223, [R1+0x10] ;  /* 0x0000100001df7983 */ /* 0x000f280000300800 */
[----:B------:R-:W4:Y:S04]  /*4f9a0*/  LDL.LU R221, [R1+0x14] ;  /* 0x0000140001dd7983 */ /* 0x000f280000300800 */
[----:B------:R0:W-:Y:S02]  /*4f9b0*/  STL [R1+0x26c], R0 ;  /* 0x00026c0001007387 */ /* 0x0001e40000100800 */
[----:B0-----:R-:W-:Y:S01]  /*4f9c0*/  VIADD R0, R0, UR5 ;  /* 0x0000000500007c36 */ /* 0x001fe20008000000 */
[----:B------:R-:W-:Y:S01]  /*4f9d0*/  F2FP.SATFINITE.E5M2.F32.PACK_AB_MERGE_C R14, R215, R219, RZ ;  /* 0x000000dbd70e723e */ /* 0x000fe200048060ff */
[----:B------:R-:W-:Y:S01]  /*4f9e0*/  ULDC UR5, c[0x0][0x248] ;  /* 0x0000920000057ab9 */ /* 0x000fe20000000800 */
[----:B------:R-:W4:Y:S04]  /*4f9f0*/  LDL.LU R219, [R1+0x18] ;  /* 0x0000180001db7983 */ /* 0x000f280000300800 */
[----:B------:R-:W4:Y:S04]  /*4fa00*/  LDL.LU R215, [R1+0x1c] ;  /* 0x00001c0001d77983 */ /* 0x000f280000300800 */
[----:B------:R0:W-:Y:S02]  /*4fa10*/  STL [R1+0x270], R0 ;  /* 0x0002700001007387 */ /* 0x0001e40000100800 */
[----:B0-----:R-:W-:Y:S01]  /*4fa20*/  VIADD R0, R0, UR5 ;  /* 0x0000000500007c36 */ /* 0x001fe20008000000 */
[----:B------:R-:W-:-:S04]  /*4fa30*/  ULDC UR5, c[0x0][0x248] ;  /* 0x0000920000057ab9 */ /* 0x000fc80000000800 */
[----:B------:R0:W-:Y:S02]  /*4fa40*/  STL [R1+0x274], R0 ;  /* 0x0002740001007387 */ /* 0x0001e40000100800 */
[----:B0-----:R-:W-:Y:S01]  /*4fa50*/  VIADD R0, R0, UR5 ;  /* 0x0000000500007c36 */ /* 0x001fe20008000000 */
[----:B------:R-:W-:-:S04]  /*4fa60*/  ULDC UR5, c[0x0][0x248] ;  /* 0x0000920000057ab9 */ /* 0x000fc80000000800 */
[----:B------:R-:W-:Y:S01]  /*4fa70*/  STL [R1+0x278], R0 ;  /* 0x0002780001007387 */ /* 0x000fe20000100800 */
[----:B------:R-:W-:Y:S01]  /*4fa80*/  VIADD R2, R0, UR5 ;  /* 0x0000000500027c36 */ /* 0x000fe20008000000 */
[----:B------:R-:W-:Y:S01]  /*4fa90*/  ULDC UR5, c[0x0][0x248] ;  /* 0x0000920000057ab9 */ /* 0x000fe20000000800 */
[----:B--2---:R-:W-:Y:S02]  /*4faa0*/  F2FP.SATFINITE.E5M2.F32.PACK_AB_MERGE_C R9, R211, R213, RZ ;  /* 0x000000d5d309723e */ /* 0x004fe400048060ff */
[----:B------:R-:W2:Y:S04]  /*4fab0*/  LDL.LU R213, [R1+0x20] ;  /* 0x0000200001d57983 */ /* 0x000ea80000300800 */
[----:B------:R-:W2:Y:S01]  /*4fac0*/  LDL.LU R211, [R1+0x24] ;  /* 0x0000240001d37983 */ /* 0x000ea20000300800 */
[----:B------:R-:W-:-:S03]  /*4fad0*/  F2FP.SATFINITE.E5M2.F32.PACK_AB_MERGE_C R8, R205, R207, RZ ;  /* 0x000000cfcd08723e */ /* 0x000fc600048060ff */
[----:B------:R-:W2:Y:S04]  /*4fae0*/  LDL.LU R207, [R1+0x28] ;  /* 0x0000280001cf7983 */ /* 0x000ea80000300800 */
[----:B------:R-:W2:Y:S04]  /*4faf0*/  LDL.LU R205, [R1+0x2c] ;  /* 0x00002c0001cd7983 */ /* 0x000ea80000300800 */
[----:B------:R0:W-:Y:S02]  /*4fb00*/  STL [R1+0x27c], R2 ;  /* 0x00027c0201007387 */ /* 0x0001e40000100800 */
[----:B0-----:R-:W-:Y:S01]  /*4fb10*/  VIADD R2, R2, UR5 ;  /* 0x0000000502027c36 */ /* 0x001fe20008000000 */
[----:B------:R-:W-:Y:S01]  /*4fb20*/  ULDC UR5, c[0x0][0x248] ;  /* 0x0000920000057ab9 */ /* 0x000fe20000000800 */
[----:B---3--:R-:W-:-:S05]  /*4fb30*/  F2FP.SATFINITE.E5M2.F32.PACK_AB_MERGE_C R7, R199, R203, RZ ;  /* 0x000000cbc707723e */ /* 0x008fca00048060ff */
[----:B------:R-:W-:Y:S01]  /*4fb40*/  STL [R1+0x20e0], R7 ;  /* 0x0020e00701007387 */ /* 0x000fe20000100800 */
[----:B------:R-:W-:-:S05]  /*4fb50*/  F2FP.SATFINITE.E5M2.F32.PACK_AB_MERGE_C R0, R195, R197, RZ ;  /* 0x000000c5c300723e */ /* 0x000fca00048060ff */
[----:B------:R4:W-:Y:S04]  /*4fb60*/  STL [R1+0x20e4], R0 ;  /* 0x0020e40001007387 */ /* 0x0009e80000100800 */
[----:B------:R-:W3:Y:S04]  /*4fb70*/  LDL.LU R203, [R1+0x30] ;  /* 0x0000300001cb7983 */ /* 0x000ee80000300800 */
[----:B------:R-:W3:Y:S04]  /*4fb80*/  LDL.LU R199, [R1+0x34] ;  /* 0x0000340001c77983 */ /* 0x000ee80000300800 */
[----:B------:R-:W3:Y:S04]  /*4fb90*/  LDL.LU R197, [R1+0x38] ;  /* 0x0000380001c57983 */ /* 0x000ee80000300800 */
[----:B------:R0:W-:Y:S04]  /*4fba0*/  STL [R1+0x280], R2 ;  /* 0x0002800201007387 */ /* 0x0001e80000100800 */
[----:B------:R-:W3:Y:S01]  /*4fbb0*/  LDL.LU R195, [R1+0x3c] ;  /* 0x00003c0001c37983 */ /* 0x000ee20000300800 */
[----:B----4-:R-:W-:-:S02]  /*4fbc0*/  F2FP.SATFINITE.E5M2.F32.PACK_AB_MERGE_C R0, R221, R223, RZ ;  /* 0x000000dfdd00723e */ /* 0x010fc400048060ff */
[----:B------:R-:W-:Y:S01]  /*4fbd0*/  F2FP.SATFINITE.E5M2.F32.PACK_AB_MERGE_C R13, R136, R137, RZ ;  /* 0x00000089880d723e */ /* 0x000fe200048060ff */
[----:B0-----:R-:W-:Y:S02]  /*4fbe0*/  VIADD R2, R2, UR5 ;  /* 0x0000000502027c36 */ /* 0x001fe40008000000 */
[----:B------:R-:W-:Y:S01]  /*4fbf0*/  STL [R1+0x20e8], R0 ;  /* 0x0020e80001007387 */ /* 0x000fe20000100800 */
[----:B------:R-:W-:Y:S01]  /*4fc00*/  F2FP.SATFINITE.E5M2.F32.PACK_AB_MERGE_C R12, R244, R245, RZ ;  /* 0x000000f5f40c723e */ /* 0x000fe200048060ff */
[----:B------:R-:W-:Y:S01]  /*4fc10*/  ULDC UR5, c[0x0][0x248] ;  /* 0x0000920000057ab9 */ /* 0x000fe20000000800 */
[----:B------:R-:W-:Y:S02]  /*4fc20*/  F2FP.SATFINITE.E5M2.F32.PACK_AB_MERGE_C R11, R240, R243, RZ ;  /* 0x000000f3f00b723e */ /* 0x000fe400048060ff */
[----:B------:R-:W-:-:S05]  /*4fc30*/  F2FP.SATFINITE.E5M2.F32.PACK_AB_MERGE_C R7, R215, R219, RZ ;  /* 0x000000dbd707723e */ /* 0x000fca00048060ff */
[----:B------:R-:W-:Y:S04]  /*4fc40*/  STL [R1+0x20ec], R7 ;  /* 0x0020ec0701007387 */ /* 0x000fe80000100800 */
[----:B------:R-:W4:Y:S04]  /*4fc50*/  LDL.LU R137, [R1+0x40] ;  /* 0x0000400001897983 */ /* 0x000f280000300800 */
[----:B------:R-:W4:Y:S04]  /*4fc60*/  LDL.LU R136, [R1+0x44] ;  /* 0x0000440001887983 */ /* 0x000f280000300800 */
[----:B------:R-:W4:Y:S04]  /*4fc70*/  LDL.LU R245, [R1+0x48] ;  /* 0x0000480001f57983 */ /* 0x000f280000300800 */
[----:B------:R0:W-:Y:S01]  /*4fc80*/  STL [R1+0x284], R2 ;  /* 0x0002840201007387 */ /* 0x0001e20000100800 */
[----:B------:R-:W-:-:S03]  /*4fc90*/  F2FP.SATFINITE.E5M2.F32.PACK_AB_MERGE_C R10, R227, R237, RZ ;  /* 0x000000ede30a723e */ /* 0x000fc600048060ff */
[----:B------:R-:W4:Y:S04]  /*4fca0*/  LDL.LU R244, [R1+0x4c] ;  /* 0x00004c0001f47983 */ /* 0x000f280000300800 */
        /* <DEDUP_REMOVED lines=8> */
[----:B--2---:R-:W-:-:S05]  /*4fd30*/  F2FP.SATFINITE.E5M2.F32.PACK_AB_MERGE_C R7, R211, R213, RZ ;  /* 0x000000d5d307723e */ /* 0x004fca00048060ff */
[----:B------:R-:W-:Y:S01]  /*4fd40*/  STL [R1+0x20f0], R7 ;  /* 0x0020f00701007387 */ /* 0x000fe20000100800 */
[----:B------:R-:W-:-:S05]  /*4fd50*/  F2FP.SATFINITE.E5M2.F32.PACK_AB_MERGE_C R0, R205, R207, RZ ;  /* 0x000000cfcd00723e */ /* 0x000fca00048060ff */
[----:B------:R-:W-:Y:S04]  /*4fd60*/  STL [R1+0x20f4], R0 ;  /* 0x0020f40001007387 */ /* 0x000fe80000100800 */
[----:B------:R-:W2:Y:S04]  /*4fd70*/  LDL.LU R219, [R1+0x68] ;  /* 0x0000680001db7983 */ /* 0x000ea80000300800 */
[----:B------:R-:W2:Y:S04]  /*4fd80*/  LDL.LU R215, [R1+0x6c] ;  /* 0x00006c0001d77983 */ /* 0x000ea80000300800 */
[----:B------:R-:W2:Y:S04]  /*4fd90*/  LDL.LU R213, [R1+0x70] ;  /* 0x0000700001d57983 */ /* 0x000ea80000300800 */
[----:B------:R0:W-:Y:S04]  /*4fda0*/  STL [R1+0x288], R2 ;  /* 0x0002880201007387 */ /* 0x0001e80000100800 */
[----:B------:R-:W2:Y:S04]  /*4fdb0*/  LDL.LU R211, [R1+0x74] ;  /* 0x0000740001d37983 */ /* 0x000ea80000300800 */
[----:B------:R-:W2:Y:S04]  /*4fdc0*/  LDL.LU R207, [R1+0x78] ;  /* 0x0000780001cf7983 */ /* 0x000ea80000300800 */
[----:B------:R-:W2:Y:S01]  /*4fdd0*/  LDL.LU R205, [R1+0x7c] ;  /* 0x00007c0001cd7983 */ /* 0x000ea20000300800 */
[----:B0-----:R-:W-:Y:S01]  /*4fde0*/  VIADD R2, R2, UR5 ;  /* 0x0000000502027c36 */ /* 0x001fe20008000000 */
[----:B------:R-:W-:Y:S01]  /*4fdf0*/  ULDC UR5, c[0x0][0x248] ;  /* 0x0000920000057ab9 */ /* 0x000fe20000000800 */
[----:B---3--:R-:W-:-:S05]  /*4fe00*/  F2FP.SATFINITE.E5M2.F32.PACK_AB_MERGE_C R7, R199, R203, RZ ;  /* 0x000000cbc707723e */ /* 0x008fca00048060ff */
[----:B------:R-:W-:Y:S01]  /*4fe10*/  STL [R1+0x20f8], R7 ;  /* 0x0020f80701007387 */ /* 0x000fe20000100800 */
[----:B------:R-:W-:-:S05]  /*4fe20*/  F2FP.SATFINITE.E5M2.F32.PACK_AB_MERGE_C R6, R195, R197, RZ ;  /* 0x000000c5c306723e */ /* 0x000fca00048060ff */
[----:B------:R-:W-:Y:S04]  /*4fe30*/  STL [R1+0x20fc], R6 ;  /* 0x0020fc0601007387 */ /* 0x000fe80000100800 */
[----:B------:R-:W3:Y:S04]  /*4fe40*/  LDL.LU R203, [R1+0x80] ;  /* 0x0000800001cb7983 */ /* 0x000ee80000300800 */
[----:B------:R-:W3:Y:S04]  /*4fe50*/  LDL.LU R199, [R1+0x84] ;  /* 0x0000840001c77983 */ /* 0x000ee80000300800 */
[----:B------:R-:W3:Y:S04]  /*4fe60*/  LDL.LU R197, [R1+0x88] ;  /* 0x0000880001c57983 */ /* 0x000ee80000300800 */
[----:B------:R0:W-:Y:S04]  /*4fe70*/  STL [R1+0x28c], R2 ;  /* 0x00028c0201007387 */ /* 0x0001e80000100800 */
[----:B------:R-:W3:Y:S01]  /*4fe80*/  LDL.LU R195, [R1+0x8c] ;  /* 0x00008c0001c37983 */ /* 0x000ee20000300800 */
[----:B0-----:R-:W-:Y:S01]  /*4fe90*/  VIADD R2, R2, UR5 ;  /* 0x0000000502027c36 */ /* 0x001fe20008000000 */
[----:B------:R-:W-:Y:S01]  /*4fea0*/  ULDC UR5, c[0x0][0x248] ;  /* 0x0000920000057ab9 */ /* 0x000fe20000000800 */
[----:B----4-:R-:W-:-:S05]  /*4feb0*/  F2FP.SATFINITE.E5M2.F32.PACK_AB_MERGE_C R7, R136, R137, RZ ;  /* 0x000000898807723e */ /* 0x010fca00048060ff */
[----:B------:R-:W-:Y:S01]  /*4fec0*/  STL [R1+0x2100], R7 ;  /* 0x0021000701007387 */ /* 0x000fe20000100800 */
[----:B------:R-:W-:Y:S02]  /*4fed0*/  F2FP.SATFINITE.E5M2.F32.PACK_AB_MERGE_C R0, R244, R245, RZ ;  /* 0x000000f5f400723e */ /* 0x000fe400048060ff */
[----:B------:R-:W-:-:S03]  /*4fee0*/  F2FP.SATFINITE.E5M2.F32.PACK_AB_MERGE_C R6, R240, R243, RZ ;  /* 0x000000f3f006723e */ /* 0x000fc600048060ff */
[----:B------:R0:W-:Y:S04]  /*4fef0*/  STL [R1+0x2104], R0 ;  /* 0x0021040001007387 */ /* 0x0001e80000100800 */
[----:B------:R-:W-:Y:S01]  /*4ff00*/  STL [R1+0x2108], R6 ;  /* 0x0021080601007387 */ /* 0x000fe20000100800 */
[----:B------:R-:W-:-:S03]  /*4ff10*/  F2FP.SATFINITE.E5M2.F32.PACK_AB_MERGE_C R5, R227, R237, RZ ;  /* 0x000000ede305723e */ /* 0x000fc600048060ff */
[----:B------:R1:W-:Y:S01]  /*4ff20*/  STL [R1+0x290], R2 ;  /* 0x0002900201007387 */ /* 0x0003e20000100800 */
[----:B0-----:R-:W-:Y:S01]  /*4ff30*/  F2FP.SATFINITE.E5M2.F32.PACK_AB_MERGE_C R0, R221, R223, RZ ;  /* 0x000000dfdd00723e */ /* 0x001fe200048060ff */
[----:B-1----:R-:W-:Y:S02]  /*4ff40*/  VIADD R2, R2, UR5 ;  /* 0x0000000502027c36 */ /* 0x002fe40008000000 */
[----:B------:R-:W-:Y:S01]  /*4ff50*/  STL [R1+0x210c], R5 ;  /* 0x00210c0501007387 */ /* 0x000fe20000100800 */
[----:B------:R-:W-:-:S03]  /*4ff60*/  ULDC UR5, c[0x0][0x248] ;  /* 0x0000920000057ab9 */ /* 0x000fc60000000800 */
[----:B------:R-:W-:Y:S04]  /*4ff70*/  STL [R1+0x2110], R0 ;  /* 0x0021100001007387 */ /* 0x000fe80000100800 */
[----:B------:R0:W-:Y:S02]  /*4ff80*/  STL [R1+0x294], R2 ;  /* 0x0002940201007387 */ /* 0x0001e40000100800 */
[----:B0-----:R-:W-:Y:S01]  /*4ff90*/  VIADD R2, R2, UR5 ;  /* 0x0000000502027c36 */ /* 0x001fe20008000000 */
[----:B------:R-:W-:Y:S01]  /*4ffa0*/  ULDC UR5, c[0x0][0x248] ;  /* 0x0000920000057ab9 */ /* 0x000fe20000000800 */
[----:B------:R-:W-:Y:S02]  /*4ffb0*/  F2FP.SATFINITE.E5M2.F32.PACK_AB_MERGE_C R17, R140, R141, RZ ;  /* 0x0000008d8c11723e */ /* 0x000fe400048060ff */
[----:B------:R-:W-:-:S02]  /*4ffc0*/  F2FP.SATFINITE.E5M2.F32.PACK_AB_MERGE_C R15, R138, R139, RZ ;  /* 0x0000008b8a0f723e */ /* 0x000fc400048060ff */
[----:B--2---:R-:W-:-:S05]  /*4ffd0*/  F2FP.SATFINITE.E5M2.F32.PACK_AB_MERGE_C R7, R215, R219, RZ ;  /* 0x000000dbd707723e */ /* 0x004fca00048060ff */
[----:B------:R-:W-:Y:S01]  /*4ffe0*/  STL [R1+0x2114], R7 ;  /* 0x0021140701007387 */ /* 0x000fe20000100800 */
[----:B------:R-:W-:-:S05]  /*4fff0*/  F2FP.SATFINITE.E5M2.F32.PACK_AB_MERGE_C R6, R211, R213, RZ ;  /* 0x000000d5d306723e */ /* 0x000fca00048060ff */
[----:B------:R-:W-:Y:S01]  /*50000*/  STL [R1+0x2118], R6 ;  /* 0x0021180601007387 */ /* 0x000fe20000100800 */
[----:B------:R-:W-:-:S03]  /*50010*/  F2FP.SATFINITE.E5M2.F32.PACK_AB_MERGE_C R238, R205, R207, RZ ;  /* 0x000000cfcdee723e */ /* 0x000fc600048060ff */
[----:B------:R0:W-:Y:S04]  /*50020*/  STL [R1+0x298], R2 ;  /* 0x0002980201007387 */ /* 0x0001e80000100800 */
[----:B------:R-:W-:Y:S04]  /*50030*/  STL [R1+0x211c], R238 ;  /* 0x00211cee01007387 */ /* 0x000fe80000100800 */
[----:B------:R-:W2:Y:S01]  /*50040*/  LDL.LU R145, [R1+0x90] ;  /* 0x0000900001917983 */ /* 0x000ea20000300800 */
[----:B0-----:R-:W-:Y:S01]  /*50050*/  VIADD R2, R2, UR5 ;  /* 0x0000000502027c36 */ /* 0x001fe20008000000 */
[----:B------:R-:W-:-:S02]  /*50060*/  ULDC UR5, c[0x0][0x248] ;  /* 0x0000920000057ab9 */ /* 0x000fc40000000800 */
[----:B------:R-:W2:Y:S04]  /*50070*/  LDL.LU R144, [R1+0x94] ;  /* 0x0000940001907983 */ /* 0x000ea80000300800 */
[----:B------:R-:W4:Y:S04]  /*50080*/  LDL.LU R142, [R1+0x98] ;  /* 0x00009800018e7983 */ /* 0x000f280000300800 */
[----:B------:R0:W-:Y:S04]  /*50090*/  STL [R1+0x29c], R2 ;  /* 0x00029c0201007387 */ /* 0x0001e80000100800 */
[----:B------:R-:W4:Y:S04]  /*500a0*/  LDL.LU R143, [R1+0x9c] ;  /* 0x00009c00018f7983 */ /* 0x000f280000300800 */
[----:B------:R-:W4:Y:S01]  /*500b0*/  LDL.LU R141, [R1+0xa0] ;  /* 0x0000a000018d7983 */ /* 0x000f220000300800 */
[----:B0-----:R-:W-:Y:S01]  /*500c0*/  VIADD R2, R2, UR5 ;  /* 0x0000000502027c36 */ /* 0x001fe20008000000 */
[----:B------:R-:W-:-:S02]  /*500d0*/  ULDC UR5, c[0x0][0x248] ;  /* 0x0000920000057ab9 */ /* 0x000fc40000000800 */
[----:B------:R-:W4:Y:S01]  /*500e0*/  LDL.LU R140, [R1+0xa4] ;  /* 0x0000a400018c7983 */ /* 0x000f220000300800 */
[----:B---3--:R-:W-:-:S05]  /*500f0*/  F2FP.SATFINITE.E5M2.F32.PACK_AB_MERGE_C R0, R199, R203, RZ ;  /* 0x000000cbc700723e */ /* 0x008fca00048060ff */
[----:B------:R0:W-:Y:S01]  /*50100*/  STL [R1+0x2120], R0 ;  /* 0x0021200001007387 */ /* 0x0001e20000100800 */
[----:B------:R-:W-:-:S05]  /*50110*/  F2FP.SATFINITE.E5M2.F32.PACK_AB_MERGE_C R5, R195, R197, RZ ;  /* 0x000000c5c305723e */ /* 0x000fca00048060ff */
        /* <DEDUP_REMOVED lines=25> */
[----:B------:R-:W-:-:S03]  /*502b0*/  ULDC UR5, c[0x0][0x248] ;  /* 0x0000920000057ab9 */ /* 0x000fc60000000800 */
[----:B-1----:R-:W-:Y:S01]  /*502c0*/  VIADD R2, R0, UR5 ;  /* 0x0000000500027c36 */ /* 0x002fe20008000000 */
[----:B------:R-:W-:Y:S01]  /*502d0*/  ULDC UR5, c[0x0][0x248] ;  /* 0x0000920000057ab9 */ /* 0x000fe20000000800 */
[----:B--2---:R-:W-:-:S05]  /*502e0*/  F2FP.SATFINITE.E5M2.F32.PACK_AB_MERGE_C R7, R144, R145, RZ ;  /* 0x000000919007723e */ /* 0x004fca00048060ff */
[----:B------:R-:W-:Y:S01]  /*502f0*/  STL [R1+0x2128], R7 ;  /* 0x0021280701007387 */ /* 0x000fe20000100800 */
[----:B----4-:R-:W-:Y:S02]  /*50300*/  F2FP.SATFINITE.E5M2.F32.PACK_AB_MERGE_C R232, R143, R142, RZ ;  /* 0x0000008e8fe8723e */ /* 0x010fe400048060ff */
[----:B------:R-:W-:-:S03]  /*50310*/  F2FP.SATFINITE.E5M2.F32.PACK_AB_MERGE_C R238, R140, R141, RZ ;  /* 0x0000008d8cee723e */ /* 0x000fc600048060ff */
[----:B------:R-:W-:Y:S04]  /*50320*/  STL [R1+0x212c], R232 ;  /* 0x00212ce801007387 */ /* 0x000fe80000100800 */
[----:B------:R-:W-:Y:S04]  /*50330*/  STL [R1+0x2130], R238 ;  /* 0x002130ee01007387 */ /* 0x000fe80000100800 */
[----:B------:R0:W-:Y:S01]  /*50340*/  STL [R1+0x2a4], R0 ;  /* 0x0002a40001007387 */ /* 0x0001e20000100800 */
[----:B---3--:R-:W-:-:S05]  /*50350*/  F2FP.SATFINITE.E5M2.F32.PACK_AB_MERGE_C R6, R138, R139, RZ ;  /* 0x0000008b8a06723e */ /* 0x008fca00048060ff */
[----:B------:R-:W-:Y:S01]  /*50360*/  STL [R1+0x2134], R6 ;  /* 0x0021340601007387 */ /* 0x000fe20000100800 */
[----:B0-----:R-:W-:-:S05]  /*50370*/  F2FP.SATFINITE.E5M2.F32.PACK_AB_MERGE_C R0, R136, R137, RZ ;  /* 0x000000898800723e */ /* 0x001fca00048060ff */
[----:B------:R-:W-:Y:S01]  /*50380*/  STL [R1+0x2138], R0 ;  /* 0x0021380001007387 */ /* 0x000fe20000100800 */
[----:B------:R-:W-:-:S03]  /*50390*/  F2FP.SATFINITE.E5M2.F32.PACK_AB_MERGE_C R231, R244, R245, RZ ;  /* 0x000000f5f4e7723e */ /* 0x000fc600048060ff */
[----:B------:R0:W-:Y:S01]  /*503a0*/  STL [R1+0x2a8], R2 ;  /* 0x0002a80201007387 */ /* 0x0001e20000100800 */
[----:B------:R-:W-:Y:S01]  /*503b0*/  F2FP.SATFINITE.E5M2.F32.PACK_AB_MERGE_C R7, R240, R243, RZ ;  /* 0x000000f3f007723e */ /* 0x000fe200048060ff */
[----:B0-----:R-:W-:Y:S01]  /*503c0*/  VIADD R2, R2, UR5 ;  /* 0x0000000502027c36 */ /* 0x001fe20008000000 */
[----:B------:R-:W-:Y:S01]  /*503d0*/  ULDC UR5, c[0x0][0x248] ;  /* 0x0000920000057ab9 */ /* 0x000fe20000000800 */
[----:B------:R-:W-:Y:S02]  /*503e0*/  STL [R1+0x213c], R231 ;  /* 0x00213ce701007387 */ /* 0x000fe40000100800 */
[----:B------:R-:W-:Y:S01]  /*503f0*/  VIADD R0, R2, UR5 ;  /* 0x0000000502007c36 */ /* 0x000fe20008000000 */
[----:B------:R-:W-:Y:S01]  /*50400*/  F2FP.SATFINITE.E5M2.F32.PACK_AB_MERGE_C R5, R227, R237, RZ ;  /* 0x000000ede305723e */ /* 0x000fe200048060ff */
[----:B------:R-:W-:Y:S01]  /*50410*/  STL [R1+0x2140], R7 ;  /* 0x0021400701007387 */ /* 0x000fe20000100800 */
[----:B------:R-:W-:-:S03]  /*50420*/  ULDC UR5, c[0x0][0x248] ;  /* 0x0000920000057ab9 */ /* 0x000fc60000000800 */
[----:B------:R-:W-:Y:S04]  /*50430*/  STL [R1+0x2ac], R2 ;  /* 0x0002ac0201007387 */ /* 0x000fe80000100800 */
[----:B------:R-:W-:Y:S04]  /*50440*/  STL [R1+0x2144], R5 ;  /* 0x0021440501007387 */ /* 0x000fe80000100800 */
[----:B------:R0:W-:Y:S02]  /*50450*/  STL [R1+0x2b0], R0 ;  /* 0x0002b00001007387 */ /* 0x0001e40000100800 */
[----:B0-----:R-:W-:Y:S01]  /*50460*/  VIADD R0, R0, UR5 ;  /* 0x0000000500007c36 */ /* 0x001fe20008000000 */
[----:B------:R-:W-:-:S03]  /*50470*/  ULDC UR5, c[0x0][0x248] ;  /* 0x0000920000057ab9 */ /* 0x000fc60000000800 */
[----:B------:R-:W-:Y:S01]  /*50480*/  VIADD R2, R0, UR5 ;  /* 0x0000000500027c36 */ /* 0x000fe20008000000 */
[----:B------:R-:W-:Y:S01]  /*50490*/  STL [R1+0x2b4], R0 ;  /* 0x0002b40001007387 */ /* 0x000fe20000100800 */
[----:B------:R-:W-:-:S03]  /*504a0*/  ULDC UR5, c[0x0][0x248] ;  /* 0x0000920000057ab9 */ /* 0x000fc60000000800 */
[----:B------:R0:W-:Y:S04]  /*504b0*/  STL [R1+0x2b8], R2 ;  /* 0x0002b80201007387 */ /* 0x0001e80000100800 */
[----:B------:R-:W2:Y:S04]  /*504c0*/  LDL.LU R149, [R1+0x100] ;  /* 0x0001000001957983 */ /* 0x000ea80000300800 */
[----:B------:R-:W2:Y:S01]  /*504d0*/  LDL.LU R148, [R1+0x104] ;  /* 0x0001040001947983 */ /* 0x000ea20000300800 */
[----:B0-----:R-:W-:Y:S01]  /*504e0*/  VIADD R2, R2, UR5 ;  /* 0x0000000502027c36 */ /* 0x001fe20008000000 */
[----:B------:R-:W-:-:S02]  /*504f0*/  F2FP.SATFINITE.E5M2.F32.PACK_AB_MERGE_C R0, R199, R203, RZ ;  /* 0x000000cbc700723e */ /* 0x000fc400048060ff */
[----:B------:R-:W3:Y:S01]  /*50500*/  LDL.LU R146, [R1+0x108] ;  /* 0x0001080001927983 */ /* 0x000ee20000300800 */
[----:B------:R-:W-:-:S03]  /*50510*/  F2FP.SATFINITE.E5M2.F32.PACK_AB_MERGE_C R233, R195, R197, RZ ;  /* 0x000000c5c3e9723e */ /* 0x000fc600048060ff */
[----:B------:R-:W3:Y:S01]  /*50520*/  LDL.LU R147, [R1+0x10c] ;  /* 0x00010c0001937983 */ /* 0x000ee20000300800 */
[----:B------:R-:W-:Y:S01]  /*50530*/  F2FP.SATFINITE.E5M2.F32.PACK_AB_MERGE_C R232, R221, R223, RZ ;  /* 0x000000dfdde8723e */ /* 0x000fe200048060ff */
[----:B------:R-:W-:Y:S02]  /*50540*/  ULDC UR5, c[0x0][0x248] ;  /* 0x0000920000057ab9 */ /* 0x000fe40000000800 */
[----:B------:R-:W4:Y:S04]  /*50550*/  LDL.LU R145, [R1+0x110] ;  /* 0x0001100001917983 */ /* 0x000f280000300800 */
        /* <DEDUP_REMOVED lines=20> */
[----:B------:R-:W-:-:S03]  /*506a0*/  F2FP.SATFINITE.E5M2.F32.PACK_AB_MERGE_C R238, R205, R207, RZ ;  /* 0x000000cfcdee723e */ /* 0x000fc600048060ff */
[----:B------:R-:W4:Y:S04]  /*506b0*/  LDL.LU R223, [R1+0x15c] ;  /* 0x00015c0001df7983 */ /* 0x000f280000300800 */
[----:B------:R-:W4:Y:S04]  /*506c0*/  LDL.LU R221, [R1+0x160] ;  /* 0x0001600001dd7983 */ /* 0x000f280000300800 */
[----:B------:R-:W4:Y:S01]  /*506d0*/  LDL.LU R203, [R1+0x164] ;  /* 0x0001640001cb7983 */ /* 0x000f220000300800 */
[----:B------:R-:W-:-:S03]  /*506e0*/  F2FP.SATFINITE.E5M2.F32.PACK_AB_MERGE_C R6, R211, R213, RZ ;  /* 0x000000d5d306723e */ /* 0x000fc600048060ff */
[----:B------:R-:W4:Y:S04]  /*506f0*/  LDL.LU R219, [R1+0x168] ;  /* 0x0001680001db7983 */ /* 0x000f280000300800 */
[----:B------:R-:W4:Y:S04]  /*50700*/  LDL.LU R205, [R1+0x16c] ;  /* 0x00016c0001cd7983 */ /* 0x000f280000300800 */
[----:B------:R-:W4:Y:S04]  /*50710*/  LDL.LU R215, [R1+0x170] ;  /* 0x0001700001d77983 */ /* 0x000f280000300800 */
[----:B------:R-:W4:Y:S04]  /*50720*/  LDL.LU R207, [R1+0x174] ;  /* 0x0001740001cf7983 */ /* 0x000f280000300800 */
[----:B------:R-:W4:Y:S04]  /*50730*/  LDL.LU R213, [R1+0x178] ;  /* 0x0001780001d57983 */ /* 0x000f280000300800 */
        /* <DEDUP_REMOVED lines=18> */
[----:B------:R-:W-:Y:S01]  /*50860*/  STL [R1+0x134], R2 ;  /* 0x0001340201007387 */ /* 0x000fe20000100800 */
[----:B--2---:R-:W-:Y:S02]  /*50870*/  F2FP.SATFINITE.E5M2.F32.PACK_AB_MERGE_C R7, R148, R149, RZ ;  /* 0x000000959407723e */ /* 0x004fe400048060ff */
[----:B---3--:R-:W-:Y:S02]  /*50880*/  F2FP.SATFINITE.E5M2.F32.PACK_AB_MERGE_C R231, R147, R146, RZ ;  /* 0x0000009293e7723e */ /* 0x008fe400048060ff */
[----:B----4-:R-:W-:Y:S02]  /*50890*/  F2FP.SATFINITE.E5M2.F32.PACK_AB_MERGE_C R5, R144, R145, RZ ;  /* 0x000000919005723e */ /* 0x010fe400048060ff */
[----:B------:R-:W-:Y:S02]  /*508a0*/  F2FP.SATFINITE.E5M2.F32.PACK_AB_MERGE_C R229, R143, R142, RZ ;  /* 0x0000008e8fe5723e */ /* 0x000fe400048060ff */
[----:B------:R-:W-:Y:S01]  /*508b0*/  F2FP.SATFINITE.E5M2.F32.PACK_AB_MERGE_C R191, R136, R137, RZ ;  /* 0x0000008988bf723e */ /* 0x000fe200048060ff */
[----:B------:R-:W-:Y:S01]  /*508c0*/  VIADD R136, R2, UR5 ;  /* 0x0000000502887c36 */ /* 0x000fe20008000000 */
[----:B------:R-:W-:-:S03]  /*508d0*/  ULDC UR5, c[0x0][0x248] ;  /* 0x0000920000057ab9 */ /* 0x000fc60000000800 */
[----:B------:R-:W-:Y:S01]  /*508e0*/  VIADD R250, R136, UR5 ;  /* 0x0000000588fa7c36 */ /* 0x000fe20008000000 */
[----:B------:R0:W-:Y:S01]  /*508f0*/  STL [R1+0x138], R136 ;  /* 0x0001388801007387 */ /* 0x0001e20000100800 */
[----:B------:R-:W-:Y:S01]  /*50900*/  F2FP.SATFINITE.E5M2.F32.PACK_AB_MERGE_C R189, R138, R139, RZ ;  /* 0x0000008b8abd723e */ /* 0x000fe200048060ff */
[----:B------:R-:W-:Y:S02]  /*50910*/  ULDC UR5, c[0x0][0x248] ;  /* 0x0000920000057ab9 */ /* 0x000fe40000000800 */
[----:B0-----:R-:W2:Y:S01]  /*50920*/  LDL.LU R136, [R1+0x180] ;  /* 0x0001800001887983 */ /* 0x001ea20000300800 */
[----:B------:R-:W-:Y:S02]  /*50930*/  F2FP.SATFINITE.E5M2.F32.PACK_AB_MERGE_C R187, R140, R141, RZ ;  /* 0x0000008d8cbb723e */ /* 0x000fe400048060ff */
[----:B------:R-:W-:Y:S02]  /*50940*/  F2FP.SATFINITE.E5M2.F32.PACK_AB_MERGE_C R197, R197, R240, RZ ;  /* 0x000000f0c5c5723e */ /* 0x000fe400048060ff */
[----:B------:R-:W-:-:S02]  /*50950*/  F2FP.SATFINITE.E5M2.F32.PACK_AB_MERGE_C R199, R199, R237, RZ ;  /* 0x000000edc7c7723e */ /* 0x000fc400048060ff */
[----:B------:R-:W-:Y:S02]  /*50960*/  F2FP.SATFINITE.E5M2.F32.PACK_AB_MERGE_C R4, R223, R227, RZ ;  /* 0x000000e3df04723e */ /* 0x000fe400048060ff */
[----:B------:R-:W-:Y:S02]  /*50970*/  F2FP.SATFINITE.E5M2.F32.PACK_AB_MERGE_C R203, R203, R221, RZ ;  /* 0x000000ddcbcb723e */ /* 0x000fe400048060ff */
[----:B------:R-:W-:Y:S02]  /*50980*/  F2FP.SATFINITE.E5M2.F32.PACK_AB_MERGE_C R205, R205, R219, RZ ;  /* 0x000000dbcdcd723e */ /* 0x000fe400048060ff */
[----:B------:R-:W-:Y:S02]  /*50990*/  F2FP.SATFINITE.E5M2.F32.PACK_AB_MERGE_C R207, R207, R215, RZ ;  /* 0x000000d7cfcf723e */ /* 0x000fe400048060ff */
[----:B------:R-:W-:Y:S02]  /*509a0*/  F2FP.SATFINITE.E5M2.F32.PACK_AB_MERGE_C R2, R211, R213, RZ ;  /* 0x000000d5d302723e */ /* 0x000fe400048060ff */
[----:B------:R-:W2:Y:S04]  /*509b0*/  LDL.LU R211, [R1+0x184] ;  /* 0x0001840001d37983 */ /* 0x000ea80000300800 */
[----:B------:R-:W3:Y:S04]  /*509c0*/  LDL.LU R137, [R1+0x188] ;  /* 0x0001880001897983 */ /* 0x000ee80000300800 */
[----:B------:R-:W3:Y:S04]  /*509d0*/  LDL.LU R213, [R1+0x18c] ;  /* 0x00018c0001d57983 */ /* 0x000ee80000300800 */
        /* <DEDUP_REMOVED lines=33> */
[----:B--2---:R-:W-:-:S02]  /*50bf0*/  F2FP.SATFINITE.E5M2.F32.PACK_AB_MERGE_C R211, R211, R136, RZ ;  /* 0x00000088d3d3723e */ /* 0x004fc400048060ff */
[----:B------:R-:W2:Y:S01]  /*50c00*/  LDL.LU R136, [R1+0x2184] ;  /* 0x0021840001887983 */ /* 0x000ea20000300800 */
[----:B---3--:R-:W-:-:S03]  /*50c10*/  F2FP.SATFINITE.E5M2.F32.PACK_AB_MERGE_C R213, R213, R137, RZ ;  /* 0x00000089d5d5723e */ /* 0x008fc600048060ff */
[----:B------:R-:W2:Y:S01]  /*50c20*/  LDL.LU R137, [R1+0x2180] ;  /* 0x0021800001897983 */ /* 0x000ea20000300800 */
[----:B----4-:R-:W-:-:S03]  /*50c30*/  F2FP.SATFINITE.E5M2.F32.PACK_AB_MERGE_C R215, R215, R138, RZ ;  /* 0x0000008ad7d7723e */ /* 0x010fc600048060ff */
[----:B------:R-:W3:Y:S01]  /*50c40*/  LDL.LU R138, [R1+0x217c] ;  /* 0x00217c00018a7983 */ /* 0x000ee20000300800 */
[----:B------:R-:W-:-:S03]  /*50c50*/  F2FP.SATFINITE.E5M2.F32.PACK_AB_MERGE_C R228, R228, R139, RZ ;  /* 0x0000008be4e4723e */ /* 0x000fc600048060ff */
[----:B------:R-:W3:Y:S04]  /*50c60*/  LDL.LU R139, [R1+0x2178] ;  /* 0x00217800018b7983 */ /* 0x000ee80000300800 */
[----:B------:R0:W-:Y:S01]  /*50c70*/  STL [R1+0x144], R250 ;  /* 0x000144fa01007387 */ /* 0x0001e20000100800 */
[----:B------:R-:W-:-:S03]  /*50c80*/  F2FP.SATFINITE.E5M2.F32.PACK_AB_MERGE_C R219, R219, R140, RZ ;  /* 0x0000008cdbdb723e */ /* 0x000fc600048060ff */
[----:B------:R-:W4:Y:S01]  /*50c90*/  LDL.LU R140, [R1+0x2174] ;  /* 0x00217400018c7983 */ /* 0x000f220000300800 */
[----:B0-----:R-:W-:Y:S01]  /*50ca0*/  VIADD R250, R250, UR5 ;  /* 0x00000005fafa7c36 */ /* 0x001fe20008000000 */
[----:B------:R-:W-:Y:S01]  /*50cb0*/  F2FP.SATFINITE.E5M2.F32.PACK_AB_MERGE_C R221, R221, R141, RZ ;  /* 0x0000008ddddd723e */ /* 0x000fe200048060ff */
[----:B------:R-:W-:Y:S01]  /*50cc0*/  ULDC UR5, c[0x0][0x248] ;  /* 0x0000920000057ab9 */ /* 0x000fe20000000800 */
[----:B------:R-:W4:Y:S04]  /*50cd0*/  LDL.LU R141, [R1+0x2170] ;  /* 0x00217000018d7983 */ /* 0x000f280000300800 */
[----:B------:R0:W-:Y:S01]  /*50ce0*/  STL [R1+0x14c], R250 ;  /* 0x00014cfa01007387 */ /* 0x0001e20000100800 */
[----:B------:R-:W-:-:S03]  /*50cf0*/  F2FP.SATFINITE.E5M2.F32.PACK_AB_MERGE_C R223, R223, R143, RZ ;  /* 0x0000008fdfdf723e */ /* 0x000fc600048060ff */
[----:B------:R-:W2:Y:S01]  /*50d00*/  LDL.LU R143, [R1+0x216c] ;  /* 0x00216c00018f7983 */ /* 0x000ea20000300800 */
[----:B0-----:R-:W-:Y:S01]  /*50d10*/  VIADD R250, R250, UR5 ;  /* 0x00000005fafa7c36 */ /* 0x001fe20008000000 */
[----:B------:R-:W-:Y:S01]  /*50d20*/  F2FP.SATFINITE.E5M2.F32.PACK_AB_MERGE_C R234, R234, R142, RZ ;  /* 0x0000008eeaea723e */ /* 0x000fe200048060ff */
[----:B------:R-:W-:Y:S01]  /*50d30*/  ULDC UR5, c[0x0][0x248] ;  /* 0x0000920000057ab9 */ /* 0x000fe20000000800 */
[----:B------:R-:W2:Y:S04]  /*50d40*/  LDL.LU R142, [R1+0x2168] ;  /* 0x00216800018e7983 */ /* 0x000ea80000300800 */
[----:B------:R0:W-:Y:S01]  /*50d50*/  STL [R1+0x150], R250 ;  /* 0x000150fa01007387 */ /* 0x0001e20000100800 */
[----:B------:R-:W-:-:S03]  /*50d60*/  F2FP.SATFINITE.E5M2.F32.PACK_AB_MERGE_C R227, R227, R144, RZ ;  /* 0x00000090e3e3723e */ /* 0x000fc600048060ff */
[----:B------:R-:W3:Y:S01]  /*50d70*/  LDL.LU R144, [R1+0x2164] ;  /* 0x0021640001907983 */ /* 0x000ee20000300800 */
[----:B0-----:R-:W-:Y:S01]  /*50d80*/  VIADD R250, R250, UR5 ;  /* 0x00000005fafa7c36 */ /* 0x001fe20008000000 */
[----:B------:R-:W-:Y:S01]  /*50d90*/  F2FP.SATFINITE.E5M2.F32.PACK_AB_MERGE_C R237, R237, R145, RZ ;  /* 0x00000091eded723e */ /* 0x000fe200048060ff */
[----:B------:R-:W-:Y:S01]  /*50da0*/  ULDC UR5, c[0x0][0x248] ;  /* 0x0000920000057ab9 */ /* 0x000fe20000000800 */
[----:B------:R-:W3:Y:S04]  /*50db0*/  LDL.LU R145, [R1+0x2160] ;  /* 0x0021600001917983 */ /* 0x000ee80000300800 */
[----:B------:R0:W-:Y:S01]  /*50dc0*/  STL [R1+0x158], R250 ;  /* 0x000158fa01007387 */ /* 0x0001e20000100800 */
[----:B------:R-:W-:-:S03]  /*50dd0*/  F2FP.SATFINITE.E5M2.F32.PACK_AB_MERGE_C R240, R240, R147, RZ ;  /* 0x00000093f0f0723e */ /* 0x000fc600048060ff */
[----:B------:R-:W4:Y:S01]  /*50de0*/  LDL.LU R147, [R1+0x215c] ;  /* 0x00215c0001937983 */ /* 0x000f220000300800 */
[----:B------:R-:W-:-:S03]  /*50df0*/  F2FP.SATFINITE.E5M2.F32.PACK_AB_MERGE_C R236, R236, R146, RZ ;  /* 0x00000092ecec723e */ /* 0x000fc600048060ff */
[----:B------:R-:W4:Y:S01]  /*50e00*/  LDL.LU R146, [R1+0x2158] ;  /* 0x0021580001927983 */ /* 0x000f220000300800 */
[----:B0-----:R-:W-:Y:S01]  /*50e10*/  VIADD R250, R250, UR5 ;  /* 0x00000005fafa7c36 */ /* 0x001fe20008000000 */
[----:B------:R-:W-:-:S04]  /*50e20*/  ULDC UR5, c[0x0][0x248] ;  /* 0x0000920000057ab9 */ /* 0x000fc80000000800 */
        /* <DEDUP_REMOVED lines=9> */
[----:B------:R-:W3:Y:S01]  /*50ec0*/  LDL.LU R151, [R1+0x214c] ;  /* 0x00214c0001977983 */ /* 0x000ee20000300800 */
[----:B------:R-:W-:-:S03]  /*50ed0*/  F2FP.SATFINITE.E5M2.F32.PACK_AB_MERGE_C R235, R235, R150, RZ ;  /* 0x00000096ebeb723e */ /* 0x000fc600048060ff */
[----:B------:R-:W3:Y:S01]  /*50ee0*/  LDL.LU R150, [R1+0x2148] ;  /* 0x0021480001967983 */ /* 0x000ee20000300800 */
[----:B0-----:R-:W-:Y:S01]  /*50ef0*/  VIADD R250, R250, UR5 ;  /* 0x00000005fafa7c36 */ /* 0x001fe20008000000 */
[----:B------:R-:W-:-:S04]  /*50f00*/  ULDC UR5, c[0x0][0x248] ;  /* 0x0000920000057ab9 */ /* 0x000fc80000000800 */
[----:B------:R0:W-:Y:S02]  /*50f10*/  STL [R1+0x170], R250 ;  /* 0x000170fa01007387 */ /* 0x0001e40000100800 */
[----:B0-----:R-:W-:Y:S01]  /*50f20*/  VIADD R250, R250, UR5 ;  /* 0x00000005fafa7c36 */ /* 0x001fe20008000000 */
[----:B------:R-:W-:-:S03]  /*50f30*/  ULDC UR5, c[0x0][0x248] ;  /* 0x0000920000057ab9 */ /* 0x000fc60000000800 */
[----:B------:R-:W-:Y:S01]  /*50f40*/  VIADD R25, R250, UR5 ;  /* 0x00000005fa197c36 */ /* 0x000fe20008000000 */
[----:B------:R-:W-:Y:S01]  /*50f50*/  STL [R1+0x17c], R250 ;  /* 0x00017cfa01007387 */ /* 0x000fe20000100800 */
[----:B------:R-:W-:-:S03]  /*50f60*/  ULDC UR5, c[0x0][0x248] ;  /* 0x0000920000057ab9 */ /* 0x000fc60000000800 */
        /* <DEDUP_REMOVED lines=66> */
[----:B------:R0:W-:Y:S04]  /*51390*/  STL [R1+0x6c4], R25 ;  /* 0x0006c41901007387 */ /* 0x0001e80000100800 */
[----:B------:R1:W-:Y:S01]  /*513a0*/  STL [R1+0x344], R27 ;  /* 0x0003441b01007387 */ /* 0x0003e20000100800 */
[----:B0-----:R-:W-:Y:S01]  /*513b0*/  VIADD R25, R25, UR5 ;  /* 0x0000000519197c36 */ /* 0x001fe20008000000 */
[----:B------:R-:W-:-:S03]  /*513c0*/  ULDC UR5, c[0x0][0x248] ;  /* 0x0000920000057ab9 */ /* 0x000fc60000000800 */
[----:B-1----:R-:W-:Y:S01]  /*513d0*/  VIADD R27, R25, UR5 ;  /* 0x00000005191b7c36 */ /* 0x002fe20008000000 */
[----:B------:R0:W-:Y:S01]  /*513e0*/  STL [R1+0x6d0], R25 ;  /* 0x0006d01901007387 */ /* 0x0001e20000100800 */
[----:B------:R-:W-:-:S03]  /*513f0*/  ULDC UR5, c[0x0][0x248] ;  /* 0x0000920000057ab9 */ /* 0x000fc60000000800 */
[----:B0-----:R-:W3:Y:S04]  /*51400*/  LDL.LU R25, [R1+0xa00] ;  /* 0x000a000001197983 */ /* 0x001ee80000300800 */
[----:B------:R0:W-:Y:S04]  /*51410*/  STL [R1+0x6e0], R27 ;  /* 0x0006e01b01007387 */ /* 0x0001e80000100800 */
[----:B------:R1:W-:Y:S01]  /*51420*/  STL [R1+0x334], R29 ;  /* 0x0003341d01007387 */ /* 0x0003e20000100800 */
[----:B0-----:R-:W-:Y:S01]  /*51430*/  VIADD R27, R27, UR5 ;  /* 0x000000051b1b7c36 */ /* 0x001fe20008000000 */
[----:B------:R-:W-:-:S04]  /*51440*/  ULDC UR5, c[0x0][0x248] ;  /* 0x0000920000057ab9 */ /* 0x000fc80000000800 */
[----:B------:R0:W-:Y:S01]  /*51450*/  STL [R1+0x6f0], R27 ;  /* 0x0006f01b01007387 */ /* 0x0001e20000100800 */
[----:B-1----:R-:W-:Y:S01]  /*51460*/  F2FP.SATFINITE.E5M2.F32.PACK_AB_MERGE_C R29, R135, R134, RZ ;  /* 0x00000086871d723e */ /* 0x002fe200048060ff */
[----:B0-----:R-:W-:Y:S01]  /*51470*/  VIADD R27, R27, UR5 ;  /* 0x000000051b1b7c36 */ /* 0x001fe20008000000 */
[----:B------:R-:W-:-:S04]  /*51480*/  ULDC UR5, c[0x0][0x248] ;  /* 0x0000920000057ab9 */ /* 0x000fc80000000800 */
[----:B------:R0:W-:Y:S01]  /*51490*/  STL [R1+0x700], R27 ;  /* 0x0007001b01007387 */ /* 0x0001e20000100800 */
[----:B------:R-:W-:-:S03]  /*514a0*/  F2FP.SATFINITE.E5M2.F32.PACK_AB_MERGE_C R250, R31, R30, RZ ;  /* 0x0000001e1ffa723e */ /* 0x000fc600048060ff */
[----:B------:R2:W-:Y:S01]  /*514b0*/  STL [R1+0x328], R29 ;  /* 0x0003281d01007387 */ /* 0x0005e20000100800 */
[----:B0-----:R-:W-:Y:S01]  /*514c0*/  VIADD R27, R27, UR5 ;  /* 0x000000051b1b7c36 */ /* 0x001fe20008000000 */
[----:B------:R-:W-:-:S04]  /*514d0*/  ULDC UR5, c[0x0][0x248] ;  /* 0x0000920000057ab9 */ /* 0x000fc80000000800 */
[----:B------:R0:W-:Y:S04]  /*514e0*/  STL [R1+0x710], R27 ;  /* 0x0007101b01007387 */ /* 0x0001e80000100800 */
[----:B------:R-:W3:Y:S01]  /*514f0*/  LDL.LU R30, [R1+0xa04] ;  /* 0x000a0400011e7983 */ /* 0x000ee20000300800 */
[----:B--2---:R-:W-:Y:S01]  /*51500*/  F2FP.SATFINITE.E5M2.F32.PACK_AB_MERGE_C R29, R143, R142, RZ ;  /* 0x0000008e8f1d723e */ /* 0x004fe200048060ff */
[----:B0-----:R-:W-:Y:S01]  /*51510*/  VIADD R27, R27, UR5 ;  /* 0x000000051b1b7c36 */ /* 0x001fe20008000000 */
[----:B------:R-:W-:-:S04]  /*51520*/  ULDC UR5, c[0x0][0x248] ;  /* 0x0000920000057ab9 */ /* 0x000fc80000000800 */
[----:B------:R0:W-:Y:S04]  /*51530*/  STL [R1+0x720], R27 ;  /* 0x0007201b01007387 */ /* 0x0001e80000100800 */
[----:B------:R4:W-:Y:S01]  /*51540*/  STL [R1+0xb8c], R29 ;  /* 0x000b8c1d01007387 */ /* 0x0009e20000100800 */
[----:B0-----:R-:W-:Y:S01]  /*51550*/  VIADD R27, R27, UR5 ;  /* 0x000000051b1b7c36 */ /* 0x001fe20008000000 */
[----:B------:R-:W-:Y:S01]  /*51560*/  ULDC UR5, c[0x0][0x248] ;  /* 0x0000920000057ab9 */ /* 0x000fe20000000800 */
[----:B----4-:R-:W-:-:S03]  /*51570*/  F2FP.SATFINITE.E5M2.F32.PACK_AB_MERGE_C R29, R147, R146, RZ ;  /* 0x00000092931d723e */ /* 0x010fc600048060ff */
[----:B------:R0:W-:Y:S04]  /*51580*/  STL [R1+0x730], R27 ;  /* 0x0007301b01007387 */ /* 0x0001e80000100800 */
[----:B------:R3:W-:Y:S01]  /*51590*/  STL [R1+0xb88], R29 ;  /* 0x000b881d01007387 */ /* 0x0007e20000100800 */
[----:B0-----:R-:W-:Y:S01]  /*515a0*/  VIADD R27, R27, UR5 ;  /* 0x000000051b1b7c36 */ /* 0x001fe20008000000 */
[----:B------:R-:W-:-:S04]  /*515b0*/  ULDC UR5, c[0x0][0x248] ;  /* 0x0000920000057ab9 */ /* 0x000fc80000000800 */
[----:B------:R0:W-:Y:S01]  /*515c0*/  STL [R1+0x740], R27 ;  /* 0x0007401b01007387 */ /* 0x0001e20000100800 */
[----:B---3--:R-:W-:Y:S01]  /*515d0*/  F2FP.SATFINITE.E5M2.F32.PACK_AB_MERGE_C R29, R151, R150, RZ ;  /* 0x00000096971d723e */ /* 0x008fe200048060ff */
[----:B0-----:R-:W-:Y:S01]  /*515e0*/  VIADD R27, R27, UR5 ;  /* 0x000000051b1b7c36 */ /* 0x001fe20008000000 */
[----:B------:R-:W-:-:S03]  /*515f0*/  ULDC UR5, c[0x0][0x248] ;  /* 0x0000920000057ab9 */ /* 0x000fc60000000800 */
[----:B------:R-:W-:Y:S01]  /*51600*/  VIADD R31, R27, UR5 ;  /* 0x000000051b1f7c36 */ /* 0x000fe20008000000 */
[----:B------:R-:W-:Y:S01]  /*51610*/  STL [R1+0x36c], R29 ;  /* 0x00036c1d01007387 */ /* 0x000fe20000100800 */
[----:B------:R-:W-:-:S03]  /*51620*/  ULDC UR5, c[0x0][0x248] ;  /* 0x0000920000057ab9 */ /* 0x000fc60000000800 */
[----:B------:R-:W-:Y:S04]  /*51630*/  STL [R1+0x750], R27 ;  /* 0x0007501b01007387 */ /* 0x000fe80000100800 */
[----:B------:R0:W-:Y:S04]  /*51640*/  STL [R1+0x768], R31 ;  /* 0x0007681f01007387 */ /* 0x0001e80000100800 */
[----:B------:R-:W2:Y:S01]  /*51650*/  LDL.LU R33, [R1+0xa0c] ;  /* 0x000a0c0001217983 */ /* 0x000ea20000300800 */
[----:B------:R-:W-:Y:S01]  /*51660*/  VIADD R35, R31, UR5 ;  /* 0x000000051f237c36 */ /* 0x000fe20008000000 */
[----:B------:R-:W-:Y:S01]  /*51670*/  LOP3.LUT R9, R9, 0xffff, RZ, 0xc0, !PT ;  /* 0x0000ffff09097812 */ /* 0x000fe200078ec0ff */
[----:B------:R-:W-:Y:S01]  /*51680*/  ULDC UR5, c[0x0][0x248] ;  /* 0x0000920000057ab9 */ /* 0x000fe20000000800 */
[----:B0-----:R-:W3:Y:S02]  /*51690*/  LDL.LU R31, [R1+0xa08] ;  /* 0x000a0800011f7983 */ /* 0x001ee40000300800 */
[----:B------:R-:W-:-:S04]  /*516a0*/  SHF.R.U32.HI R27, RZ, 0x8, R9 ;  /* 0x00000008ff1b7819 */ /* 0x000fc80000011609 */
[----:B------:R-:W-:Y:S01]  /*516b0*/  LOP3.LUT R27, R27, 0xffff, RZ, 0xc0, !PT ;  /* 0x0000ffff1b1b7812 */ /* 0x000fe200078ec0ff */
[----:B------:R0:W-:Y:S01]  /*516c0*/  STL [R1+0x788], R35 ;  /* 0x0007882301007387 */ /* 0x0001e20000100800 */
[----:B------:R-:W-:Y:S01]  /*516d0*/  LOP3.LUT R8, R8, 0xffff, RZ, 0xc0, !PT ;  /* 0x0000ffff08087812 */ /* 0x000fe200078ec0ff */
[----:B0-----:R-:W-:Y:S01]  /*516e0*/  VIADD R35, R35, UR5 ;  /* 0x0000000523237c36 */ /* 0x001fe20008000000 */
[----:B------:R-:W-:Y:S01]  /*516f0*/  ULDC UR5, c[0x0][0x248] ;  /* 0x0000920000057ab9 */ /* 0x000fe20000000800 */
[----:B------:R-:W-:-:S04]  /*51700*/  LOP3.LUT R25, R25, 0xffff, RZ, 0xc0, !PT ;  /* 0x0000ffff19197812 */ /* 0x000fc800078ec0ff */
[----:B------:R-:W-:Y:S02]  /*51710*/  SHF.R.U32.HI R29, RZ, 0x8, R25 ;  /* 0x00000008ff1d7819 */ /* 0x000fe40000011619 */
[----:B------:R-:W-:Y:S02]  /*51720*/  PRMT R25, R25, 0x3340, R9 ;  /* 0x0000334019197816 */ /* 0x000fe40000000009 */
[----:B------:R-:W-:-:S04]  /*51730*/  LOP3.LUT R29, R29, 0xffff, RZ, 0xc0, !PT ;  /* 0x0000ffff1d1d7812 */ /* 0x000fc800078ec0ff */
[----:B------:R-:W-:Y:S01]  /*51740*/  PRMT R9, R29, 0x3340, R27 ;  /* 0x000033401d097816 */ /* 0x000fe2000000001b */
[----:B------:R-:W-:Y:S04]  /*51750*/  STL [R1+0x1150], R25 ;  /* 0x0011501901007387 */ /* 0x000fe80000100800 */
[----:B------:R0:W-:Y:S04]  /*51760*/  STL [R1+0x79c], R35 ;  /* 0x00079c2301007387 */ /* 0x0001e80000100800 */
[----:B------:R1:W-:Y:S01]  /*51770*/  STL [R1+0x1050], R9 ;  /* 0x0010500901007387 */ /* 0x0003e20000100800 */
[----:B0-----:R-:W-:Y:S01]  /*51780*/  VIADD R35, R35, UR5 ;  /* 0x0000000523237c36 */ /* 0x001fe20008000000 */
[----:B------:R-:W-:Y:S01]  /*51790*/  F2FP.SATFINITE.E5M2.F32.PACK_AB_MERGE_C R148, R149, R148, RZ ;  /* 0x000000949594723e */ /* 0x000fe200048060ff */
[----:B------:R-:W-:-:S03]  /*517a0*/  ULDC UR5, c[0x0][0x248] ;  /* 0x0000920000057ab9 */ /* 0x000fc60000000800 */
[----:B------:R-:W-:Y:S01]  /*517b0*/  STL [R1+0x7a4], R35 ;  /* 0x0007a42301007387 */ /* 0x000fe20000100800 */
[----:B-1----:R-:W-:-:S04]  /*517c0*/  LOP3.LUT R9, R30, 0xffff, RZ, 0xc0, !PT ;  /* 0x0000ffff1e097812 */ /* 0x002fc800078ec0ff */
[----:B------:R-:W-:-:S05]  /*517d0*/  PRMT R27, R9, 0x3340, R8 ;  /* 0x00003340091b7816 */ /* 0x000fca0000000008 */
[----:B------:R0:W-:Y:S04]  /*517e0*/  STL [R1+0x114c], R27 ;  /* 0x00114c1b01007387 */ /* 0x0001e80000100800 */
[----:B------:R-:W4:Y:S01]  /*517f0*/  LDL.LU R30, [R1+0xa10] ;  /* 0x000a1000011e7983 */ /* 0x000f220000300800 */
[----:B------:R-:W-:Y:S02]  /*51800*/  LOP3.LUT R226, R226, 0xffff, RZ, 0xc0, !PT ;  /* 0x0000ffffe2e27812 */ /* 0x000fe400078ec0ff */
[----:B------:R-:W-:Y:S02]  /*51810*/  LOP3.LUT R148, R148, 0xffff, RZ, 0xc0, !PT ;  /* 0x0000ffff94947812 */ /* 0x000fe400078ec0ff */
[----:B------:R-:W-:Y:S02]  /*51820*/  SHF.R.U32.HI R25, RZ, 0x8, R9 ;  /* 0x00000008ff197819 */ /* 0x000fe40000011609 */
[----:B------:R-:W-:-:S02]  /*51830*/  SHF.R.U32.HI R8, RZ, 0x8, R8 ;  /* 0x00000008ff087819 */ /* 0x000fc40000011608 */
[----:B0-----:R-:W-:Y:S02]  /*51840*/  PRMT R27, R226, 0x3340, R148 ;  /* 0x00003340e21b7816 */ /* 0x001fe40000000094 */
[----:B------:R-:W-:Y:S02]  /*51850*/  SHF.R.U32.HI R9, RZ, 0x8, R226 ;  /* 0x00000008ff097819 */ /* 0x000fe400000116e2 */
[----:B------:R-:W-:Y:S02]  /*51860*/  SHF.R.U32.HI R148, RZ, 0x8, R148 ;  /* 0x00000008ff947819 */ /* 0x000fe40000011694 */
[----:B------:R-:W-:Y:S02]  /*51870*/  LOP3.LUT R25, R25, 0xffff, RZ, 0xc0, !PT ;  /* 0x0000ffff19197812 */ /* 0x000fe400078ec0ff */
[----:B------:R-:W-:Y:S02]  /*51880*/  LOP3.LUT R8, R8, 0xffff, RZ, 0xc0, !PT ;  /* 0x0000ffff08087812 */ /* 0x000fe400078ec0ff */
[----:B------:R-:W-:-:S02]  /*51890*/  LOP3.LUT R9, R9, 0xffff, RZ, 0xc0, !PT ;  /* 0x0000ffff09097812 */ /* 0x000fc400078ec0ff */
[----:B------:R-:W-:Y:S01]  /*518a0*/  LOP3.LUT R148, R148, 0xffff, RZ, 0xc0, !PT ;  /* 0x0000ffff94947812 */ /* 0x000fe200078ec0ff */
[----:B------:R0:W-:Y:S01]  /*518b0*/  STL [R1+0x1148], R27 ;  /* 0x0011481b01007387 */ /* 0x0001e20000100800 */
[----:B------:R-:W-:Y:S02]  /*518c0*/  PRMT R25, R25, 0x3340, R8 ;  /* 0x0000334019197816 */ /* 0x000fe40000000008 */
[----:B------:R-:W-:-:S03]  /*518d0*/  PRMT R8, R9, 0x3340, R148 ;  /* 0x0000334009087816 */ /* 0x000fc60000000094 */
[----:B------:R-:W-:Y:S01]  /*518e0*/  STL [R1+0x1044], R25 ;  /* 0x0010441901007387 */ /* 0x000fe20000100800 */
[----:B0-----:R-:W-:Y:S01]  /*518f0*/  VIADD R27, R35, UR5 ;  /* 0x00000005231b7c36 */ /* 0x001fe20008000000 */
[----:B------:R-:W-:Y:S01]  /*51900*/  LOP3.LUT R11, R11, 0xffff, RZ, 0xc0, !PT ;  /* 0x0000ffff0b0b7812 */ /* 0x000fe200078ec0ff */
[----:B------:R-:W-:-:S03]  /*51910*/  ULDC UR5, c[0x0][0x248] ;  /* 0x0000920000057ab9 */ /* 0x000fc60000000800 */
[----:B------:R0:W-:Y:S04]  /*51920*/  STL [R1+0x794], R27 ;  /* 0x0007941b01007387 */ /* 0x0001e80000100800 */
[----:B------:R2:W-:Y:S01]  /*51930*/  STL [R1+0x1040], R8 ;  /* 0x0010400801007387 */ /* 0x0005e20000100800 */
[----:B0-----:R-:W-:Y:S01]  /*51940*/  VIADD R27, R27, UR5 ;  /* 0x000000051b1b7c36 */ /* 0x001fe20008000000 */
[----:B------:R-:W-:Y:S01]  /*51950*/  LOP3.LUT R10, R10, 0xffff, RZ, 0xc0, !PT ;  /* 0x0000ffff0a0a7812 */ /* 0x000fe200078ec0ff */
[----:B------:R-:W-:Y:S01]  /*51960*/  ULDC UR5, c[0x0][0x248] ;  /* 0x0000920000057ab9 */ /* 0x000fe20000000800 */
[----:B--2---:R-:W-:-:S04]  /*51970*/  LOP3.LUT R8, R33, 0xffff, RZ, 0xc0, !PT ;  /* 0x0000ffff21087812 */ /* 0x004fc800078ec0ff */
[----:B------:R-:W-:Y:S01]  /*51980*/  PRMT R29, R8, 0x3340, R11 ;  /* 0x00003340081d7816 */ /* 0x000fe2000000000b */
[----:B------:R0:W-:Y:S04]  /*51990*/  STL [R1+0x7a0], R27 ;  /* 0x0007a01b01007387 */ /* 0x0001e80000100800 */
[----:B------:R-:W-:Y:S01]  /*519a0*/  STL [R1+0x1144], R29 ;  /* 0x0011441d01007387 */ /* 0x000fe20000100800 */
[----:B---3--:R-:W-:-:S03]  /*519b0*/  LOP3.LUT R9, R31, 0xffff, RZ, 0xc0, !PT ;  /* 0x0000ffff1f097812 */ /* 0x008fc600078ec0ff */
[----:B------:R-:W2:Y:S01]  /*519c0*/  LDL.LU R33, [R1+0xa14] ;  /* 0x000a140001217983 */ /* 0x000ea20000300800 */
[----:B------:R-:W-:Y:S02]  /*519d0*/  SHF.R.U32.HI R25, RZ, 0x8, R8 ;  /* 0x00000008ff197819 */ /* 0x000fe40000011608 */
[----:B------:R-:W-:Y:S02]  /*519e0*/  SHF.R.U32.HI R11, RZ, 0x8, R11 ;  /* 0x00000008ff0b7819 */ /* 0x000fe4000001160b */
[----:B------:R-:W-:Y:S02]  /*519f0*/  SHF.R.U32.HI R8, RZ, 0x8, R9 ;  /* 0x00000008ff087819 */ /* 0x000fe40000011609 */
[--C-:B------:R-:W-:Y:S02]  /*51a00*/  PRMT R9, R9, 0x3340, R10.reuse ;  /* 0x0000334009097816 */ /* 0x100fe4000000000a */
[----:B------:R-:W-:Y:S02]  /*51a10*/  SHF.R.U32.HI R10, RZ, 0x8, R10 ;  /* 0x00000008ff0a7819 */ /* 0x000fe4000001160a */
[----:B------:R-:W-:-:S02]  /*51a20*/  F2FP.SATFINITE.E5M2.F32.PACK_AB_MERGE_C R144, R145, R144, RZ ;  /* 0x000000909190723e */ /* 0x000fc400048060ff */
[----:B------:R-:W-:Y:S02]  /*51a30*/  LOP3.LUT R25, R25, 0xffff, RZ, 0xc0, !PT ;  /* 0x0000ffff19197812 */ /* 0x000fe400078ec0ff */
[----:B------:R-:W-:Y:S01]  /*51a40*/  LOP3.LUT R11, R11, 0xffff, RZ, 0xc0, !PT ;  /* 0x0000ffff0b0b7812 */ /* 0x000fe200078ec0ff */
[----:B------:R1:W-:Y:S01]  /*51a50*/  STL [R1+0x1140], R9 ;  /* 0x0011400901007387 */ /* 0x0003e20000100800 */
[----:B------:R-:W-:Y:S01]  /*51a60*/  LOP3.LUT R8, R8, 0xffff, RZ, 0xc0, !PT ;  /* 0x0000ffff08087812 */ /* 0x000fe200078ec0ff */
[----:B0-----:R-:W-:Y:S01]  /*51a70*/  VIADD R27, R27, UR5 ;  /* 0x000000051b1b7c36 */ /* 0x001fe20008000000 */
[----:B------:R-:W-:Y:S01]  /*51a80*/  LOP3.LUT R10, R10, 0xffff, RZ, 0xc0, !PT ;  /* 0x0000ffff0a0a7812 */ /* 0x000fe200078ec0ff */
[----:B------:R-:W-:Y:S01]  /*51a90*/  ULDC UR5, c[0x0][0x248] ;  /* 0x0000920000057ab9 */ /* 0x000fe20000000800 */
[----:B------:R-:W-:Y:S02]  /*51aa0*/  LOP3.LUT R239, R239, 0xffff, RZ, 0xc0, !PT ;  /* 0x0000ffffefef7812 */ /* 0x000fe400078ec0ff */
[----:B------:R-:W-:-:S02]  /*51ab0*/  LOP3.LUT R144, R144, 0xffff, RZ, 0xc0, !PT ;  /* 0x0000ffff90907812 */ /* 0x000fc400078ec0ff */
[----:B-1----:R-:W-:Y:S01]  /*51ac0*/  PRMT R9, R25, 0x3340, R11 ;  /* 0x0000334019097816 */ /* 0x002fe2000000000b */
[----:B------:R-:W-:Y:S01]  /*51ad0*/  VIADD R11, R27, UR5 ;  /* 0x000000051b0b7c36 */ /* 0x000fe20008000000 */
[----:B------:R-:W-:Y:S01]  /*51ae0*/  PRMT R8, R8, 0x3340, R10 ;  /* 0x0000334008087816 */ /* 0x000fe2000000000a */
[----:B------:R-:W-:Y:S01]  /*51af0*/  ULDC UR5, c[0x0][0x248] ;  /* 0x0000920000057ab9 */ /* 0x000fe20000000800 */
[----:B------:R-:W-:Y:S01]  /*51b00*/  PRMT R25, R239, 0x3340, R144 ;  /* 0x00003340ef197816 */ /* 0x000fe20000000090 */
[----:B------:R-:W-:Y:S04]  /*51b10*/  STL [R1+0x103c], R9 ;  /* 0x00103c0901007387 */ /* 0x000fe80000100800 */
[----:B------:R-:W-:Y:S04]  /*51b20*/  STL [R1+0x78c], R27 ;  /* 0x00078c1b01007387 */ /* 0x000fe80000100800 */
[----:B------:R4:W-:Y:S04]  /*51b30*/  STL [R1+0x1038], R8 ;  /* 0x0010380801007387 */ /* 0x0009e80000100800 */
[----:B------:R0:W-:Y:S04]  /*51b40*/  STL [R1+0x798], R11 ;  /* 0x0007980b01007387 */ /* 0x0001e80000100800 */
[----:B------:R-:W-:Y:S04]  /*51b50*/  STL [R1+0x113c], R25 ;  /* 0x00113c1901007387 */ /* 0x000fe80000100800 */
[----:B------:R-:W3:Y:S01]  /*51b60*/  LDL.LU R31, [R1+0xa1c] ;  /* 0x000a1c00011f7983 */ /* 0x000ee20000300800 */
[----:B----4-:R-:W-:-:S03]  /*51b70*/  LOP3.LUT R8, R30, 0xffff, RZ, 0xc0, !PT ;  /* 0x0000ffff1e087812 */ /* 0x010fc600078ec0ff */
[----:B------:R-:W4:Y:S01]  /*51b80*/  LDL.LU R30, [R1+0xa18] ;  /* 0x000a1800011e7983 */ /* 0x000f220000300800 */
[----:B------:R-:W-:Y:S02]  /*51b90*/  LOP3.LUT R13, R13, 0xffff, RZ, 0xc0, !PT ;  /* 0x0000ffff0d0d7812 */ /* 0x000fe400078ec0ff */
[----:B------:R-:W-:Y:S02]  /*51ba0*/  SHF.R.U32.HI R9, RZ, 0x8, R239 ;  /* 0x00000008ff097819 */ /* 0x000fe400000116ef */
[----:B------:R-:W-:Y:S02]  /*51bb0*/  SHF.R.U32.HI R144, RZ, 0x8, R144 ;  /* 0x00000008ff907819 */ /* 0x000fe40000011690 */
[----:B------:R-:W-:Y:S02]  /*51bc0*/  SHF.R.U32.HI R10, RZ, 0x8, R8 ;  /* 0x00000008ff0a7819 */ /* 0x000fe40000011608 */
[--C-:B------:R-:W-:Y:S02]  /*51bd0*/  PRMT R8, R8, 0x3340, R13.reuse ;  /* 0x0000334008087816 */ /* 0x100fe4000000000d */
[----:B------:R-:W-:-:S02]  /*51be0*/  SHF.R.U32.HI R13, RZ, 0x8, R13 ;  /* 0x00000008ff0d7819 */ /* 0x000fc4000001160d */
[----:B------:R-:W-:Y:S02]  /*51bf0*/  LOP3.LUT R9, R9, 0xffff, RZ, 0xc0, !PT ;  /* 0x0000ffff09097812 */ /* 0x000fe400078ec0ff */
[----:B------:R-:W-:Y:S02]  /*51c00*/  LOP3.LUT R144, R144, 0xffff, RZ, 0xc0, !PT ;  /* 0x0000ffff90907812 */ /* 0x000fe400078ec0ff */
[----:B------:R-:W-:Y:S02]  /*51c10*/  LOP3.LUT R10, R10, 0xffff, RZ, 0xc0, !PT ;  /* 0x0000ffff0a0a7812 */ /* 0x000fe400078ec0ff */
[----:B------:R-:W-:Y:S01]  /*51c20*/  LOP3.LUT R13, R13, 0xffff, RZ, 0xc0, !PT ;  /* 0x0000ffff0d0d7812 */ /* 0x000fe200078ec0ff */
[----:B------:R1:W-:Y:S01]  /*51c30*/  STL [R1+0x1138], R8 ;  /* 0x0011380801007387 */ /* 0x0003e20000100800 */
[----:B------:R-:W-:Y:S01]  /*51c40*/  PRMT R9, R9, 0x3340, R144 ;  /* 0x0000334009097816 */ /* 0x000fe20000000090 */
[----:B0-----:R-:W-:Y:S01]  /*51c50*/  VIADD R11, R11, UR5 ;  /* 0x000000050b0b7c36 */ /* 0x001fe20008000000 */
[----:B------:R-:W-:Y:S01]  /*51c60*/  LOP3.LUT R12, R12, 0xffff, RZ, 0xc0, !PT ;  /* 0x0000ffff0c0c7812 */ /* 0x000fe200078ec0ff */
[----:B------:R-:W-:-:S02]  /*51c70*/  ULDC UR5, c[0x0][0x248] ;  /* 0x0000920000057ab9 */ /* 0x000fc40000000800 */
[----:B------:R-:W-:Y:S01]  /*51c80*/  STL [R1+0x102c], R9 ;  /* 0x00102c0901007387 */ /* 0x000fe20000100800 */
[----:B-1----:R-:W-:-:S03]  /*51c90*/  PRMT R8, R10, 0x3340, R13 ;  /* 0x000033400a087816 */ /* 0x002fc6000000000d */
[----:B------:R0:W-:Y:S01]  /*51ca0*/  STL [R1+0x780], R11 ;  /* 0x0007800b01007387 */ /* 0x0001e20000100800 */
[----:B------:R-:W-:-:S03]  /*51cb0*/  F2FP.SATFINITE.E5M2.F32.PACK_AB_MERGE_C R140, R141, R140, RZ ;  /* 0x0000008c8d8c723e */ /* 0x000fc600048060ff */
[----:B------:R2:W-:Y:S01]  /*51cc0*/  STL [R1+0x1028], R8 ;  /* 0x0010280801007387 */ /* 0x0005e20000100800 */
[----:B------:R-:W-:Y:S02]  /*51cd0*/  LOP3.LUT R241, R241, 0xffff, RZ, 0xc0, !PT ;  /* 0x0000fffff1f17812 */ /* 0x000fe400078ec0ff */
[----:B------:R-:W-:Y:S01]  /*51ce0*/  LOP3.LUT R140, R140, 0xffff, RZ, 0xc0, !PT ;  /* 0x0000ffff8c8c7812 */ /* 0x000fe200078ec0ff */
[----:B0-----:R-:W-:Y:S01]  /*51cf0*/  VIADD R11, R11, UR5 ;  /* 0x000000050b0b7c36 */ /* 0x001fe20008000000 */
[----:B------:R-:W-:-:S04]  /*51d00*/  ULDC UR5, c[0x0][0x248] ;  /* 0x0000920000057ab9 */ /* 0x000fc80000000800 */
[----:B------:R-:W-:Y:S01]  /*51d10*/  STL [R1+0x790], R11 ;  /* 0x0007900b01007387 */ /* 0x000fe20000100800 */
[----:B--2---:R-:W-:-:S04]  /*51d20*/  LOP3.LUT R8, R33, 0xffff, RZ, 0xc0, !PT ;  /* 0x0000ffff21087812 */ /* 0x004fc800078ec0ff */
[----:B------:R-:W-:Y:S02]  /*51d30*/  PRMT R10, R8, 0x3340, R12 ;  /* 0x00003340080a7816 */ /* 0x000fe4000000000c */
[----:B------:R-:W-:Y:S02]  /*51d40*/  SHF.R.U32.HI R9, RZ, 0x8, R8 ;  /* 0x00000008ff097819 */ /* 0x000fe40000011608 */
[----:B------:R-:W-:Y:S01]  /*51d50*/  SHF.R.U32.HI R12, RZ, 0x8, R12 ;  /* 0x00000008ff0c7819 */ /* 0x000fe2000001160c */
[----:B------:R0:W-:Y:S01]  /*51d60*/  STL [R1+0x1134], R10 ;  /* 0x0011340a01007387 */ /* 0x0001e20000100800 */
[----:B------:R-:W-:Y:S02]  /*51d70*/  SHF.R.U32.HI R8, RZ, 0x8, R241 ;  /* 0x00000008ff087819 */ /* 0x000fe400000116f1 */
[----:B------:R-:W-:Y:S02]  /*51d80*/  LOP3.LUT R9, R9, 0xffff, RZ, 0xc0, !PT ;  /* 0x0000ffff09097812 */ /* 0x000fe400078ec0ff */
[----:B------:R-:W-:-:S02]  /*51d90*/  LOP3.LUT R12, R12, 0xffff, RZ, 0xc0, !PT ;  /* 0x0000ffff0c0c7812 */ /* 0x000fc400078ec0ff */
[--C-:B0-----:R-:W-:Y:S02]  /*51da0*/  PRMT R10, R241, 0x3340, R140.reuse ;  /* 0x00003340f10a7816 */ /* 0x101fe4000000008c */
[----:B------:R-:W-:Y:S02]  /*51db0*/  SHF.R.U32.HI R140, RZ, 0x8, R140 ;  /* 0x00000008ff8c7819 */ /* 0x000fe4000001168c */
[----:B------:R-:W-:Y:S02]  /*51dc0*/  LOP3.LUT R8, R8, 0xffff, RZ, 0xc0, !PT ;  /* 0x0000ffff08087812 */ /* 0x000fe400078ec0ff */
        /* <DEDUP_REMOVED lines=8> */
[----:B------:R-:W-:Y:S04]  /*51e50*/  STL [R1+0x778], R10 ;  /* 0x0007780a01007387 */ /* 0x000fe80000100800 */
[----:B------:R3:W-:Y:S01]  /*51e60*/  STL [R1+0x1018], R8 ;  /* 0x0010180801007387 */ /* 0x0007e20000100800 */
[----:B------:R-:W-:Y:S01]  /*51e70*/  VIADD R11, R10, UR5 ;  /* 0x000000050a0b7c36 */ /* 0x000fe20008000000 */
[----:B------:R-:W-:Y:S01]  /*51e80*/  LOP3.LUT R14, R14, 0xffff, RZ, 0xc0, !PT ;  /* 0x0000ffff0e0e7812 */ /* 0x000fe200078ec0ff */
[----:B------:R-:W-:Y:S01]  /*51e90*/  ULDC UR5, c[0x0][0x248] ;  /* 0x0000920000057ab9 */ /* 0x000fe20000000800 */
[----:B---3--:R-:W-:-:S04]  /*51ea0*/  LOP3.LUT R8, R31, 0xffff, RZ, 0xc0, !PT ;  /* 0x0000ffff1f087812 */ /* 0x008fc800078ec0ff */
[----:B------:R-:W-:Y:S01]  /*51eb0*/  PRMT R12, R8, 0x3340, R15 ;  /* 0x00003340080c7816 */ /* 0x000fe2000000000f */
[----:B------:R0:W-:Y:S04]  /*51ec0*/  STL [R1+0x784], R11 ;  /* 0x0007840b01007387 */ /* 0x0001e80000100800 */
[----:B------:R-:W-:Y:S04]  /*51ed0*/  STL [R1+0x112c], R12 ;  /* 0x00112c0c01007387 */ /* 0x000fe80000100800 */
[----:B------:R-:W2:Y:S01]  /*51ee0*/  LDL.LU R33, [R1+0xa24] ;  /* 0x000a240001217983 */ /* 0x000ea20000300800 */
[----:B------:R-:W-:-:S02]  /*51ef0*/  SHF.R.U32.HI R10, RZ, 0x8, R8 ;  /* 0x00000008ff0a7819 */ /* 0x000fc40000011608 */
[----:B------:R-:W-:Y:S02]  /*51f00*/  SHF.R.U32.HI R15, RZ, 0x8, R15 ;  /* 0x00000008ff0f7819 */ /* 0x000fe4000001160f */
[----:B------:R-:W-:Y:S02]  /*51f10*/  LOP3.LUT R10, R10, 0xffff, RZ, 0xc0, !PT ;  /* 0x0000ffff0a0a7812 */ /* 0x000fe400078ec0ff */
[----:B------:R-:W-:Y:S02]  /*51f20*/  LOP3.LUT R15, R15, 0xffff, RZ, 0xc0, !PT ;  /* 0x0000ffff0f0f7812 */ /* 0x000fe400078ec0ff */
[----:B------:R-:W-:Y:S01]  /*51f30*/  F2FP.SATFINITE.E5M2.F32.PACK_AB_MERGE_C R136, R137, R136, RZ ;  /* 0x000000888988723e */ /* 0x000fe200048060ff */
[----:B0-----:R-:W-:Y:S01]  /*51f40*/  VIADD R11, R11, UR5 ;  /* 0x000000050b0b7c36 */ /* 0x001fe20008000000 */
[----:B------:R-:W-:Y:S01]  /*51f50*/  LOP3.LUT R246, R246, 0xffff, RZ, 0xc0, !PT ;  /* 0x0000fffff6f67812 */ /* 0x000fe200078ec0ff */
[----:B------:R-:W-:Y:S01]  /*51f60*/  ULDC UR5, c[0x0][0x248] ;  /* 0x0000920000057ab9 */ /* 0x000fe20000000800 */
[----:B------:R-:W-:-:S02]  /*51f70*/  LOP3.LUT R136, R136, 0xffff, RZ, 0xc0, !PT ;  /* 0x0000ffff88887812 */ /* 0x000fc400078ec0ff */
[----:B----4-:R-:W-:Y:S02]  /*51f80*/  LOP3.LUT R9, R30, 0xffff, RZ, 0xc0, !PT ;  /* 0x0000ffff1e097812 */ /* 0x010fe400078ec0ff */
[----:B------:R-:W3:Y:S02]  /*51f90*/  LDL.LU R30, [R1+0xa20] ;  /* 0x000a2000011e7983 */ /* 0x000ee40000300800 */
[----:B------:R-:W-:Y:S02]  /*51fa0*/  SHF.R.U32.HI R8, RZ, 0x8, R9 ;  /* 0x00000008ff087819 */ /* 0x000fe40000011609 */
[--C-:B------:R-:W-:Y:S02]  /*51fb0*/  PRMT R9, R9, 0x3340, R14.reuse ;  /* 0x0000334009097816 */ /* 0x100fe4000000000e */
[----:B------:R-:W-:-:S03]  /*51fc0*/  SHF.R.U32.HI R14, RZ, 0x8, R14 ;  /* 0x00000008ff0e7819 */ /* 0x000fc6000001160e */
[----:B------:R0:W-:Y:S01]  /*51fd0*/  STL [R1+0x1128], R9 ;  /* 0x0011280901007387 */ /* 0x0001e20000100800 */
[----:B------:R-:W-:Y:S02]  /*51fe0*/  LOP3.LUT R8, R8, 0xffff, RZ, 0xc0, !PT ;  /* 0x0000ffff08087812 */ /* 0x000fe400078ec0ff */
[----:B------:R-:W-:Y:S02]  /*51ff0*/  LOP3.LUT R14, R14, 0xffff, RZ, 0xc0, !PT ;  /* 0x0000ffff0e0e7812 */ /* 0x000fe400078ec0ff */
[----:B0-----:R-:W-:Y:S01]  /*52000*/  PRMT R9, R10, 0x3340, R15 ;  /* 0x000033400a097816 */ /* 0x001fe2000000000f */
[----:B------:R-:W-:Y:S01]  /*52010*/  VIADD R10, R11, UR5 ;  /* 0x000000050b0a7c36 */ /* 0x000fe20008000000 */
[----:B------:R-:W-:Y:S01]  /*52020*/  PRMT R8, R8, 0x3340, R14 ;  /* 0x0000334008087816 */ /* 0x000fe2000000000e */
[----:B------:R-:W-:Y:S02]  /*52030*/  ULDC UR5, c[0x0][0x248] ;  /* 0x0000920000057ab9 */ /* 0x000fe40000000800 */
[----:B------:R-:W-:Y:S04]  /*52040*/  STL [R1+0x1008], R9 ;  /* 0x0010080901007387 */ /* 0x000fe80000100800 */
[----:B------:R0:W-:Y:S04]  /*52050*/  STL [R1+0x770], R11 ;  /* 0x0007700b01007387 */ /* 0x0001e80000100800 */
[----:B------:R1:W-:Y:S01]  /*52060*/  STL [R1+0x1004], R8 ;  /* 0x0010040801007387 */ /* 0x0003e20000100800 */
[----:B0-----:R-:W-:-:S03]  /*52070*/  PRMT R11, R246, 0x3340, R136 ;  /* 0x00003340f60b7816 */ /* 0x001fc60000000088 */
[----:B------:R-:W-:Y:S04]  /*52080*/  STL [R1+0x77c], R10 ;  /* 0x00077c0a01007387 */ /* 0x000fe80000100800 */
[----:B------:R0:W-:Y:S04]  /*52090*/  STL [R1+0x1120], R11 ;  /* 0x0011200b01007387 */ /* 0x0001e80000100800 */
[----:B------:R-:W4:Y:S01]  /*520a0*/  LDL.LU R31, [R1+0xa28] ;  /* 0x000a2800011f7983 */ /* 0x000f220000300800 */
[----:B------:R-:W-:Y:S02]  /*520b0*/  F2FP.SATFINITE.E5M2.F32.PACK_AB_MERGE_C R138, R139, R138, RZ ;  /* 0x0000008a8b8a723e */ /* 0x000fe400048060ff */
[----:B------:R-:W-:-:S02]  /*520c0*/  LOP3.LUT R242, R242, 0xffff, RZ, 0xc0, !PT ;  /* 0x0000fffff2f27812 */ /* 0x000fc400078ec0ff */
[----:B------:R-:W-:Y:S02]  /*520d0*/  LOP3.LUT R138, R138, 0xffff, RZ, 0xc0, !PT ;  /* 0x0000ffff8a8a7812 */ /* 0x000fe400078ec0ff */
[----:B-1----:R-:W-:Y:S02]  /*520e0*/  SHF.R.U32.HI R8, RZ, 0x8, R246 ;  /* 0x00000008ff087819 */ /* 0x002fe400000116f6 */
[----:B------:R-:W-:Y:S02]  /*520f0*/  SHF.R.U32.HI R136, RZ, 0x8, R136 ;  /* 0x00000008ff887819 */ /* 0x000fe40000011688 */
[----:B0-----:R-:W-:Y:S02]  /*52100*/  PRMT R11, R242, 0x3340, R138 ;  /* 0x00003340f20b7816 */ /* 0x001fe4000000008a */
[----:B------:R-:W-:Y:S02]  /*52110*/  SHF.R.U32.HI R9, RZ, 0x8, R242 ;  /* 0x00000008ff097819 */ /* 0x000fe400000116f2 */
[----:B------:R-:W-:-:S02]  /*52120*/  SHF.R.U32.HI R138, RZ, 0x8, R138 ;  /* 0x00000008ff8a7819 */ /* 0x000fc4000001168a */
[----:B------:R-:W-:Y:S02]  /*52130*/  LOP3.LUT R8, R8, 0xffff, RZ, 0xc0, !PT ;  /* 0x0000ffff08087812 */ /* 0x000fe400078ec0ff */
[----:B------:R-:W-:Y:S01]  /*52140*/  LOP3.LUT R136, R136, 0xffff, RZ, 0xc0, !PT ;  /* 0x0000ffff88887812 */ /* 0x000fe200078ec0ff */
[----:B------:R0:W-:Y:S01]  /*52150*/  STL [R1+0x1124], R11 ;  /* 0x0011240b01007387 */ /* 0x0001e20000100800 */
[----:B------:R-:W-:Y:S02]  /*52160*/  LOP3.LUT R9, R9, 0xffff, RZ, 0xc0, !PT ;  /* 0x0000ffff09097812 */ /* 0x000fe400078ec0ff */
[----:B------:R-:W-:Y:S01]  /*52170*/  LOP3.LUT R138, R138, 0xffff, RZ, 0xc0, !PT ;  /* 0x0000ffff8a8a7812 */ /* 0x000fe200078ec0ff */
[----:B------:R-:W-:Y:S01]  /*52180*/  VIADD R10, R10, UR5 ;  /* 0x000000050a0a7c36 */ /* 0x000fe20008000000 */
[----:B------:R-:W-:Y:S01]  /*52190*/  LOP3.LUT R17, R17, 0xffff, RZ, 0xc0, !PT ;  /* 0x0000ffff11117812 */ /* 0x000fe200078ec0ff */
[----:B------:R-:W-:Y:S01]  /*521a0*/  ULDC UR5, c[0x0][0x248] ;  /* 0x0000920000057ab9 */ /* 0x000fe20000000800 */
[----:B0-----:R-:W-:-:S02]  /*521b0*/  PRMT R11, R8, 0x3340, R136 ;  /* 0x00003340080b7816 */ /* 0x001fc40000000088 */
[----:B------:R-:W-:-:S03]  /*521c0*/  PRMT R8, R9, 0x3340, R138 ;  /* 0x0000334009087816 */ /* 0x000fc6000000008a */
[----:B------:R0:W-:Y:S04]  /*521d0*/  STL [R1+0xffc], R11 ;  /* 0x000ffc0b01007387 */ /* 0x0001e80000100800 */
[----:B------:R-:W-:Y:S04]  /*521e0*/  STL [R1+0x764], R10 ;  /* 0x0007640a01007387 */ /* 0x000fe80000100800 */
[----:B------:R2:W-:Y:S01]  /*521f0*/  STL [R1+0x1000], R8 ;  /* 0x0010000801007387 */ /* 0x0005e20000100800 */
[----:B0-----:R-:W-:Y:S01]  /*52200*/  VIADD R11, R10, UR5 ;  /* 0x000000050a0b7c36 */ /* 0x001fe20008000000 */
[----:B------:R-:W-:Y:S01]  /*52210*/  LOP3.LUT R16, R16, 0xffff, RZ, 0xc0, !PT ;  /* 0x0000ffff10107812 */ /* 0x000fe200078ec0ff */
[----:B------:R-:W-:-:S03]  /*52220*/  ULDC UR5, c[0x0][0x248] ;  /* 0x0000920000057ab9 */ /* 0x000fc60000000800 */
[----:B------:R0:W-:Y:S01]  /*52230*/  STL [R1+0x774], R11 ;  /* 0x0007740b01007387 */ /* 0x0001e20000100800 */
[----:B--2---:R-:W-:-:S04]  /*52240*/  LOP3.LUT R8, R33, 0xffff, RZ, 0xc0, !PT ;  /* 0x0000ffff21087812 */ /* 0x004fc800078ec0ff */
[----:B------:R-:W-:-:S05]  /*52250*/  PRMT R12, R8, 0x3340, R17 ;  /* 0x00003340080c7816 */ /* 0x000fca0000000011 */
[----:B------:R-:W-:Y:S01]  /*52260*/  STL [R1+0x111c], R12 ;  /* 0x00111c0c01007387 */ /* 0x000fe20000100800 */
[----:B------:R-:W-:Y:S02]  /*52270*/  SHF.R.U32.HI R10, RZ, 0x8, R8 ;  /* 0x00000008ff0a7819 */ /* 0x000fe40000011608 */
[----:B------:R-:W-:Y:S02]  /*52280*/  SHF.R.U32.HI R17, RZ, 0x8, R17 ;  /* 0x00000008ff117819 */ /* 0x000fe40000011611 */
[----:B------:R-:W-:Y:S02]  /*52290*/  LOP3.LUT R10, R10, 0xffff, RZ, 0xc0, !PT ;  /* 0x0000ffff0a0a7812 */ /* 0x000fe400078ec0ff */
[----:B------:R-:W-:Y:S01]  /*522a0*/  LOP3.LUT R17, R17, 0xffff, RZ, 0xc0, !PT ;  /* 0x0000ffff11117812 */ /* 0x000fe200078ec0ff */
[----:B0-----:R-:W-:Y:S01]  /*522b0*/  VIADD R11, R11, UR5 ;  /* 0x000000050b0b7c36 */ /* 0x001fe20008000000 */
[----:B------:R-:W-:Y:S01]  /*522c0*/  ULDC UR5, c[0x0][0x248] ;  /* 0x0000920000057ab9 */ /* 0x000fe20000000800 */
[----:B---3--:R-:W-:-:S02]  /*522d0*/  LOP3.LUT R9, R30, 0xffff, RZ, 0xc0, !PT ;  /* 0x0000ffff1e097812 */ /* 0x008fc400078ec0ff */
[----:B------:R-:W2:Y:S02]  /*522e0*/  LDL.LU R30, [R1+0xa2c] ;  /* 0x000a2c00011e7983 */ /* 0x000ea40000300800 */
[----:B------:R-:W-:Y:S02]  /*522f0*/  SHF.R.U32.HI R8, RZ, 0x8, R9 ;  /* 0x00000008ff087819 */ /* 0x000fe40000011609 */
[--C-:B------:R-:W-:Y:S02]  /*52300*/  PRMT R9, R9, 0x3340, R16.reuse ;  /* 0x0000334009097816 */ /* 0x100fe40000000010 */
[----:B------:R-:W-:Y:S02]  /*52310*/  SHF.R.U32.HI R16, RZ, 0x8, R16 ;  /* 0x00000008ff107819 */ /* 0x000fe40000011610 */
[----:B------:R-:W-:Y:S01]  /*52320*/  LOP3.LUT R8, R8, 0xffff, RZ, 0xc0, !PT ;  /* 0x0000ffff08087812 */ /* 0x000fe200078ec0ff */
[----:B------:R0:W-:Y:S01]  /*52330*/  STL [R1+0x1118], R9 ;  /* 0x0011180901007387 */ /* 0x0001e20000100800 */
[----:B------:R-:W-:-:S04]  /*52340*/  LOP3.LUT R16, R16, 0xffff, RZ, 0xc0, !PT ;  /* 0x0000ffff10107812 */ /* 0x000fc800078ec0ff */
[----:B------:R-:W-:Y:S02]  /*52350*/  PRMT R8, R8, 0x3340, R16 ;  /* 0x0000334008087816 */ /* 0x000fe40000000010 */
[----:B0-----:R-:W-:-:S05]  /*52360*/  PRMT R9, R10, 0x3340, R17 ;  /* 0x000033400a097816 */ /* 0x001fca0000000011 */
[----:B------:R-:W-:Y:S04]  /*52370*/  STL [R1+0xff4], R9 ;  /* 0x000ff40901007387 */ /* 0x000fe80000100800 */
[----:B------:R0:W-:Y:S04]  /*52380*/  STL [R1+0x75c], R11 ;  /* 0x00075c0b01007387 */ /* 0x0001e80000100800 */
[----:B------:R1:W-:Y:S01]  /*52390*/  STL [R1+0xff0], R8 ;  /* 0x000ff00801007387 */ /* 0x0003e20000100800 */
[----:B0-----:R-:W-:Y:S01]  /*523a0*/  VIADD R11, R11, UR5 ;  /* 0x000000050b0b7c36 */ /* 0x001fe20008000000 */
[----:B------:R-:W-:Y:S01]  /*523b0*/  LOP3.LUT R19, R19, 0xffff, RZ, 0xc0, !PT ;  /* 0x0000ffff13137812 */ /* 0x000fe200078ec0ff */
[----:B------:R-:W-:Y:S01]  /*523c0*/  ULDC UR5, c[0x0][0x248] ;  /* 0x0000920000057ab9 */ /* 0x000fe20000000800 */
[----:B-1----:R-:W-:-:S04]  /*523d0*/  LOP3.LUT R8, R247, 0xffff, RZ, 0xc0, !PT ;  /* 0x0000fffff7087812 */ /* 0x002fc800078ec0ff */
[----:B------:R-:W-:Y:S01]  /*523e0*/  PRMT R12, R8, 0x3340, R132 ;  /* 0x00003340080c7816 */ /* 0x000fe20000000084 */
[----:B------:R0:W-:Y:S01]  /*523f0*/  STL [R1+0x76c], R11 ;  /* 0x00076c0b01007387 */ /* 0x0001e20000100800 */
[----:B----4-:R-:W-:-:S03]  /*52400*/  LOP3.LUT R9, R31, 0xffff, RZ, 0xc0, !PT ;  /* 0x0000ffff1f097812 */ /* 0x010fc600078ec0ff */
[----:B------:R-:W-:Y:S04]  /*52410*/  STL [R1+0x1114], R12 ;  /* 0x0011140c01007387 */ /* 0x000fe80000100800 */
[----:B------:R-:W3:Y:S01]  /*52420*/  LDL.LU R31, [R1+0xa30] ;  /* 0x000a3000011f7983 */ /* 0x000ee20000300800 */
[----:B------:R-:W-:Y:S02]  /*52430*/  SHF.R.U32.HI R10, RZ, 0x8, R8 ;  /* 0x00000008ff0a7819 */ /* 0x000fe40000011608 */
[----:B------:R-:W-:Y:S02]  /*52440*/  SHF.R.U32.HI R132, RZ, 0x8, R132 ;  /* 0x00000008ff847819 */ /* 0x000fe40000011684 */
[----:B------:R-:W-:Y:S02]  /*52450*/  SHF.R.U32.HI R8, RZ, 0x8, R9 ;  /* 0x00000008ff087819 */ /* 0x000fe40000011609 */
[----:B------:R-:W-:-:S02]  /*52460*/  PRMT R9, R9, 0x3340, R19 ;  /* 0x0000334009097816 */ /* 0x000fc40000000013 */
[----:B------:R-:W-:Y:S02]  /*52470*/  SHF.R.U32.HI R19, RZ, 0x8, R19 ;  /* 0x00000008ff137819 */ /* 0x000fe40000011613 */
[----:B------:R-:W-:Y:S02]  /*52480*/  LOP3.LUT R10, R10, 0xffff, RZ, 0xc0, !PT ;  /* 0x0000ffff0a0a7812 */ /* 0x000fe400078ec0ff */
[----:B------:R-:W-:Y:S01]  /*52490*/  LOP3.LUT R132, R132, 0xffff, RZ, 0xc0, !PT ;  /* 0x0000ffff84847812 */ /* 0x000fe200078ec0ff */
[----:B------:R1:W-:Y:S01]  /*524a0*/  STL [R1+0x1110], R9 ;  /* 0x0011100901007387 */ /* 0x0003e20000100800 */
[----:B------:R-:W-:Y:S02]  /*524b0*/  LOP3.LUT R8, R8, 0xffff, RZ, 0xc0, !PT ;  /* 0x0000ffff08087812 */ /* 0x000fe400078ec0ff */
[----:B------:R-:W-:Y:S01]  /*524c0*/  LOP3.LUT R19, R19, 0xffff, RZ, 0xc0, !PT ;  /* 0x0000ffff13137812 */ /* 0x000fe200078ec0ff */
[----:B0-----:R-:W-:Y:S01]  /*524d0*/  VIADD R11, R11, UR5 ;  /* 0x000000050b0b7c36 */ /* 0x001fe20008000000 */
[----:B------:R-:W-:Y:S01]  /*524e0*/  LOP3.LUT R18, R18, 0xffff, RZ, 0xc0, !PT ;  /* 0x0000ffff12127812 */ /* 0x000fe200078ec0ff */
[----:B------:R-:W-:Y:S01]  /*524f0*/  ULDC UR5, c[0x0][0x248] ;  /* 0x0000920000057ab9 */ /* 0x000fe20000000800 */
[----:B------:R-:W-:-:S02]  /*52500*/  PRMT R8, R8, 0x3340, R19 ;  /* 0x0000334008087816 */ /* 0x000fc40000000013 */
[----:B-1----:R-:W-:-:S05]  /*52510*/  PRMT R9, R10, 0x3340, R132 ;  /* 0x000033400a097816 */ /* 0x002fca0000000084 */
[----:B------:R-:W-:Y:S04]  /*52520*/  STL [R1+0xfe4], R9 ;  /* 0x000fe40901007387 */ /* 0x000fe80000100800 */
[----:B------:R0:W-:Y:S04]  /*52530*/  STL [R1+0x754], R11 ;  /* 0x0007540b01007387 */ /* 0x0001e80000100800 */
[----:B------:R-:W-:Y:S01]  /*52540*/  STL [R1+0xfd8], R8 ;  /* 0x000fd80801007387 */ /* 0x000fe20000100800 */
[----:B0-----:R-:W-:Y:S01]  /*52550*/  VIADD R11, R11, UR5 ;  /* 0x000000050b0b7c36 */ /* 0x001fe20008000000 */
[----:B------:R-:W-:Y:S01]  /*52560*/  LOP3.LUT R9, R248, 0xffff, RZ, 0xc0, !PT ;  /* 0x0000fffff8097812 */ /* 0x000fe200078ec0ff */
[----:B------:R-:W-:-:S03]  /*52570*/  ULDC UR5, c[0x0][0x248] ;  /* 0x0000920000057ab9 */ /* 0x000fc60000000800 */
[----:B------:R0:W-:Y:S02]  /*52580*/  STL [R1+0x760], R11 ;  /* 0x0007600b01007387 */ /* 0x0001e40000100800 */
[----:B0-----:R-:W-:Y:S01]  /*52590*/  VIADD R11, R11, UR5 ;  /* 0x000000050b0b7c36 */ /* 0x001fe20008000000 */
[----:B------:R-:W-:Y:S01]  /*525a0*/  ULDC UR5, c[0x0][0x248] ;  /* 0x0000920000057ab9 */ /* 0x000fe20000000800 */
[----:B--2---:R-:W-:-:S04]  /*525b0*/  LOP3.LUT R8, R30, 0xffff, RZ, 0xc0, !PT ;  /* 0x0000ffff1e087812 */ /* 0x004fc800078ec0ff */
[----:B------:R-:W-:-:S05]  /*525c0*/  PRMT R12, R8, 0x3340, R18 ;  /* 0x00003340080c7816 */ /* 0x000fca0000000012 */
[----:B------:R-:W-:Y:S04]  /*525d0*/  STL [R1+0x110c], R12 ;  /* 0x00110c0c01007387 */ /* 0x000fe80000100800 */
[----:B------:R-:W2:Y:S01]  /*525e0*/  LDL.LU R30, [R1+0xa34] ;  /* 0x000a3400011e7983 */ /* 0x000ea20000300800 */
        /* <DEDUP_REMOVED lines=9> */
[----:B------:R-:W-:-:S04]  /*52680*/  LOP3.LUT R128, R128, 0xffff, RZ, 0xc0, !PT ;  /* 0x0000ffff80807812 */ /* 0x000fc800078ec0ff */
[----:B------:R-:W-:Y:S02]  /*52690*/  PRMT R8, R8, 0x3340, R128 ;  /* 0x0000334008087816 */ /* 0x000fe40000000080 */
[----:B0-----:R-:W-:-:S05]  /*526a0*/  PRMT R9, R10, 0x3340, R18 ;  /* 0x000033400a097816 */ /* 0x001fca0000000012 */
[----:B------:R-:W-:Y:S04]  /*526b0*/  STL [R1+0xfcc], R9 ;  /* 0x000fcc0901007387 */ /* 0x000fe80000100800 */
[----:B------:R0:W-:Y:S04]  /*526c0*/  STL [R1+0x748], R11 ;  /* 0x0007480b01007387 */ /* 0x0001e80000100800 */
[----:B------:R1:W-:Y:S01]  /*526d0*/  STL [R1+0xfc8], R8 ;  /* 0x000fc80801007387 */ /* 0x0003e20000100800 */
[----:B0-----:R-:W-:Y:S01]  /*526e0*/  VIADD R11, R11, UR5 ;  /* 0x000000050b0b7c36 */ /* 0x001fe20008000000 */
[----:B---3--:R-:W-:Y:S01]  /*526f0*/  LOP3.LUT R9, R31, 0xffff, RZ, 0xc0, !PT ;  /* 0x0000ffff1f097812 */ /* 0x008fe200078ec0ff */
[----:B------:R-:W-:Y:S01]  /*52700*/  ULDC UR5, c[0x0][0x248] ;  /* 0x0000920000057ab9 */ /* 0x000fe20000000800 */
[----:B-1----:R-:W-:-:S04]  /*52710*/  LOP3.LUT R8, R249, 0xffff, RZ, 0xc0, !PT ;  /* 0x0000fffff9087812 */ /* 0x002fc800078ec0ff */
[----:B------:R-:W-:Y:S01]  /*52720*/  PRMT R12, R8, 0x3340, R130 ;  /* 0x00003340080c7816 */ /* 0x000fe20000000082 */
[----:B------:R0:W-:Y:S04]  /*52730*/  STL [R1+0x758], R11 ;  /* 0x0007580b01007387 */ /* 0x0001e80000100800 */
[----:B------:R-:W-:Y:S04]  /*52740*/  STL [R1+0x1104], R12 ;  /* 0x0011040c01007387 */ /* 0x000fe80000100800 */
[----:B------:R-:W3:Y:S04]  /*52750*/  LDL.LU R33, [R1+0xa3c] ;  /* 0x000a3c0001217983 */ /* 0x000ee80000300800 */
[----:B------:R-:W4:Y:S01]  /*52760*/  LDL.LU R31, [R1+0xa38] ;  /* 0x000a3800011f7983 */ /* 0x000f220000300800 */
[----:B------:R-:W-:-:S02]  /*52770*/  LOP3.LUT R21, R21, 0xffff, RZ, 0xc0, !PT ;  /* 0x0000ffff15157812 */ /* 0x000fc400078ec0ff */
[----:B------:R-:W-:Y:S02]  /*52780*/  SHF.R.U32.HI R10, RZ, 0x8, R8 ;  /* 0x00000008ff0a7819 */ /* 0x000fe40000011608 */
[----:B------:R-:W-:Y:S02]  /*52790*/  SHF.R.U32.HI R130, RZ, 0x8, R130 ;  /* 0x00000008ff827819 */ /* 0x000fe40000011682 */
[----:B------:R-:W-:Y:S02]  /*527a0*/  SHF.R.U32.HI R8, RZ, 0x8, R9 ;  /* 0x00000008ff087819 */ /* 0x000fe40000011609 */
[--C-:B------:R-:W-:Y:S02]  /*527b0*/  PRMT R9, R9, 0x3340, R21.reuse ;  /* 0x0000334009097816 */ /* 0x100fe40000000015 */
[----:B------:R-:W-:Y:S02]  /*527c0*/  SHF.R.U32.HI R21, RZ, 0x8, R21 ;  /* 0x00000008ff157819 */ /* 0x000fe40000011615 */
[----:B------:R-:W-:-:S02]  /*527d0*/  LOP3.LUT R10, R10, 0xffff, RZ, 0xc0, !PT ;  /* 0x0000ffff0a0a7812 */ /* 0x000fc400078ec0ff */
[----:B------:R-:W-:Y:S01]  /*527e0*/  LOP3.LUT R130, R130, 0xffff, RZ, 0xc0, !PT ;  /* 0x0000ffff82827812 */ /* 0x000fe200078ec0ff */
[----:B------:R1:W-:Y:S01]  /*527f0*/  STL [R1+0x1100], R9 ;  /* 0x0011000901007387 */ /* 0x0003e20000100800 */
[----:B------:R-:W-:Y:S02]  /*52800*/  LOP3.LUT R8, R8, 0xffff, RZ, 0xc0, !PT ;  /* 0x0000ffff08087812 */ /* 0x000fe400078ec0ff */
[----:B------:R-:W-:Y:S01]  /*52810*/  LOP3.LUT R21, R21, 0xffff, RZ, 0xc0, !PT ;  /* 0x0000ffff15157812 */ /* 0x000fe200078ec0ff */
[----:B0-----:R-:W-:Y:S01]  /*52820*/  VIADD R11, R11, UR5 ;  /* 0x000000050b0b7c36 */ /* 0x001fe20008000000 */
[----:B------:R-:W-:Y:S01]  /*52830*/  LOP3.LUT R20, R20, 0xffff, RZ, 0xc0, !PT ;  /* 0x0000ffff14147812 */ /* 0x000fe200078ec0ff */
[----:B------:R-:W-:Y:S01]  /*52840*/  ULDC UR5, c[0x0][0x248] ;  /* 0x0000920000057ab9 */ /* 0x000fe20000000800 */
[----:B------:R-:W-:Y:S02]  /*52850*/  PRMT R8, R8, 0x3340, R21 ;  /* 0x0000334008087816 */ /* 0x000fe40000000015 */
[----:B-1----:R-:W-:-:S05]  /*52860*/  PRMT R9, R10, 0x3340, R130 ;  /* 0x000033400a097816 */ /* 0x002fca0000000082 */
[----:B------:R-:W-:Y:S04]  /*52870*/  STL [R1+0xfc4], R9 ;  /* 0x000fc40901007387 */ /* 0x000fe80000100800 */
[----:B------:R0:W-:Y:S04]  /*52880*/  STL [R1+0x73c], R11 ;  /* 0x00073c0b01007387 */ /* 0x0001e80000100800 */
[----:B------:R-:W-:Y:S01]  /*52890*/  STL [R1+0xfc0], R8 ;  /* 0x000fc00801007387 */ /* 0x000fe20000100800 */
[----:B0-----:R-:W-:Y:S01]  /*528a0*/  VIADD R11, R11, UR5 ;  /* 0x000000050b0b7c36 */ /* 0x001fe20008000000 */
[----:B------:R-:W-:Y:S01]  /*528b0*/  LOP3.LUT R9, R251, 0xffff, RZ, 0xc0, !PT ;  /* 0x0000fffffb097812 */ /* 0x000fe200078ec0ff */
[----:B------:R-:W-:-:S03]  /*528c0*/  ULDC UR5, c[0x0][0x248] ;  /* 0x0000920000057ab9 */ /* 0x000fc60000000800 */
[----:B------:R0:W-:Y:S01]  /*528d0*/  STL [R1+0x74c], R11 ;  /* 0x00074c0b01007387 */ /* 0x0001e20000100800 */
[----:B------:R-:W-:Y:S01]  /*528e0*/  LOP3.LUT R23, R23, 0xffff, RZ, 0xc0, !PT ;  /* 0x0000ffff17177812 */ /* 0x000fe200078ec0ff */
[----:B0-----:R-:W-:Y:S01]  /*528f0*/  VIADD R11, R11, UR5 ;  /* 0x000000050b0b7c36 */ /* 0x001fe20008000000 */
[----:B------:R-:W-:Y:S01]  /*52900*/  ULDC UR5, c[0x0][0x248] ;  /* 0x0000920000057ab9 */ /* 0x000fe20000000800 */
[----:B------:R-:W-:Y:S02]  /*52910*/  LOP3.LUT R22, R22, 0xffff, RZ, 0xc0, !PT ;  /* 0x0000ffff16167812 */ /* 0x000fe400078ec0ff */
        /* <DEDUP_REMOVED lines=20> */
[----:B------:R-:W-:Y:S01]  /*52a60*/  ULDC UR5, c[0x0][0x248] ;  /* 0x0000920000057ab9 */ /* 0x000fe20000000800 */
[----:B---3--:R-:W-:-:S02]  /*52a70*/  LOP3.LUT R8, R33, 0xffff, RZ, 0xc0, !PT ;  /* 0x0000ffff21087812 */ /* 0x008fc400078ec0ff */
[----:B----4-:R-:W-:Y:S02]  /*52a80*/  LOP3.LUT R9, R31, 0xffff, RZ, 0xc0, !PT ;  /* 0x0000ffff1f097812 */ /* 0x010fe400078ec0ff */
[----:B------:R-:W-:Y:S02]  /*52a90*/  SHF.R.U32.HI R10, RZ, 0x8, R8 ;  /* 0x00000008ff0a7819 */ /* 0x000fe40000011608 */
[----:B------:R-:W-:Y:S02]  /*52aa0*/  PRMT R12, R8, 0x3340, R23 ;  /* 0x00003340080c7816 */ /* 0x000fe40000000017 */
[----:B------:R-:W-:Y:S02]  /*52ab0*/  SHF.R.U32.HI R8, RZ, 0x8, R9 ;  /* 0x00000008ff087819 */ /* 0x000fe40000011609 */
[----:B------:R-:W-:Y:S01]  /*52ac0*/  PRMT R9, R9, 0x3340, R22 ;  /* 0x0000334009097816 */ /* 0x000fe20000000016 */
[----:B------:R0:W-:Y:S04]  /*52ad0*/  STL [R1+0x744], R11 ;  /* 0x0007440b01007387 */ /* 0x0001e80000100800 */
[----:B------:R-:W-:Y:S04]  /*52ae0*/  STL [R1+0x10f4], R12 ;  /* 0x0010f40c01007387 */ /* 0x000fe80000100800 */
[----:B------:R-:W3:Y:S04]  /*52af0*/  LDL.LU R35, [R1+0xa44] ;  /* 0x000a440001237983 */ /* 0x000ee80000300800 */
[----:B------:R1:W-:Y:S04]  /*52b00*/  STL [R1+0x10f0], R9 ;  /* 0x0010f00901007387 */ /* 0x0003e80000100800 */
[----:B------:R-:W4:Y:S01]  /*52b10*/  LDL.LU R33, [R1+0xa40] ;  /* 0x000a400001217983 */ /* 0x000f220000300800 */
[----:B------:R-:W-:-:S02]  /*52b20*/  SHF.R.U32.HI R23, RZ, 0x8, R23 ;  /* 0x00000008ff177819 */ /* 0x000fc40000011617 */
[----:B------:R-:W-:Y:S02]  /*52b30*/  SHF.R.U32.HI R22, RZ, 0x8, R22 ;  /* 0x00000008ff167819 */ /* 0x000fe40000011616 */
[----:B------:R-:W-:Y:S02]  /*52b40*/  LOP3.LUT R10, R10, 0xffff, RZ, 0xc0, !PT ;  /* 0x0000ffff0a0a7812 */ /* 0x000fe400078ec0ff */
[----:B------:R-:W-:Y:S02]  /*52b50*/  LOP3.LUT R23, R23, 0xffff, RZ, 0xc0, !PT ;  /* 0x0000ffff17177812 */ /* 0x000fe400078ec0ff */
[----:B------:R-:W-:Y:S02]  /*52b60*/  LOP3.LUT R8, R8, 0xffff, RZ, 0xc0, !PT ;  /* 0x0000ffff08087812 */ /* 0x000fe400078ec0ff */
[----:B------:R-:W-:Y:S01]  /*52b70*/  LOP3.LUT R22, R22, 0xffff, RZ, 0xc0, !PT ;  /* 0x0000ffff16167812 */ /* 0x000fe200078ec0ff */
[----:B0-----:R-:W-:Y:S01]  /*52b80*/  VIADD R11, R11, UR5 ;  /* 0x000000050b0b7c36 */ /* 0x001fe20008000000 */
[----:B-1----:R-:W-:Y:S01]  /*52b90*/  PRMT R9, R10, 0x3340, R23 ;  /* 0x000033400a097816 */ /* 0x002fe20000000017 */
[----:B------:R-:W-:Y:S01]  /*52ba0*/  ULDC UR5, c[0x0][0x248] ;  /* 0x0000920000057ab9 */ /* 0x000fe20000000800 */
[----:B------:R-:W-:-:S02]  /*52bb0*/  PRMT R8, R8, 0x3340, R22 ;  /* 0x0000334008087816 */ /* 0x000fc40000000016 */
[----:B------:R0:W-:Y:S04]  /*52bc0*/  STL [R1+0x728], R11 ;  /* 0x0007280b01007387 */ /* 0x0001e80000100800 */
[----:B------:R1:W-:Y:S01]  /*52bd0*/  STL [R1+0xfa4], R9 ;  /* 0x000fa40901007387 */ /* 0x0003e20000100800 */
[----:B------:R-:W-:-:S03]  /*52be0*/  LOP3.LUT R122, R122, 0xffff, RZ, 0xc0, !PT ;  /* 0x0000ffff7a7a7812 */ /* 0x000fc600078ec0ff */
[----:B------:R-:W-:Y:S01]  /*52bf0*/  STL [R1+0xfa0], R8 ;  /* 0x000fa00801007387 */ /* 0x000fe20000100800 */
[----:B0-----:R-:W-:Y:S01]  /*52c00*/  VIADD R11, R11, UR5 ;  /* 0x000000050b0b7c36 */ /* 0x001fe20008000000 */
[----:B------:R-:W-:Y:S01]  /*52c10*/  ULDC UR5, c[0x0][0x248] ;  /* 0x0000920000057ab9 */ /* 0x000fe20000000800 */
[----:B-1----:R-:W-:-:S03]  /*52c20*/  LOP3.LUT R9, R252, 0xffff, RZ, 0xc0, !PT ;  /* 0x0000fffffc097812 */ /* 0x002fc600078ec0ff */
[----:B------:R0:W-:Y:S01]  /*52c30*/  STL [R1+0x738], R11 ;  /* 0x0007380b01007387 */ /* 0x0001e20000100800 */
[----:B------:R-:W-:Y:S01]  /*52c40*/  LOP3.LUT R153, R153, 0xffff, RZ, 0xc0, !PT ;  /* 0x0000ffff99997812 */ /* 0x000fe200078ec0ff */
[----:B0-----:R-:W-:Y:S01]  /*52c50*/  VIADD R11, R11, UR5 ;  /* 0x000000050b0b7c36 */ /* 0x001fe20008000000 */
[----:B------:R-:W-:Y:S01]  /*52c60*/  ULDC UR5, c[0x0][0x248] ;  /* 0x0000920000057ab9 */ /* 0x000fe20000000800 */
[----:B------:R-:W-:Y:S02]  /*52c70*/  LOP3.LUT R152, R152, 0xffff, RZ, 0xc0, !PT ;  /* 0x0000ffff98987812 */ /* 0x000fe400078ec0ff */
[----:B--2---:R-:W-:-:S04]  /*52c80*/  LOP3.LUT R8, R30, 0xffff, RZ, 0xc0, !PT ;  /* 0x0000ffff1e087812 */ /* 0x004fc800078ec0ff */
[----:B------:R-:W-:Y:S02]  /*52c90*/  SHF.R.U32.HI R10, RZ, 0x8, R8 ;  /* 0x00000008ff0a7819 */ /* 0x000fe40000011608 */
[----:B------:R-:W-:Y:S02]  /*52ca0*/  PRMT R12, R8, 0x3340, R120 ;  /* 0x00003340080c7816 */ /* 0x000fe40000000078 */
[----:B------:R-:W-:Y:S02]  /*52cb0*/  SHF.R.U32.HI R8, RZ, 0x8, R9 ;  /* 0x00000008ff087819 */ /* 0x000fe40000011609 */
[----:B------:R-:W-:Y:S01]  /*52cc0*/  PRMT R9, R9, 0x3340, R122 ;  /* 0x0000334009097816 */ /* 0x000fe2000000007a */
[----:B------:R-:W-:Y:S04]  /*52cd0*/  STL [R1+0x10e8], R12 ;  /* 0x0010e80c01007387 */ /* 0x000fe80000100800 */
[----:B------:R-:W2:Y:S04]  /*52ce0*/  LDL.LU R31, [R1+0x670] ;  /* 0x00067000011f7983 */ /* 0x000ea80000300800 */
[----:B------:R0:W-:Y:S04]  /*52cf0*/  STL [R1+0x10ec], R9 ;  /* 0x0010ec0901007387 */ /* 0x0001e80000100800 */
[----:B------:R-:W2:Y:S01]  /*52d00*/  LDL.LU R30, [R1+0xa48] ;  /* 0x000a4800011e7983 */ /* 0x000ea20000300800 */
[----:B------:R-:W-:-:S02]  /*52d10*/  SHF.R.U32.HI R120, RZ, 0x8, R120 ;  /* 0x00000008ff787819 */ /* 0x000fc40000011678 */
[----:B------:R-:W-:Y:S02]  /*52d20*/  SHF.R.U32.HI R122, RZ, 0x8, R122 ;  /* 0x00000008ff7a7819 */ /* 0x000fe4000001167a */
[----:B------:R-:W-:Y:S02]  /*52d30*/  LOP3.LUT R10, R10, 0xffff, RZ, 0xc0, !PT ;  /* 0x0000ffff0a0a7812 */ /* 0x000fe400078ec0ff */
[----:B------:R-:W-:Y:S02]  /*52d40*/  LOP3.LUT R120, R120, 0xffff, RZ, 0xc0, !PT ;  /* 0x0000ffff78787812 */ /* 0x000fe400078ec0ff */
[----:B------:R-:W-:Y:S02]  /*52d50*/  LOP3.LUT R8, R8, 0xffff, RZ, 0xc0, !PT ;  /* 0x0000ffff08087812 */ /* 0x000fe400078ec0ff */
[----:B------:R-:W-:Y:S02]  /*52d60*/  LOP3.LUT R122, R122, 0xffff, RZ, 0xc0, !PT ;  /* 0x0000ffff7a7a7812 */ /* 0x000fe400078ec0ff */
[----:B0-----:R-:W-:-:S02]  /*52d70*/  PRMT R9, R10, 0x3340, R120 ;  /* 0x000033400a097816 */ /* 0x001fc40000000078 */
[----:B------:R-:W-:Y:S01]  /*52d80*/  PRMT R8, R8, 0x3340, R122 ;  /* 0x0000334008087816 */ /* 0x000fe2000000007a */
[----:B------:R0:W-:Y:S04]  /*52d90*/  STL [R1+0x71c], R11 ;  /* 0x00071c0b01007387 */ /* 0x0001e80000100800 */
[----:B------:R-:W-:Y:S04]  /*52da0*/  STL [R1+0xf98], R9 ;  /* 0x000f980901007387 */ /* 0x000fe80000100800 */
[----:B------:R3:W-:Y:S01]  /*52db0*/  STL [R1+0xf9c], R8 ;  /* 0x000f9c0801007387 */ /* 0x0007e20000100800 */
[----:B0-----:R-:W-:Y:S01]  /*52dc0*/  VIADD R11, R11, UR5 ;  /* 0x000000050b0b7c36 */ /* 0x001fe20008000000 */
[----:B------:R-:W-:-:S04]  /*52dd0*/  ULDC UR5, c[0x0][0x248] ;  /* 0x0000920000057ab9 */ /* 0x000fc80000000800 */
[----:B------:R0:W-:Y:S01]  /*52de0*/  STL [R1+0x72c], R11 ;  /* 0x00072c0b01007387 */ /* 0x0001e20000100800 */
[----:B---3--:R-:W-:-:S04]  /*52df0*/  LOP3.LUT R8, R35, 0xffff, RZ, 0xc0, !PT ;  /* 0x0000ffff23087812 */ /* 0x008fc800078ec0ff */
[----:B------:R-:W-:Y:S02]  /*52e00*/  SHF.R.U32.HI R10, RZ, 0x8, R8 ;  /* 0x00000008ff0a7819 */ /* 0x000fe40000011608 */
[----:B----4-:R-:W-:Y:S02]  /*52e10*/  LOP3.LUT R9, R33, 0xffff, RZ, 0xc0, !PT ;  /* 0x0000ffff21097812 */ /* 0x010fe400078ec0ff */
[----:B------:R-:W-:Y:S02]  /*52e20*/  PRMT R12, R8, 0x3340, R153 ;  /* 0x00003340080c7816 */ /* 0x000fe40000000099 */
[----:B------:R-:W-:Y:S02]  /*52e30*/  SHF.R.U32.HI R8, RZ, 0x8, R9 ;  /* 0x00000008ff087819 */ /* 0x000fe40000011609 */
[----:B------:R-:W-:Y:S01]  /*52e40*/  PRMT R9, R9, 0x3340, R152 ;  /* 0x0000334009097816 */ /* 0x000fe20000000098 */
        /* <DEDUP_REMOVED lines=14> */
[----:B------:R0:W-:Y:S01]  /*52f30*/  STL [R1+0x714], R11 ;  /* 0x0007140b01007387 */ /* 0x0001e20000100800 */
[----:B------:R-:W-:-:S03]  /*52f40*/  LOP3.LUT R116, R116, 0xffff, RZ, 0xc0, !PT ;  /* 0x0000ffff74747812 */ /* 0x000fc600078ec0ff */
[----:B------:R-:W-:Y:S01]  /*52f50*/  STL [R1+0xf8c], R9 ;  /* 0x000f8c0901007387 */ /* 0x000fe20000100800 */
[----:B------:R-:W-:-:S03]  /*52f60*/  LOP3.LUT R155, R155, 0xffff, RZ, 0xc0, !PT ;  /* 0x0000ffff9b9b7812 */ /* 0x000fc600078ec0ff */
[----:B------:R-:W-:Y:S01]  /*52f70*/  STL [R1+0xf88], R8 ;  /* 0x000f880801007387 */ /* 0x000fe20000100800 */
[----:B0-----:R-:W-:Y:S01]  /*52f80*/  VIADD R11, R11, UR5 ;  /* 0x000000050b0b7c36 */ /* 0x001fe20008000000 */
[----:B------:R-:W-:-:S04]  /*52f90*/  ULDC UR5, c[0x0][0x248] ;  /* 0x0000920000057ab9 */ /* 0x000fc80000000800 */
[----:B------:R0:W-:Y:S01]  /*52fa0*/  STL [R1+0x724], R11 ;  /* 0x0007240b01007387 */ /* 0x0001e20000100800 */
[----:B------:R-:W-:Y:S01]  /*52fb0*/  LOP3.LUT R154, R154, 0xffff, RZ, 0xc0, !PT ;  /* 0x0000ffff9a9a7812 */ /* 0x000fe200078ec0ff */
[----:B0-----:R-:W-:Y:S01]  /*52fc0*/  VIADD R11, R11, UR5 ;  /* 0x000000050b0b7c36 */ /* 0x001fe20008000000 */
[----:B------:R-:W-:Y:S01]  /*52fd0*/  ULDC UR5, c[0x0][0x248] ;  /* 0x0000920000057ab9 */ /* 0x000fe20000000800 */
[----:B------:R-:W-:Y:S02]  /*52fe0*/  LOP3.LUT R112, R112, 0xffff, RZ, 0xc0, !PT ;  /* 0x0000ffff70707812 */ /* 0x000fe400078ec0ff */
[----:B--2---:R-:W-:-:S04]  /*52ff0*/  LOP3.LUT R8, R31, 0xffff, RZ, 0xc0, !PT ;  /* 0x0000ffff1f087812 */ /* 0x004fc800078ec0ff */
[----:B------:R-:W-:Y:S02]  /*53000*/  SHF.R.U32.HI R10, RZ, 0x8, R8 ;  /* 0x00000008ff0a7819 */ /* 0x000fe40000011608 */
[----:B------:R-:W-:Y:S02]  /*53010*/  LOP3.LUT R9, R30, 0xffff, RZ, 0xc0, !PT ;  /* 0x0000ffff1e097812 */ /* 0x000fe400078ec0ff */
[--C-:B------:R-:W-:Y:S02]  /*53020*/  PRMT R12, R8, 0x3340, R116.reuse ;  /* 0x00003340080c7816 */ /* 0x100fe40000000074 */
        /* <DEDUP_REMOVED lines=104> */
[----:B------:R-:W-:Y:S01]  /*536b0*/  F2FP.SATFINITE.E5M2.F32.PACK_AB_MERGE_C R106, R107, R106, RZ ;  /* 0x0000006a6b6a723e */ /* 0x000fe200048060ff */
[----:B0-----:R-:W-:Y:S01]  /*536c0*/  VIADD R11, R11, UR5 ;  /* 0x000000050b0b7c36 */ /* 0x001fe20008000000 */
[----:B------:R-:W-:Y:S01]  /*536d0*/  LOP3.LUT R104, R104, 0xffff, RZ, 0xc0, !PT ;  /* 0x0000ffff68687812 */ /* 0x000fe200078ec0ff */
[----:B------:R-:W-:Y:S01]  /*536e0*/  ULDC UR5, c[0x0][0x248] ;  /* 0x0000920000057ab9 */ /* 0x000fe20000000800 */
[----:B------:R-:W-:Y:S02]  /*536f0*/  LOP3.LUT R106, R106, 0xffff, RZ, 0xc0, !PT ;  /* 0x0000ffff6a6a7812 */ /* 0x000fe400078ec0ff */
[----:B--2---:R-:W-:-:S04]  /*53700*/  LOP3.LUT R8, R31, 0xffff, RZ, 0xc0, !PT ;  /* 0x0000ffff1f087812 */ /* 0x004fc800078ec0ff */
[----:B------:R-:W-:Y:S02]  /*53710*/  SHF.R.U32.HI R10, RZ, 0x8, R8 ;  /* 0x00000008ff0a7819 */ /* 0x000fe40000011608 */
[----:B------:R-:W-:Y:S02]  /*53720*/  LOP3.LUT R9, R30, 0xffff, RZ, 0xc0, !PT ;  /* 0x0000ffff1e097812 */ /* 0x000fe400078ec0ff */
        /* <DEDUP_REMOVED lines=50> */
[----:B0-----:R-:W-:-:S03]  /*53a50*/  VIADD R11, R11, UR5 ;  /* 0x000000050b0b7c36 */ /* 0x001fc60008000000 */
        /* <DEDUP_REMOVED lines=30> */
[--C-:B------:R-:W-:Y:S02]  /*53c40*/  PRMT R12, R8, 0x3340, R100.reuse ;  /* 0x00003340080c7816 */ /* 0x100fe40000000064 */
        /* <DEDUP_REMOVED lines=17> */
[----:B------:R-:W-:-:S03]  /*53d60*/  F2FP.SATFINITE.E5M2.F32.PACK_AB_MERGE_C R96, R97, R96, RZ ;  /* 0x000000606160723e */ /* 0x000fc600048060ff */
[----:B------:R-:W-:Y:S01]  /*53d70*/  STL [R1+0xf14], R9 ;  /* 0x000f140901007387 */ /* 0x000fe20000100800 */
[----:B------:R-:W-:-:S03]  /*53d80*/  LOP3.LUT R162, R162, 0xffff, RZ, 0xc0, !PT ;  /* 0x0000ffffa2a27812 */ /* 0x000fc600078ec0ff */
[----:B------:R-:W-:Y:S01]  /*53d90*/  STL [R1+0xf08], R8 ;  /* 0x000f080801007387 */ /* 0x000fe20000100800 */
[----:B------:R-:W-:Y:S01]  /*53da0*/  LOP3.LUT R96, R96, 0xffff, RZ, 0xc0, !PT ;  /* 0x0000ffff60607812 */ /* 0x000fe200078ec0ff */
        /* <DEDUP_REMOVED lines=109> */
[----:B------:R-:W-:Y:S01]  /*54480*/  F2FP.SATFINITE.E5M2.F32.PACK_AB_MERGE_C R88, R89, R88, RZ ;  /* 0x000000585958723e */ /* 0x000fe200048060ff */
        /* <DEDUP_REMOVED lines=58> */
[----:B------:R0:W-:Y:S04]  /*54830*/  STL [R1+0x5e8], R11 ;  /* 0x0005e80b01007387 */ /* 0x0001e80000100800 */
        /* <DEDUP_REMOVED lines=122> */
[----:B------:R-:W-:Y:S02]  /*54fe0*/  F2FP.SATFINITE.E5M2.F32.PACK_AB_MERGE_C R72, R73, R72, RZ ;  /* 0x000000484948723e */ /* 0x000fe400048060ff */
        /* <DEDUP_REMOVED lines=845> */
[----:B------:R-:W-:-:S03]  /*584c0*/  PRMT R8, R8, 0x3340, R237 ;  /* 0x0000334008087816 */ /* 0x000fc600000000ed */
[----:B------:R-:W-:Y:S01]  /*584d0*/  STL [R1+0xaec], R9 ;  /* 0x000aec0901007387 */ /* 0x000fe20000100800 */
[----:B------:R-:W-:-:S03]  /*584e0*/  LOP3.LUT R224, R224, 0xffff, RZ, 0xc0, !PT ;  /* 0x0000ffffe0e07812 */ /* 0x000fc600078ec0ff */
[----:B------:R0:W-:Y:S01]  /*584f0*/  STL [R1+0xd4], R11 ;  /* 0x0000d40b01007387 */ /* 0x0001e20000100800 */
[----:B------:R-:W-:-:S03]  /*58500*/  LOP3.LUT R222, R222, 0xffff, RZ, 0xc0, !PT ;  /* 0x0000ffffdede7812 */ /* 0x000fc600078ec0ff */
[----:B------:R-:W-:Y:S01]  /*58510*/  STL [R1+0xaf0], R8 ;  /* 0x000af00801007387 */ /* 0x000fe20000100800 */
[----:B0-----:R-:W-:Y:S01]  /*58520*/  VIADD R11, R11, UR5 ;  /* 0x000000050b0b7c36 */ /* 0x001fe20008000000 */
[----:B------:R-:W-:Y:S01]  /*58530*/  ULDC UR5, c[0x0][0x248] ;  /* 0x0000920000057ab9 */ /* 0x000fe20000000800 */
[----:B------:R-:W-:-:S03]  /*58540*/  F2FP.SATFINITE.E5M2.F32.PACK_AB_MERGE_C R38, R39, R38, RZ ;  /* 0x000000262726723e */ /* 0x000fc600048060ff */
[----:B------:R0:W-:Y:S02]  /*58550*/  STL [R1+0xd0], R11 ;  /* 0x0000d00b01007387 */ /* 0x0001e40000100800 */
        /* <DEDUP_REMOVED lines=11> */
[----:B------:R0:W-:Y:S04]  /*58610*/  STL [R1+0xc50], R9 ;  /* 0x000c500901007387 */ /* 0x0001e80000100800 */
[----:B------:R-:W2:Y:S04]  /*58620*/  LDL.LU R39, [R1+0xc80] ;  /* 0x000c800001277983 */ /* 0x000ea80000300800 */
[----:B------:R-:W2:Y:S04]  /*58630*/  LDL.LU R31, [R1+0x480] ;  /* 0x00048000011f7983 */ /* 0x000ea80000300800 */
[----:B------:R1:W-:Y:S01]  /*58640*/  STL [R1+0xcc], R11 ;  /* 0x0000cc0b01007387 */ /* 0x0003e20000100800 */
[----:B------:R-:W-:-:S03]  /*58650*/  SHF.R.U32.HI R224, RZ, 0x8, R224 ;  /* 0x00000008ffe07819 */ /* 0x000fc600000116e0 */
[----:B------:R-:W2:Y:S01]  /*58660*/  LDL.LU R30, [R1+0x864] ;  /* 0x00086400011e7983 */ /* 0x000ea20000300800 */
[----:B------:R-:W-:Y:S02]  /*58670*/  SHF.R.U32.HI R222, RZ, 0x8, R222 ;  /* 0x00000008ffde7819 */ /* 0x000fe400000116de */
[----:B------:R-:W-:Y:S02]  /*58680*/  LOP3.LUT R10, R10, 0xffff, RZ, 0xc0, !PT ;  /* 0x0000ffff0a0a7812 */ /* 0x000fe400078ec0ff */
[----:B------:R-:W-:Y:S02]  /*58690*/  LOP3.LUT R224, R224, 0xffff, RZ, 0xc0, !PT ;  /* 0x0000ffffe0e07812 */ /* 0x000fe400078ec0ff */
[----:B------:R-:W-:Y:S02]  /*586a0*/  LOP3.LUT R8, R8, 0xffff, RZ, 0xc0, !PT ;  /* 0x0000ffff08087812 */ /* 0x000fe400078ec0ff */
[----:B------:R-:W-:Y:S02]  /*586b0*/  LOP3.LUT R222, R222, 0xffff, RZ, 0xc0, !PT ;  /* 0x0000ffffdede7812 */ /* 0x000fe400078ec0ff */
[----:B0-----:R-:W-:-:S02]  /*586c0*/  PRMT R9, R10, 0x3340, R224 ;  /* 0x000033400a097816 */ /* 0x001fc400000000e0 */
[----:B------:R-:W-:-:S03]  /*586d0*/  PRMT R8, R8, 0x3340, R222 ;  /* 0x0000334008087816 */ /* 0x000fc600000000de */
[----:B------:R-:W-:Y:S04]  /*586e0*/  STL [R1+0xadc], R9 ;  /* 0x000adc0901007387 */ /* 0x000fe80000100800 */
[----:B------:R3:W-:Y:S01]  /*586f0*/  STL [R1+0xad8], R8 ;  /* 0x000ad80801007387 */ /* 0x0007e20000100800 */
[----:B-1----:R-:W-:Y:S01]  /*58700*/  VIADD R11, R11, UR5 ;  /* 0x000000050b0b7c36 */ /* 0x002fe20008000000 */
[----:B------:R-:W-:-:S04]  /*58710*/  ULDC UR5, c[0x0][0x248] ;  /* 0x0000920000057ab9 */ /* 0x000fc80000000800 */
[----:B------:R0:W-:Y:S01]  /*58720*/  STL [R1+0xc8], R11 ;  /* 0x0000c80b01007387 */ /* 0x0001e20000100800 */
[----:B---3--:R-:W-:-:S04]  /*58730*/  LOP3.LUT R8, R35, 0xffff, RZ, 0xc0, !PT ;  /* 0x0000ffff23087812 */ /* 0x008fc800078ec0ff */
[--C-:B------:R-:W-:Y:S02]  /*58740*/  PRMT R12, R8, 0x3340, R223.reuse ;  /* 0x00003340080c7816 */ /* 0x100fe400000000df */
[----:B----4-:R-:W-:Y:S02]  /*58750*/  LOP3.LUT R9, R33, 0xffff, RZ, 0xc0, !PT ;  /* 0x0000ffff21097812 */ /* 0x010fe400078ec0ff */
[----:B------:R-:W-:Y:S02]  /*58760*/  SHF.R.U32.HI R10, RZ, 0x8, R8 ;  /* 0x00000008ff0a7819 */ /* 0x000fe40000011608 */
[----:B------:R-:W-:Y:S02]  /*58770*/  SHF.R.U32.HI R223, RZ, 0x8, R223 ;  /* 0x00000008ffdf7819 */ /* 0x000fe400000116df */
[----:B------:R-:W-:Y:S02]  /*58780*/  SHF.R.U32.HI R8, RZ, 0x8, R9 ;  /* 0x00000008ff087819 */ /* 0x000fe40000011609 */
[----:B------:R-:W-:-:S02]  /*58790*/  PRMT R9, R9, 0x3340, R225 ;  /* 0x0000334009097816 */ /* 0x000fc400000000e1 */
[----:B------:R-:W-:Y:S02]  /*587a0*/  LOP3.LUT R10, R10, 0xffff, RZ, 0xc0, !PT ;  /* 0x0000ffff0a0a7812 */ /* 0x000fe400078ec0ff */
[----:B------:R-:W-:Y:S01]  /*587b0*/  LOP3.LUT R223, R223, 0xffff, RZ, 0xc0, !PT ;  /* 0x0000ffffdfdf7812 */ /* 0x000fe200078ec0ff */
[----:B------:R-:W-:Y:S01]  /*587c0*/  STL [R1+0xc4c], R12 ;  /* 0x000c4c0c01007387 */ /* 0x000fe20000100800 */
[----:B0-----:R-:W-:Y:S01]  /*587d0*/  VIADD R11, R11, UR5 ;  /* 0x000000050b0b7c36 */ /* 0x001fe20008000000 */
[----:B------:R-:W-:Y:S01]  /*587e0*/  SHF.R.U32.HI R225, RZ, 0x8, R225 ;  /* 0x00000008ffe17819 */ /* 0x000fe200000116e1 */
[----:B------:R-:W-:Y:S01]  /*587f0*/  ULDC UR5, c[0x0][0x248] ;  /* 0x0000920000057ab9 */ /* 0x000fe20000000800 */
[----:B------:R0:W-:Y:S04]  /*58800*/  STL [R1+0xc48], R9 ;  /* 0x000c480901007387 */ /* 0x0001e80000100800 */
[----:B------:R-:W3:Y:S04]  /*58810*/  LDL.LU R37, [R1+0x868] ;  /* 0x0008680001257983 */ /* 0x000ee80000300800 */
[----:B------:R-:W4:Y:S01]  /*58820*/  LDL.LU R35, [R1+0xc84] ;  /* 0x000c840001237983 */ /* 0x000f220000300800 */
[----:B0-----:R-:W-:-:S03]  /*58830*/  PRMT R9, R10, 0x3340, R223 ;  /* 0x000033400a097816 */ /* 0x001fc600000000df */
[----:B------:R-:W-:Y:S04]  /*58840*/  STL [R1+0xc4], R11 ;  /* 0x0000c40b01007387 */ /* 0x000fe80000100800 */
[----:B------:R-:W-:Y:S04]  /*58850*/  STL [R1+0xad0], R9 ;  /* 0x000ad00901007387 */ /* 0x000fe80000100800 */
[----:B------:R-:W4:Y:S01]  /*58860*/  LDL.LU R33, [R1+0x484] ;  /* 0x0004840001217983 */ /* 0x000f220000300800 */
[----:B------:R-:W-:Y:S02]  /*58870*/  LOP3.LUT R8, R8, 0xffff, RZ, 0xc0, !PT ;  /* 0x0000ffff08087812 */ /* 0x000fe400078ec0ff */
[----:B------:R-:W-:-:S04]  /*58880*/  LOP3.LUT R225, R225, 0xffff, RZ, 0xc0, !PT ;  /* 0x0000ffffe1e17812 */ /* 0x000fc800078ec0ff */
[----:B------:R-:W-:Y:S01]  /*58890*/  PRMT R8, R8, 0x3340, R225 ;  /* 0x0000334008087816 */ /* 0x000fe200000000e1 */
[----:B------:R-:W-:Y:S01]  /*588a0*/  VIADD R12, R11, UR5 ;  /* 0x000000050b0c7c36 */ /* 0x000fe20008000000 */
[----:B------:R-:W-:Y:S01]  /*588b0*/  LOP3.LUT R219, R219, 0xffff, RZ, 0xc0, !PT ;  /* 0x0000ffffdbdb7812 */ /* 0x000fe200078ec0ff */
[----:B------:R-:W-:Y:S02]  /*588c0*/  ULDC UR5, c[0x0][0x248] ;  /* 0x0000920000057ab9 */ /* 0x000fe40000000800 */
[----:B------:R-:W-:Y:S04]  /*588d0*/  STL [R1+0xac0], R8 ;  /* 0x000ac00801007387 */ /* 0x000fe80000100800 */
[----:B------:R0:W-:Y:S02]  /*588e0*/  STL [R1+0x4cc], R12 ;  /* 0x0004cc0c01007387 */ /* 0x0001e40000100800 */
[----:B0-----:R-:W-:Y:S01]  /*588f0*/  VIADD R12, R12, UR5 ;  /* 0x000000050c0c7c36 */ /* 0x001fe20008000000 */
[----:B------:R-:W-:Y:S01]  /*58900*/  LOP3.LUT R221, R221, 0xffff, RZ, 0xc0, !PT ;  /* 0x0000ffffdddd7812 */ /* 0x000fe200078ec0ff */
[----:B------:R-:W-:Y:S01]  /*58910*/  ULDC UR5, c[0x0][0x248] ;  /* 0x0000920000057ab9 */ /* 0x000fe20000000800 */
[----:B--2---:R-:W-:-:S02]  /*58920*/  LOP3.LUT R10, R39, 0xffff, RZ, 0xc0, !PT ;  /* 0x0000ffff270a7812 */ /* 0x004fc400078ec0ff */
[----:B------:R-:W-:Y:S02]  /*58930*/  LOP3.LUT R8, R31, 0xffff, RZ, 0xc0, !PT ;  /* 0x0000ffff1f087812 */ /* 0x000fe400078ec0ff */
[----:B------:R-:W-:Y:S02]  /*58940*/  SHF.R.U32.HI R11, RZ, 0x8, R10 ;  /* 0x00000008ff0b7819 */ /* 0x000fe4000001160a */
[--C-:B------:R-:W-:Y:S02]  /*58950*/  PRMT R13, R10, 0x3340, R8.reuse ;  /* 0x000033400a0d7816 */ /* 0x100fe40000000008 */
[----:B------:R-:W-:Y:S02]  /*58960*/  LOP3.LUT R9, R30, 0xffff, RZ, 0xc0, !PT ;  /* 0x0000ffff1e097812 */ /* 0x000fe400078ec0ff */
[----:B------:R-:W-:Y:S02]  /*58970*/  SHF.R.U32.HI R10, RZ, 0x8, R8 ;  /* 0x00000008ff0a7819 */ /* 0x000fe40000011608 */
[----:B------:R-:W-:-:S02]  /*58980*/  SHF.R.U32.HI R8, RZ, 0x8, R9 ;  /* 0x00000008ff087819 */ /* 0x000fc40000011609 */
[----:B------:R-:W-:Y:S02]  /*58990*/  PRMT R9, R9, 0x3340, R219 ;  /* 0x0000334009097816 */ /* 0x000fe400000000db */
[----:B------:R-:W-:Y:S02]  /*589a0*/  LOP3.LUT R11, R11, 0xffff, RZ, 0xc0, !PT ;  /* 0x0000ffff0b0b7812 */ /* 0x000fe400078ec0ff */
[----:B------:R-:W-:Y:S01]  /*589b0*/  LOP3.LUT R10, R10, 0xffff, RZ, 0xc0, !PT ;  /* 0x0000ffff0a0a7812 */ /* 0x000fe200078ec0ff */
[----:B------:R-:W-:Y:S04]  /*589c0*/  STL [R1+0xc44], R13 ;  /* 0x000c440d01007387 */ /* 0x000fe80000100800 */
[----:B------:R0:W-:Y:S04]  /*589d0*/  STL [R1+0xc40], R9 ;  /* 0x000c400901007387 */ /* 0x0001e80000100800 */
[----:B------:R-:W2:Y:S04]  /*589e0*/  LDL.LU R41, [R1+0xc88] ;  /* 0x000c880001297983 */ /* 0x000ea80000300800 */
[----:B------:R-:W2:Y:S01]  /*589f0*/  LDL.LU R31, [R1+0x488] ;  /* 0x00048800011f7983 */ /* 0x000ea20000300800 */
[----:B0-----:R-:W-:-:S05]  /*58a00*/  PRMT R9, R11, 0x3340, R10 ;  /* 0x000033400b097816 */ /* 0x001fca000000000a */
[----:B------:R3:W-:Y:S04]  /*58a10*/  STL [R1+0xab0], R9 ;  /* 0x000ab00901007387 */ /* 0x0007e80000100800 */
[----:B------:R-:W-:Y:S04]  /*58a20*/  STL [R1+0xc0], R12 ;  /* 0x0000c00c01007387 */ /* 0x000fe80000100800 */
[----:B------:R-:W2:Y:S01]  /*58a30*/  LDL.LU R30, [R1+0x86c] ;  /* 0x00086c00011e7983 */ /* 0x000ea20000300800 */
[----:B------:R-:W-:Y:S02]  /*58a40*/  SHF.R.U32.HI R219, RZ, 0x8, R219 ;  /* 0x00000008ffdb7819 */ /* 0x000fe400000116db */
[----:B------:R-:W-:-:S02]  /*58a50*/  LOP3.LUT R8, R8, 0xffff, RZ, 0xc0, !PT ;  /* 0x0000ffff08087812 */ /* 0x000fc400078ec0ff */
[----:B------:R-:W-:Y:S01]  /*58a60*/  LOP3.LUT R219, R219, 0xffff, RZ, 0xc0, !PT ;  /* 0x0000ffffdbdb7812 */ /* 0x000fe200078ec0ff */
[----:B------:R-:W-:Y:S01]  /*58a70*/  VIADD R13, R12, UR5 ;  /* 0x000000050c0d7c36 */ /* 0x000fe20008000000 */
[----:B------:R-:W-:Y:S02]  /*58a80*/  ULDC UR5, c[0x0][0x248] ;  /* 0x0000920000057ab9 */ /* 0x000fe40000000800 */
[----:B------:R-:W-:-:S05]  /*58a90*/  PRMT R8, R8, 0x3340, R219 ;  /* 0x0000334008087816 */ /* 0x000fca00000000db */
[----:B------:R0:W-:Y:S04]  /*58aa0*/  STL [R1+0xaac], R8 ;  /* 0x000aac0801007387 */ /* 0x0001e80000100800 */
[----:B------:R-:W-:Y:S01]  /*58ab0*/  STL [R1+0x4bc], R13 ;  /* 0x0004bc0d01007387 */ /* 0x000fe20000100800 */
[----:B---3--:R-:W-:-:S04]  /*58ac0*/  LOP3.LUT R9, R37, 0xffff, RZ, 0xc0, !PT ;  /* 0x0000ffff25097812 */ /* 0x008fc800078ec0ff */
[----:B------:R-:W-:Y:S02]  /*58ad0*/  PRMT R14, R9, 0x3340, R221 ;  /* 0x00003340090e7816 */ /* 0x000fe400000000dd */
[----:B----4-:R-:W-:Y:S02]  /*58ae0*/  LOP3.LUT R11, R35, 0xffff, RZ, 0xc0, !PT ;  /* 0x0000ffff230b7812 */ /* 0x010fe400078ec0ff */
[----:B0-----:R-:W-:Y:S02]  /*58af0*/  SHF.R.U32.HI R8, RZ, 0x8, R9 ;  /* 0x00000008ff087819 */ /* 0x001fe40000011609 */
[----:B------:R-:W-:Y:S01]  /*58b00*/  SHF.R.U32.HI R9, RZ, 0x8, R221 ;  /* 0x00000008ff097819 */ /* 0x000fe200000116dd */
[----:B------:R0:W-:Y:S01]  /*58b10*/  STL [R1+0xc3c], R14 ;  /* 0x000c3c0e01007387 */ /* 0x0001e20000100800 */
[----:B------:R-:W-:Y:S02]  /*58b20*/  LOP3.LUT R12, R33, 0xffff, RZ, 0xc0, !PT ;  /* 0x0000ffff210c7812 */ /* 0x000fe400078ec0ff */
[----:B------:R-:W-:-:S02]  /*58b30*/  LOP3.LUT R8, R8, 0xffff, RZ, 0xc0, !PT ;  /* 0x0000ffff08087812 */ /* 0x000fc400078ec0ff */
[----:B------:R-:W-:Y:S02]  /*58b40*/  LOP3.LUT R9, R9, 0xffff, RZ, 0xc0, !PT ;  /* 0x0000ffff09097812 */ /* 0x000fe400078ec0ff */
[----:B0-----:R-:W-:Y:S01]  /*58b50*/  PRMT R14, R11, 0x3340, R12 ;  /* 0x000033400b0e7816 */ /* 0x001fe2000000000c */
[----:B------:R-:W-:Y:S01]  /*58b60*/  VIADD R13, R13, UR5 ;  /* 0x000000050d0d7c36 */ /* 0x000fe20008000000 */
[----:B------:R-:W-:Y:S01]  /*58b70*/  PRMT R8, R8, 0x3340, R9 ;  /* 0x0000334008087816 */ /* 0x000fe20000000009 */
[----:B------:R-:W-:Y:S02]  /*58b80*/  ULDC UR5, c[0x0][0x248] ;  /* 0x0000920000057ab9 */ /* 0x000fe40000000800 */
[----:B------:R-:W-:Y:S04]  /*58b90*/  STL [R1+0xc38], R14 ;  /* 0x000c380e01007387 */ /* 0x000fe80000100800 */
[----:B------:R-:W3:Y:S04]  /*58ba0*/  LDL.LU R39, [R1+0xc90] ;  /* 0x000c900001277983 */ /* 0x000ee80000300800 */
[----:B------:R-:W4:Y:S04]  /*58bb0*/  LDL.LU R37, [R1+0x490] ;  /* 0x0004900001257983 */ /* 0x000f280000300800 */
[----:B------:R-:W-:Y:S04]  /*58bc0*/  STL [R1+0xbc], R13 ;  /* 0x0000bc0d01007387 */ /* 0x000fe80000100800 */
[----:B------:R-:W4:Y:S04]  /*58bd0*/  LDL.LU R35, [R1+0xc8c] ;  /* 0x000c8c0001237983 */ /* 0x000f280000300800 */
[----:B------:R0:W-:Y:S04]  /*58be0*/  STL [R1+0xaa8], R8 ;  /* 0x000aa80801007387 */ /* 0x0001e80000100800 */
[----:B------:R-:W4:Y:S01]  /*58bf0*/  LDL.LU R33, [R1+0x48c] ;  /* 0x00048c0001217983 */ /* 0x000f220000300800 */
[----:B------:R-:W-:-:S02]  /*58c00*/  SHF.R.U32.HI R10, RZ, 0x8, R11 ;  /* 0x00000008ff0a7819 */ /* 0x000fc4000001160b */
[----:B------:R-:W-:Y:S02]  /*58c10*/  SHF.R.U32.HI R11, RZ, 0x8, R12 ;  /* 0x00000008ff0b7819 */ /* 0x000fe4000001160c */
[----:B------:R-:W-:Y:S02]  /*58c20*/  LOP3.LUT R10, R10, 0xffff, RZ, 0xc0, !PT ;  /* 0x0000ffff0a0a7812 */ /* 0x000fe400078ec0ff */
[----:B------:R-:W-:-:S04]  /*58c30*/  LOP3.LUT R11, R11, 0xffff, RZ, 0xc0, !PT ;  /* 0x0000ffff0b0b7812 */ /* 0x000fc800078ec0ff */
[----:B0-----:R-:W-:Y:S01]  /*58c40*/  PRMT R8, R10, 0x3340, R11 ;  /* 0x000033400a087816 */ /* 0x001fe2000000000b */
[----:B------:R-:W-:Y:S01]  /*58c50*/  VIADD R12, R13, UR5 ;  /* 0x000000050d0c7c36 */ /* 0x000fe20008000000 */
[----:B------:R-:W-:Y:S01]  /*58c60*/  LOP3.LUT R215, R215, 0xffff, RZ, 0xc0, !PT ;  /* 0x0000ffffd7d77812 */ /* 0x000fe200078ec0ff */
[----:B------:R-:W-:Y:S02]  /*58c70*/  ULDC UR5, c[0x0][0x248] ;  /* 0x0000920000057ab9 */ /* 0x000fe40000000800 */
[----:B------:R-:W-:Y:S04]  /*58c80*/  STL [R1+0xaa4], R8 ;  /* 0x000aa40801007387 */ /* 0x000fe80000100800 */
[----:B------:R0:W-:Y:S02]  /*58c90*/  STL [R1+0x5b0], R12 ;  /* 0x0005b00c01007387 */ /* 0x0001e40000100800 */
[----:B0-----:R-:W-:Y:S01]  /*58ca0*/  VIADD R12, R12, UR5 ;  /* 0x000000050c0c7c36 */ /* 0x001fe20008000000 */
[----:B------:R-:W-:Y:S01]  /*58cb0*/  ULDC UR5, c[0x0][0x248] ;  /* 0x0000920000057ab9 */ /* 0x000fe20000000800 */
[----:B--2---:R-:W-:-:S02]  /*58cc0*/  LOP3.LUT R10, R41, 0xffff, RZ, 0xc0, !PT ;  /* 0x0000ffff290a7812 */ /* 0x004fc400078ec0ff */
[----:B------:R-:W-:Y:S02]  /*58cd0*/  LOP3.LUT R8, R31, 0xffff, RZ, 0xc0, !PT ;  /* 0x0000ffff1f087812 */ /* 0x000fe400078ec0ff */
[----:B------:R-:W-:Y:S02]  /*58ce0*/  SHF.R.U32.HI R11, RZ, 0x8, R10 ;  /* 0x00000008ff0b7819 */ /* 0x000fe4000001160a */
[--C-:B------:R-:W-:Y:S02]  /*58cf0*/  PRMT R13, R10, 0x3340, R8.reuse ;  /* 0x000033400a0d7816 */ /* 0x100fe40000000008 */
[----:B------:R-:W-:Y:S02]  /*58d00*/  SHF.R.U32.HI R10, RZ, 0x8, R8 ;  /* 0x00000008ff0a7819 */ /* 0x000fe40000011608 */
[----:B------:R-:W-:-:S04]  /*58d10*/  LOP3.LUT R9, R30, 0xffff, RZ, 0xc0, !PT ;  /* 0x0000ffff1e097812 */ /* 0x000fc800078ec0ff */
[----:B------:R-:W-:Y:S02]  /*58d20*/  SHF.R.U32.HI R8, RZ, 0x8, R9 ;  /* 0x00000008ff087819 */ /* 0x000fe40000011609 */
[--C-:B------:R-:W-:Y:S01]  /*58d30*/  PRMT R9, R9, 0x3340, R215.reuse ;  /* 0x0000334009097816 */ /* 0x100fe200000000d7 */
[----:B------:R-:W-:Y:S04]  /*58d40*/  STL [R1+0xc34], R13 ;  /* 0x000c340d01007387 */ /* 0x000fe80000100800 */
[----:B------:R0:W-:Y:S04]  /*58d50*/  STL [R1+0xc30], R9 ;  /* 0x000c300901007387 */ /* 0x0001e80000100800 */
[----:B------:R-:W2:Y:S04]  /*58d60*/  LDL.LU R31, [R1+0x874] ;  /* 0x00087400011f7983 */ /* 0x000ea80000300800 */
[----:B------:R-:W2:Y:S01]  /*58d70*/  LDL.LU R30, [R1+0x870] ;  /* 0x00087000011e7983 */ /* 0x000ea20000300800 */
[----:B------:R-:W-:-:S02]  /*58d80*/  SHF.R.U32.HI R215, RZ, 0x8, R215 ;  /* 0x00000008ffd77819 */ /* 0x000fc400000116d7 */
[----:B------:R-:W-:Y:S02]  /*58d90*/  LOP3.LUT R11, R11, 0xffff, RZ, 0xc0, !PT ;  /* 0x0000ffff0b0b7812 */ /* 0x000fe400078ec0ff */
[----:B------:R-:W-:Y:S02]  /*58da0*/  LOP3.LUT R10, R10, 0xffff, RZ, 0xc0, !PT ;  /* 0x0000ffff0a0a7812 */ /* 0x000fe400078ec0ff */
[----:B------:R-:W-:Y:S02]  /*58db0*/  LOP3.LUT R8, R8, 0xffff, RZ, 0xc0, !PT ;  /* 0x0000ffff08087812 */ /* 0x000fe400078ec0ff */
[----:B------:R-:W-:Y:S02]  /*58dc0*/  LOP3.LUT R215, R215, 0xffff, RZ, 0xc0, !PT ;  /* 0x0000ffffd7d77812 */ /* 0x000fe400078ec0ff */
[----:B0-----:R-:W-:Y:S02]  /*58dd0*/  PRMT R9, R11, 0x3340, R10 ;  /* 0x000033400b097816 */ /* 0x001fe4000000000a */
[----:B------:R-:W-:Y:S01]  /*58de0*/  PRMT R8, R8, 0x3340, R215 ;  /* 0x0000334008087816 */ /* 0x000fe200000000d7 */
[----:B------:R4:W-:Y:S01]  /*58df0*/  STL [R1+0xb8], R12 ;  /* 0x0000b80c01007387 */ /* 0x0009e20000100800 */
[----:B------:R-:W-:Y:S01]  /*58e00*/  VIADD R13, R12, UR5 ;  /* 0x000000050c0d7c36 */ /* 0x000fe20008000000 */
[----:B------:R-:W-:-:S02]  /*58e10*/  ULDC UR5, c[0x0][0x248] ;  /* 0x0000920000057ab9 */ /* 0x000fc40000000800 */
[----:B------:R0:W-:Y:S04]  /*58e20*/  STL [R1+0xa98], R9 ;  /* 0x000a980901007387 */ /* 0x0001e80000100800 */
[----:B------:R1:W-:Y:S04]  /*58e30*/  STL [R1+0xa94], R8 ;  /* 0x000a940801007387 */ /* 0x0003e80000100800 */
[----:B------:R1:W-:Y:S01]  /*58e40*/  STL [R1+0x5b4], R13 ;  /* 0x0005b40d01007387 */ /* 0x0003e20000100800 */
[----:B---3--:R-:W-:Y:S02]  /*58e50*/  LOP3.LUT R11, R39, 0xffff, RZ, 0xc0, !PT ;  /* 0x0000ffff270b7812 */ /* 0x008fe400078ec0ff */
[----:B----4-:R-:W-:-:S02]  /*58e60*/  LOP3.LUT R12, R37, 0xffff, RZ, 0xc0, !PT ;  /* 0x0000ffff250c7812 */ /* 0x010fc400078ec0ff */
[----:B------:R-:W-:Y:S02]  /*58e70*/  SHF.R.U32.HI R10, RZ, 0x8, R11 ;  /* 0x00000008ff0a7819 */ /* 0x000fe4000001160b */
[--C-:B------:R-:W-:Y:S02]  /*58e80*/  PRMT R14, R11, 0x3340, R12.reuse ;  /* 0x000033400b0e7816 */ /* 0x100fe4000000000c */
[----:B0-----:R-:W-:Y:S02]  /*58e90*/  LOP3.LUT R9, R35, 0xffff, RZ, 0xc0, !PT ;  /* 0x0000ffff23097812 */ /* 0x001fe400078ec0ff */
[----:B------:R-:W-:Y:S02]  /*58ea0*/  SHF.R.U32.HI R12, RZ, 0x8, R12 ;  /* 0x00000008ff0c7819 */ /* 0x000fe4000001160c */
[----:B------:R-:W-:Y:S02]  /*58eb0*/  SHF.R.U32.HI R11, RZ, 0x8, R9 ;  /* 0x00000008ff0b7819 */ /* 0x000fe40000011609 */
[----:B-1----:R-:W-:-:S02]  /*58ec0*/  LOP3.LUT R8, R33, 0xffff, RZ, 0xc0, !PT ;  /* 0x0000ffff21087812 */ /* 0x002fc400078ec0ff */
[----:B------:R-:W-:Y:S02]  /*58ed0*/  LOP3.LUT R10, R10, 0xffff, RZ, 0xc0, !PT ;  /* 0x0000ffff0a0a7812 */ /* 0x000fe400078ec0ff */
[--C-:B------:R-:W-:Y:S02]  /*58ee0*/  PRMT R9, R9, 0x3340, R8.reuse ;  /* 0x0000334009097816 */ /* 0x100fe40000000008 */
[----:B------:R-:W-:Y:S01]  /*58ef0*/  LOP3.LUT R12, R12, 0xffff, RZ, 0xc0, !PT ;  /* 0x0000ffff0c0c7812 */ /* 0x000fe200078ec0ff */
[----:B------:R-:W-:Y:S01]  /*58f00*/  STL [R1+0xc2c], R14 ;  /* 0x000c2c0e01007387 */ /* 0x000fe20000100800 */
[----:B------:R-:W-:Y:S01]  /*58f10*/  VIADD R13, R13, UR5 ;  /* 0x000000050d0d7c36 */ /* 0x000fe20008000000 */
[----:B------:R-:W-:Y:S01]  /*58f20*/  SHF.R.U32.HI R8, RZ, 0x8, R8 ;  /* 0x00000008ff087819 */ /* 0x000fe20000011608 */
[----:B------:R-:W-:Y:S01]  /*58f30*/  ULDC UR5, c[0x0][0x248] ;  /* 0x0000920000057ab9 */ /* 0x000fe20000000800 */
[----:B------:R0:W-:Y:S04]  /*58f40*/  STL [R1+0xc28], R9 ;  /* 0x000c280901007387 */ /* 0x0001e80000100800 */
[----:B------:R-:W3:Y:S04]  /*58f50*/  LDL.LU R41, [R1+0xc98] ;  /* 0x000c980001297983 */ /* 0x000ee80000300800 */
[----:B------:R-:W4:Y:S01]  /*58f60*/  LDL.LU R39, [R1+0x498] ;  /* 0x0004980001277983 */ /* 0x000f220000300800 */
[----:B0-----:R-:W-:-:S05]  /*58f70*/  PRMT R9, R10, 0x3340, R12 ;  /* 0x000033400a097816 */ /* 0x001fca000000000c */
[----:B------:R-:W-:Y:S04]  /*58f80*/  STL [R1+0xa88], R9 ;  /* 0x000a880901007387 */ /* 0x000fe80000100800 */
[----:B------:R-:W-:Y:S04]  /*58f90*/  STL [R1+0x5a4], R13 ;  /* 0x0005a40d01007387 */ /* 0x000fe80000100800 */
[----:B------:R-:W4:Y:S04]  /*58fa0*/  LDL.LU R35, [R1+0xc94] ;  /* 0x000c940001237983 */ /* 0x000f280000300800 */
[----:B------:R-:W4:Y:S01]  /*58fb0*/  LDL.LU R33, [R1+0x494] ;  /* 0x0004940001217983 */ /* 0x000f220000300800 */
[----:B------:R-:W-:-:S02]  /*58fc0*/  LOP3.LUT R11, R11, 0xffff, RZ, 0xc0, !PT ;  /* 0x0000ffff0b0b7812 */ /* 0x000fc400078ec0ff */
[----:B------:R-:W-:-:S04]  /*58fd0*/  LOP3.LUT R8, R8, 0xffff, RZ, 0xc0, !PT ;  /* 0x0000ffff08087812 */ /* 0x000fc800078ec0ff */
[----:B------:R-:W-:Y:S02]  /*58fe0*/  PRMT R8, R11, 0x3340, R8 ;  /* 0x000033400b087816 */ /* 0x000fe40000000008 */
[----:B------:R-:W-:-:S03]  /*58ff0*/  LOP3.LUT R211, R211, 0xffff, RZ, 0xc0, !PT ;  /* 0x0000ffffd3d37812 */ /* 0x000fc600078ec0ff */
[----:B------:R2:W-:Y:S01]  /*59000*/  STL [R1+0xa84], R8 ;  /* 0x000a840801007387 */ /* 0x0005e20000100800 */
[----:B------:R-:W-:Y:S01]  /*59010*/  LOP3.LUT R213, R213, 0xffff, RZ, 0xc0, !PT ;  /* 0x0000ffffd5d57812 */ /* 0x000fe200078ec0ff */
[----:B------:R-:W-:Y:S01]  /*59020*/  VIADD R12, R13, UR5 ;  /* 0x000000050d0c7c36 */ /* 0x000fe20008000000 */
[----:B------:R-:W-:-:S04]  /*59030*/  ULDC UR5, c[0x0][0x248] ;  /* 0x0000920000057ab9 */ /* 0x000fc80000000800 */
[----:B------:R-:W-:Y:S01]  /*59040*/  STL [R1+0x5c4], R12 ;  /* 0x0005c40c01007387 */ /* 0x000fe20000100800 */
[----:B--2---:R-:W-:Y:S02]  /*59050*/  LOP3.LUT R8, R31, 0xffff, RZ, 0xc0, !PT ;  /* 0x0000ffff1f087812 */ /* 0x004fe400078ec0ff */
[----:B------:R-:W-:Y:S02]  /*59060*/  LOP3.LUT R9, R30, 0xffff, RZ, 0xc0, !PT ;  /* 0x0000ffff1e097812 */ /* 0x000fe400078ec0ff */
[--C-:B------:R-:W-:Y:S02]  /*59070*/  PRMT R11, R8, 0x3340, R211.reuse ;  /* 0x00003340080b7816 */ /* 0x100fe400000000d3 */
[----:B------:R-:W-:Y:S02]  /*59080*/  SHF.R.U32.HI R10, RZ, 0x8, R8 ;  /* 0x00000008ff0a7819 */ /* 0x000fe40000011608 */
[----:B------:R-:W-:Y:S02]  /*59090*/  SHF.R.U32.HI R211, RZ, 0x8, R211 ;  /* 0x00000008ffd37819 */ /* 0x000fe400000116d3 */
[----:B------:R-:W-:-:S02]  /*590a0*/  SHF.R.U32.HI R8, RZ, 0x8, R9 ;  /* 0x00000008ff087819 */ /* 0x000fc40000011609 */
[--C-:B------:R-:W-:Y:S02]  /*590b0*/  PRMT R9, R9, 0x3340, R213.reuse ;  /* 0x0000334009097816 */ /* 0x100fe400000000d5 */
[----:B------:R-:W-:Y:S02]  /*590c0*/  LOP3.LUT R10, R10, 0xffff, RZ, 0xc0, !PT ;  /* 0x0000ffff0a0a7812 */ /* 0x000fe400078ec0ff */
[----:B------:R-:W-:Y:S01]  /*590d0*/  LOP3.LUT R211, R211, 0xffff, RZ, 0xc0, !PT ;  /* 0x0000ffffd3d37812 */ /* 0x000fe200078ec0ff */
[----:B------:R0:W-:Y:S04]  /*590e0*/  STL [R1+0xc20], R11 ;  /* 0x000c200b01007387 */ /* 0x0001e80000100800 */
[----:B------:R1:W-:Y:S04]  /*590f0*/  STL [R1+0xc24], R9 ;  /* 0x000c240901007387 */ /* 0x0003e80000100800 */
[----:B------:R-:W2:Y:S01]  /*59100*/  LDL.LU R37, [R1+0x878] ;  /* 0x0008780001257983 */ /* 0x000ea20000300800 */
[----:B0-----:R-:W-:Y:S01]  /*59110*/  VIADD R11, R12, UR5 ;  /* 0x000000050c0b7c36 */ /* 0x001fe20008000000 */
[----:B------:R-:W-:-:S02]  /*59120*/  SHF.R.U32.HI R213, RZ, 0x8, R213 ;  /* 0x00000008ffd57819 */ /* 0x000fc400000116d5 */
[----:B------:R-:W2:Y:S01]  /*59130*/  LDL.LU R31, [R1+0xc9c] ;  /* 0x000c9c00011f7983 */ /* 0x000ea20000300800 */
[----:B------:R-:W-:Y:S01]  /*59140*/  LOP3.LUT R8, R8, 0xffff, RZ, 0xc0, !PT ;  /* 0x0000ffff08087812 */ /* 0x000fe200078ec0ff */
[----:B------:R-:W-:Y:S01]  /*59150*/  ULDC UR5, c[0x0][0x248] ;  /* 0x0000920000057ab9 */ /* 0x000fe20000000800 */
[----:B-1----:R-:W-:Y:S01]  /*59160*/  PRMT R9, R10, 0x3340, R211 ;  /* 0x000033400a097816 */ /* 0x002fe200000000d3 */
[----:B------:R-:W-:Y:S04]  /*59170*/  STL [R1+0xb4], R11 ;  /* 0x0000b40b01007387 */ /* 0x000fe80000100800 */
[----:B------:R-:W-:Y:S04]  /*59180*/  STL [R1+0xa74], R9 ;  /* 0x000a740901007387 */ /* 0x000fe80000100800 */
[----:B------:R-:W2:Y:S01]  /*59190*/  LDL.LU R30, [R1+0x49c] ;  /* 0x00049c00011e7983 */ /* 0x000ea20000300800 */
[----:B------:R-:W-:Y:S01]  /*591a0*/  LOP3.LUT R213, R213, 0xffff, RZ, 0xc0, !PT ;  /* 0x0000ffffd5d57812 */ /* 0x000fe200078ec0ff */
[----:B------:R-:W-:Y:S01]  /*591b0*/  VIADD R13, R11, UR5 ;  /* 0x000000050b0d7c36 */ /* 0x000fe20008000000 */
[----:B------:R-:W-:-:S02]  /*591c0*/  ULDC UR5, c[0x0][0x248] ;  /* 0x0000920000057ab9 */ /* 0x000fc40000000800 */
[----:B------:R-:W-:-:S05]  /*591d0*/  PRMT R8, R8, 0x3340, R213 ;  /* 0x0000334008087816 */ /* 0x000fca00000000d5 */
[----:B------:R-:W-:Y:S04]  /*591e0*/  STL [R1+0xa7c], R8 ;  /* 0x000a7c0801007387 */ /* 0x000fe80000100800 */
[----:B------:R0:W-:Y:S02]  /*591f0*/  STL [R1+0x5c0], R13 ;  /* 0x0005c00d01007387 */ /* 0x0001e40000100800 */
[----:B0-----:R-:W-:Y:S01]  /*59200*/  VIADD R13, R13, UR5 ;  /* 0x000000050d0d7c36 */ /* 0x001fe20008000000 */
[----:B------:R-:W-:Y:S01]  /*59210*/  LOP3.LUT R207, R207, 0xffff, RZ, 0xc0, !PT ;  /* 0x0000ffffcfcf7812 */ /* 0x000fe200078ec0ff */
[----:B------:R-:W-:Y:S01]  /*59220*/  ULDC UR5, c[0x0][0x248] ;  /* 0x0000920000057ab9 */ /* 0x000fe20000000800 */
[----:B---3--:R-:W-:Y:S02]  /*59230*/  LOP3.LUT R11, R41, 0xffff, RZ, 0xc0, !PT ;  /* 0x0000ffff290b7812 */ /* 0x008fe400078ec0ff */
[----:B----4-:R-:W-:-:S02]  /*59240*/  LOP3.LUT R12, R39, 0xffff, RZ, 0xc0, !PT ;  /* 0x0000ffff270c7812 */ /* 0x010fc400078ec0ff */
[----:B------:R-:W-:Y:S02]  /*59250*/  SHF.R.U32.HI R10, RZ, 0x8, R11 ;  /* 0x00000008ff0a7819 */ /* 0x000fe4000001160b */
[----:B------:R-:W-:Y:S02]  /*59260*/  PRMT R14, R11, 0x3340, R12 ;  /* 0x000033400b0e7816 */ /* 0x000fe4000000000c */
[----:B------:R-:W-:Y:S02]  /*59270*/  LOP3.LUT R9, R35, 0xffff, RZ, 0xc0, !PT ;  /* 0x0000ffff23097812 */ /* 0x000fe400078ec0ff */
[----:B------:R-:W-:Y:S02]  /*59280*/  LOP3.LUT R8, R33, 0xffff, RZ, 0xc0, !PT ;  /* 0x0000ffff21087812 */ /* 0x000fe400078ec0ff */
[----:B------:R-:W-:Y:S02]  /*59290*/  SHF.R.U32.HI R11, RZ, 0x8, R9 ;  /* 0x00000008ff0b7819 */ /* 0x000fe40000011609 */
[----:B------:R-:W-:Y:S01]  /*592a0*/  PRMT R9, R9, 0x3340, R8 ;  /* 0x0000334009097816 */ /* 0x000fe20000000008 */
[----:B------:R-:W-:Y:S04]  /*592b0*/  STL [R1+0xc0c], R14 ;  /* 0x000c0c0e01007387 */ /* 0x000fe80000100800 */
[----:B------:R0:W-:Y:S04]  /*592c0*/  STL [R1+0xc08], R9 ;  /* 0x000c080901007387 */ /* 0x0001e80000100800 */
[----:B------:R-:W3:Y:S04]  /*592d0*/  LDL.LU R39, [R1+0xca0] ;  /* 0x000ca00001277983 */ /* 0x000ee80000300800 */
[----:B------:R-:W4:Y:S04]  /*592e0*/  LDL.LU R35, [R1+0x4a0] ;  /* 0x0004a00001237983 */ /* 0x000f280000300800 */
[----:B------:R-:W-:Y:S04]  /*592f0*/  STL [R1+0x5b8], R13 ;  /* 0x0005b80d01007387 */ /* 0x000fe80000100800 */
[----:B------:R-:W4:Y:S01]  /*59300*/  LDL.LU R33, [R1+0x87c] ;  /* 0x00087c0001217983 */ /* 0x000f220000300800 */
[----:B------:R-:W-:-:S02]  /*59310*/  SHF.R.U32.HI R12, RZ, 0x8, R12 ;  /* 0x00000008ff0c7819 */ /* 0x000fc4000001160c */
        /* <DEDUP_REMOVED lines=8> */
[----:B------:R-:W-:Y:S01]  /*593a0*/  STL [R1+0xa64], R8 ;  /* 0x000a640801007387 */ /* 0x000fe20000100800 */
[----:B------:R-:W-:Y:S01]  /*593b0*/  VIADD R12, R13, UR5 ;  /* 0x000000050d0c7c36 */ /* 0x000fe20008000000 */
[----:B------:R-:W-:-:S04]  /*593c0*/  ULDC UR5, c[0x0][0x248] ;  /* 0x0000920000057ab9 */ /* 0x000fc80000000800 */
[----:B------:R0:W-:Y:S02]  /*593d0*/  STL [R1+0x5cc], R12 ;  /* 0x0005cc0c01007387 */ /* 0x0001e40000100800 */
[----:B0-----:R-:W-:Y:S01]  /*593e0*/  VIADD R12, R12, UR5 ;  /* 0x000000050c0c7c36 */ /* 0x001fe20008000000 */
[----:B------:R-:W-:Y:S01]  /*593f0*/  ULDC UR5, c[0x0][0x248] ;  /* 0x0000920000057ab9 */ /* 0x000fe20000000800 */
[----:B------:R-:W-:Y:S02]  /*59400*/  LOP3.LUT R203, R203, 0xffff, RZ, 0xc0, !PT ;  /* 0x0000ffffcbcb7812 */ /* 0x000fe400078ec0ff */
[----:B--2---:R-:W-:Y:S02]  /*59410*/  LOP3.LUT R8, R37, 0xffff, RZ, 0xc0, !PT ;  /* 0x0000ffff25087812 */ /* 0x004fe400078ec0ff */
[----:B------:R-:W-:Y:S02]  /*59420*/  LOP3.LUT R10, R31, 0xffff, RZ, 0xc0, !PT ;  /* 0x0000ffff1f0a7812 */ /* 0x000fe400078ec0ff */
[----:B------:R-:W-:-:S02]  /*59430*/  PRMT R13, R8, 0x3340, R207 ;  /* 0x00003340080d7816 */ /* 0x000fc400000000cf */
[----:B------:R-:W-:Y:S02]  /*59440*/  SHF.R.U32.HI R11, RZ, 0x8, R8 ;  /* 0x00000008ff0b7819 */ /* 0x000fe40000011608 */
[----:B------:R-:W-:Y:S02]  /*59450*/  SHF.R.U32.HI R207, RZ, 0x8, R207 ;  /* 0x00000008ffcf7819 */ /* 0x000fe400000116cf */
[----:B------:R-:W-:Y:S02]  /*59460*/  SHF.R.U32.HI R8, RZ, 0x8, R10 ;  /* 0x00000008ff087819 */ /* 0x000fe4000001160a */
[----:B------:R-:W-:Y:S02]  /*59470*/  LOP3.LUT R9, R30, 0xffff, RZ, 0xc0, !PT ;  /* 0x0000ffff1e097812 */ /* 0x000fe400078ec0ff */
[----:B------:R-:W-:Y:S02]  /*59480*/  LOP3.LUT R11, R11, 0xffff, RZ, 0xc0, !PT ;  /* 0x0000ffff0b0b7812 */ /* 0x000fe400078ec0ff */
[----:B------:R-:W-:-:S02]  /*59490*/  PRMT R10, R10, 0x3340, R9 ;  /* 0x000033400a0a7816 */ /* 0x000fc40000000009 */
[----:B------:R-:W-:Y:S01]  /*594a0*/  LOP3.LUT R207, R207, 0xffff, RZ, 0xc0, !PT ;  /* 0x0000ffffcfcf7812 */ /* 0x000fe200078ec0ff */
[----:B------:R-:W-:Y:S04]  /*594b0*/  STL [R1+0xbec], R13 ;  /* 0x000bec0d01007387 */ /* 0x000fe80000100800 */
[----:B------:R0:W-:Y:S04]  /*594c0*/  STL [R1+0xbd0], R10 ;  /* 0x000bd00a01007387 */ /* 0x0001e80000100800 */
[----:B------:R-:W2:Y:S04]  /*594d0*/  LDL.LU R37, [R1+0x880] ;  /* 0x0008800001257983 */ /* 0x000ea80000300800 */
[----:B------:R-:W2:Y:S01]  /*594e0*/  LDL.LU R31, [R1+0xca4] ;  /* 0x000ca400011f7983 */ /* 0x000ea20000300800 */
[----:B0-----:R-:W-:-:S03]  /*594f0*/  PRMT R10, R11, 0x3340, R207 ;  /* 0x000033400b0a7816 */ /* 0x001fc600000000cf */
[----:B------:R0:W-:Y:S04]  /*59500*/  STL [R1+0x5bc], R12 ;  /* 0x0005bc0c01007387 */ /* 0x0001e80000100800 */
[----:B------:R3:W-:Y:S01]  /*59510*/  STL [R1+0xa5c], R10 ;  /* 0x000a5c0a01007387 */ /* 0x0007e20000100800 */
[----:B------:R-:W-:-:S03]  /*59520*/  SHF.R.U32.HI R9, RZ, 0x8, R9 ;  /* 0x00000008ff097819 */ /* 0x000fc60000011609 */
[----:B------:R-:W2:Y:S01]  /*59530*/  LDL.LU R30, [R1+0x4a4] ;  /* 0x0004a400011e7983 */ /* 0x000ea20000300800 */
[----:B------:R-:W-:Y:S02]  /*59540*/  LOP3.LUT R8, R8, 0xffff, RZ, 0xc0, !PT ;  /* 0x0000ffff08087812 */ /* 0x000fe400078ec0ff */
[----:B------:R-:W-:-:S04]  /*59550*/  LOP3.LUT R9, R9, 0xffff, RZ, 0xc0, !PT ;  /* 0x0000ffff09097812 */ /* 0x000fc800078ec0ff */
[----:B------:R-:W-:-:S05]  /*59560*/  PRMT R8, R8, 0x3340, R9 ;  /* 0x0000334008087816 */ /* 0x000fca0000000009 */
[----:B------:R4:W-:Y:S01]  /*59570*/  STL [R1+0xa54], R8 ;  /* 0x000a540801007387 */ /* 0x0009e20000100800 */
[----:B0-----:R-:W-:Y:S01]  /*59580*/  VIADD R12, R12, UR5 ;  /* 0x000000050c0c7c36 */ /* 0x001fe20008000000 */
[----:B------:R-:W-:-:S04]  /*59590*/  ULDC UR5, c[0x0][0x248] ;  /* 0x0000920000057ab9 */ /* 0x000fc80000000800 */
[----:B------:R0:W-:Y:S01]  /*595a0*/  STL [R1+0x5d0], R12 ;  /* 0x0005d00c01007387 */ /* 0x0001e20000100800 */
[----:B---3--:R-:W-:Y:S02]  /*595b0*/  LOP3.LUT R10, R39, 0xffff, RZ, 0xc0, !PT ;  /* 0x0000ffff270a7812 */ /* 0x008fe400078ec0ff */
[----:B----4-:R-:W-:Y:S02]  /*595c0*/  LOP3.LUT R8, R35, 0xffff, RZ, 0xc0, !PT ;  /* 0x0000ffff23087812 */ /* 0x010fe400078ec0ff */
[----:B------:R-:W-:Y:S02]  /*595d0*/  SHF.R.U32.HI R11, RZ, 0x8, R10 ;  /* 0x00000008ff0b7819 */ /* 0x000fe4000001160a */
[--C-:B------:R-:W-:Y:S02]  /*595e0*/  PRMT R13, R10, 0x3340, R8.reuse ;  /* 0x000033400a0d7816 */ /* 0x100fe40000000008 */
[----:B------:R-:W-:Y:S02]  /*595f0*/  SHF.R.U32.HI R8, RZ, 0x8, R8 ;  /* 0x00000008ff087819 */ /* 0x000fe40000011608 */
[----:B------:R-:W-:-:S02]  /*59600*/  LOP3.LUT R9, R33, 0xffff, RZ, 0xc0, !PT ;  /* 0x0000ffff21097812 */ /* 0x000fc400078ec0ff */
[----:B------:R-:W-:Y:S02]  /*59610*/  LOP3.LUT R11, R11, 0xffff, RZ, 0xc0, !PT ;  /* 0x0000ffff0b0b7812 */ /* 0x000fe400078ec0ff */
[----:B------:R-:W-:Y:S02]  /*59620*/  SHF.R.U32.HI R10, RZ, 0x8, R9 ;  /* 0x00000008ff0a7819 */ /* 0x000fe40000011609 */
[----:B------:R-:W-:Y:S02]  /*59630*/  LOP3.LUT R8, R8, 0xffff, RZ, 0xc0, !PT ;  /* 0x0000ffff08087812 */ /* 0x000fe400078ec0ff */
[--C-:B------:R-:W-:Y:S01]  /*59640*/  PRMT R9, R9, 0x3340, R203.reuse ;  /* 0x0000334009097816 */ /* 0x100fe200000000cb */
[----:B------:R1:W-:Y:S01]  /*59650*/  STL [R1+0xbc0], R13 ;  /* 0x000bc00d01007387 */ /* 0x0003e20000100800 */
[----:B------:R-:W-:Y:S01]  /*59660*/  PRMT R8, R11, 0x3340, R8 ;  /* 0x000033400b087816 */ /* 0x000fe20000000008 */
[----:B0-----:R-:W-:Y:S01]  /*59670*/  VIADD R12, R12, UR5 ;  /* 0x000000050c0c7c36 */ /* 0x001fe20008000000 */
[----:B------:R-:W-:Y:S01]  /*59680*/  SHF.R.U32.HI R203, RZ, 0x8, R203 ;  /* 0x00000008ffcb7819 */ /* 0x000fe200000116cb */
[----:B------:R-:W-:Y:S01]  /*59690*/  STL [R1+0xbbc], R9 ;  /* 0x000bbc0901007387 */ /* 0x000fe20000100800 */
[----:B------:R-:W-:Y:S01]  /*596a0*/  LOP3.LUT R10, R10, 0xffff, RZ, 0xc0, !PT ;  /* 0x0000ffff0a0a7812 */ /* 0x000fe200078ec0ff */
[----:B------:R-:W-:-:S02]  /*596b0*/  ULDC UR5, c[0x0][0x248] ;  /* 0x0000920000057ab9 */ /* 0x000fc40000000800 */
[----:B------:R-:W3:Y:S04]  /*596c0*/  LDL.LU R41, [R1+0xca8] ;  /* 0x000ca80001297983 */ /* 0x000ee80000300800 */
[----:B------:R-:W4:Y:S04]  /*596d0*/  LDL.LU R35, [R1+0x4a8] ;  /* 0x0004a80001237983 */ /* 0x000f280000300800 */
[----:B------:R0:W-:Y:S04]  /*596e0*/  STL [R1+0xa50], R8 ;  /* 0x000a500801007387 */ /* 0x0001e80000100800 */
[----:B------:R-:W-:Y:S04]  /*596f0*/  STL [R1+0x5c8], R12 ;  /* 0x0005c80c01007387 */ /* 0x000fe80000100800 */
[----:B------:R-:W4:Y:S01]  /*59700*/  LDL.LU R33, [R1+0x884] ;  /* 0x0008840001217983 */ /* 0x000f220000300800 */
[----:B------:R-:W-:-:S02]  /*59710*/  LOP3.LUT R203, R203, 0xffff, RZ, 0xc0, !PT ;  /* 0x0000ffffcbcb7812 */ /* 0x000fc400078ec0ff */
[----:B------:R-:W-:Y:S01]  /*59720*/  LOP3.LUT R205, R205, 0xffff, RZ, 0xc0, !PT ;  /* 0x0000ffffcdcd7812 */ /* 0x000fe200078ec0ff */
[----:B-1----:R-:W-:Y:S01]  /*59730*/  VIADD R13, R12, UR5 ;  /* 0x000000050c0d7c36 */ /* 0x002fe20008000000 */
[----:B0-----:R-:W-:Y:S01]  /*59740*/  PRMT R8, R10, 0x3340, R203 ;  /* 0x000033400a087816 */ /* 0x001fe200000000cb */
[----:B------:R-:W-:-:S04]  /*59750*/  ULDC UR5, c[0x0][0x248] ;  /* 0x0000920000057ab9 */ /* 0x000fc80000000800 */
[----:B------:R-:W-:Y:S04]  /*59760*/  STL [R1+0xa4c], R8 ;  /* 0x000a4c0801007387 */ /* 0x000fe80000100800 */
[----:B------:R0:W-:Y:S02]  /*59770*/  STL [R1+0x5d4], R13 ;  /* 0x0005d40d01007387 */ /* 0x0001e40000100800 */
[----:B0-----:R-:W-:Y:S01]  /*59780*/  VIADD R13, R13, UR5 ;  /* 0x000000050d0d7c36 */ /* 0x001fe20008000000 */
[----:B------:R-:W-:Y:S01]  /*59790*/  ULDC UR5, c[0x0][0x248] ;  /* 0x0000920000057ab9 */ /* 0x000fe20000000800 */
[----:B------:R-:W-:Y:S02]  /*597a0*/  LOP3.LUT R199, R199, 0xffff, RZ, 0xc0, !PT ;  /* 0x0000ffffc7c77812 */ /* 0x000fe400078ec0ff */
[----:B--2---:R-:W-:-:S04]  /*597b0*/  LOP3.LUT R9, R37, 0xffff, RZ, 0xc0, !PT ;  /* 0x0000ffff25097812 */ /* 0x004fc800078ec0ff */
[----:B------:R-:W-:Y:S02]  /*597c0*/  PRMT R14, R9, 0x3340, R205 ;  /* 0x00003340090e7816 */ /* 0x000fe400000000cd */
[----:B------:R-:W-:Y:S02]  /*597d0*/  LOP3.LUT R11, R31, 0xffff, RZ, 0xc0, !PT ;  /* 0x0000ffff1f0b7812 */ /* 0x000fe400078ec0ff */
[----:B------:R-:W-:Y:S01]  /*597e0*/  SHF.R.U32.HI R8, RZ, 0x8, R9 ;  /* 0x00000008ff087819 */ /* 0x000fe20000011609 */
[----:B------:R0:W-:Y:S01]  /*597f0*/  STL [R1+0xbac], R14 ;  /* 0x000bac0e01007387 */ /* 0x0001e20000100800 */
[----:B------:R-:W-:Y:S02]  /*59800*/  SHF.R.U32.HI R9, RZ, 0x8, R205 ;  /* 0x00000008ff097819 */ /* 0x000fe400000116cd */
[----:B------:R-:W-:-:S04]  /*59810*/  LOP3.LUT R12, R30, 0xffff, RZ, 0xc0, !PT ;  /* 0x0000ffff1e0c7812 */ /* 0x000fc800078ec0ff */
[----:B0-----:R-:W-:Y:S02]  /*59820*/  PRMT R14, R11, 0x3340, R12 ;  /* 0x000033400b0e7816 */ /* 0x001fe4000000000c */
[----:B------:R-:W-:Y:S02]  /*59830*/  LOP3.LUT R8, R8, 0xffff, RZ, 0xc0, !PT ;  /* 0x0000ffff08087812 */ /* 0x000fe400078ec0ff */
[----:B------:R-:W-:Y:S01]  /*59840*/  LOP3.LUT R9, R9, 0xffff, RZ, 0xc0, !PT ;  /* 0x0000ffff09097812 */ /* 0x000fe200078ec0ff */
[----:B------:R-:W-:Y:S03]  /*59850*/  STL [R1+0xba0], R14 ;  /* 0x000ba00e01007387 */ /* 0x000fe60000100800 */
[----:B------:R-:W-:Y:S01]  /*59860*/  PRMT R8, R8, 0x3340, R9 ;  /* 0x0000334008087816 */ /* 0x000fe20000000009 */
[----:B------:R-:W2:Y:S04]  /*59870*/  LDL.LU R39, [R1+0xcb0] ;  /* 0x000cb00001277983 */ /* 0x000ea80000300800 */
[----:B------:R-:W2:Y:S04]  /*59880*/  LDL.LU R37, [R1+0x4b0] ;  /* 0x0004b00001257983 */ /* 0x000ea80000300800 */
[----:B------:R-:W-:Y:S04]  /*59890*/  STL [R1+0xb0], R13 ;  /* 0x0000b00d01007387 */ /* 0x000fe80000100800 */
[----:B------:R-:W2:Y:S04]  /*598a0*/  LDL.LU R31, [R1+0xcac] ;  /* 0x000cac00011f7983 */ /* 0x000ea80000300800 */
[----:B------:R0:W-:Y:S01]  /*598b0*/  STL [R1+0xa3c], R8 ;  /* 0x000a3c0801007387 */ /* 0x0001e20000100800 */
[----:B------:R-:W-:-:S03]  /*598c0*/  SHF.R.U32.HI R10, RZ, 0x8, R11 ;  /* 0x00000008ff0a7819 */ /* 0x000fc6000001160b */
[----:B------:R-:W2:Y:S01]  /*598d0*/  LDL.LU R30, [R1+0x4ac] ;  /* 0x0004ac00011e7983 */ /* 0x000ea20000300800 */
[----:B------:R-:W-:Y:S02]  /*598e0*/  SHF.R.U32.HI R11, RZ, 0x8, R12 ;  /* 0x00000008ff0b7819 */ /* 0x000fe4000001160c */
[----:B------:R-:W-:Y:S02]  /*598f0*/  LOP3.LUT R10, R10, 0xffff, RZ, 0xc0, !PT ;  /* 0x0000ffff0a0a7812 */ /* 0x000fe400078ec0ff */
[----:B------:R-:W-:-:S04]  /*59900*/  LOP3.LUT R11, R11, 0xffff, RZ, 0xc0, !PT ;  /* 0x0000ffff0b0b7812 */ /* 0x000fc800078ec0ff */
[----:B0-----:R-:W-:Y:S01]  /*59910*/  PRMT R8, R10, 0x3340, R11 ;  /* 0x000033400a087816 */ /* 0x001fe2000000000b */
[----:B------:R-:W-:Y:S01]  /*59920*/  VIADD R12, R13, UR5 ;  /* 0x000000050d0c7c36 */ /* 0x000fe20008000000 */
[----:B------:R-:W-:-:S03]  /*59930*/  ULDC UR5, c[0x0][0x248] ;  /* 0x0000920000057ab9 */ /* 0x000fc60000000800 */
[----:B------:R4:W-:Y:S04]  /*59940*/  STL [R1+0xa38], R8 ;  /* 0x000a380801007387 */ /* 0x0009e80000100800 */
[----:B------:R0:W-:Y:S01]  /*59950*/  STL [R1+0x5ac], R12 ;  /* 0x0005ac0c01007387 */ /* 0x0001e20000100800 */
[----:B---3--:R-:W-:Y:S02]  /*59960*/  LOP3.LUT R10, R41, 0xffff, RZ, 0xc0, !PT ;  /* 0x0000ffff290a7812 */ /* 0x008fe400078ec0ff */
[----:B----4-:R-:W-:Y:S02]  /*59970*/  LOP3.LUT R8, R35, 0xffff, RZ, 0xc0, !PT ;  /* 0x0000ffff23087812 */ /* 0x010fe400078ec0ff */
[----:B------:R-:W-:Y:S02]  /*59980*/  SHF.R.U32.HI R11, RZ, 0x8, R10 ;  /* 0x00000008ff0b7819 */ /* 0x000fe4000001160a */
[----:B------:R-:W-:-:S02]  /*59990*/  PRMT R13, R10, 0x3340, R8 ;  /* 0x000033400a0d7816 */ /* 0x000fc40000000008 */
[----:B------:R-:W-:Y:S02]  /*599a0*/  SHF.R.U32.HI R10, RZ, 0x8, R8 ;  /* 0x00000008ff0a7819 */ /* 0x000fe40000011608 */
[----:B------:R-:W-:-:S04]  /*599b0*/  LOP3.LUT R9, R33, 0xffff, RZ, 0xc0, !PT ;  /* 0x0000ffff21097812 */ /* 0x000fc800078ec0ff */
[----:B------:R-:W-:Y:S02]  /*599c0*/  SHF.R.U32.HI R8, RZ, 0x8, R9 ;  /* 0x00000008ff087819 */ /* 0x000fe40000011609 */
[----:B------:R-:W-:Y:S01]  /*599d0*/  PRMT R9, R9, 0x3340, R199 ;  /* 0x0000334009097816 */ /* 0x000fe200000000c7 */
[----:B------:R-:W-:Y:S04]  /*599e0*/  STL [R1+0xb94], R13 ;  /* 0x000b940d01007387 */ /* 0x000fe80000100800 */
[----:B------:R1:W-:Y:S04]  /*599f0*/  STL [R1+0xb90], R9 ;  /* 0x000b900901007387 */ /* 0x0003e80000100800 */
[----:B------:R-:W3:Y:S04]  /*59a00*/  LDL.LU R35, [R1+0x88c] ;  /* 0x00088c0001237983 */ /* 0x000ee80000300800 */
[----:B------:R-:W4:Y:S01]  /*59a10*/  LDL.LU R33, [R1+0x888] ;  /* 0x0008880001217983 */ /* 0x000f220000300800 */
[----:B------:R-:W-:-:S02]  /*59a20*/  LOP3.LUT R11, R11, 0xffff, RZ, 0xc0, !PT ;  /* 0x0000ffff0b0b7812 */ /* 0x000fc400078ec0ff */
[----:B------:R-:W-:Y:S01]  /*59a30*/  LOP3.LUT R10, R10, 0xffff, RZ, 0xc0, !PT ;  /* 0x0000ffff0a0a7812 */ /* 0x000fe200078ec0ff */
[----:B0-----:R-:W-:Y:S01]  /*59a40*/  VIADD R12, R12, UR5 ;  /* 0x000000050c0c7c36 */ /* 0x001fe20008000000 */
[----:B------:R-:W-:Y:S01]  /*59a50*/  SHF.R.U32.HI R199, RZ, 0x8, R199 ;  /* 0x00000008ffc77819 */ /* 0x000fe200000116c7 */
[----:B------:R-:W-:Y:S01]  /*59a60*/  ULDC UR5, c[0x0][0x248] ;  /* 0x0000920000057ab9 */ /* 0x000fe20000000800 */
[----:B-1----:R-:W-:Y:S02]  /*59a70*/  PRMT R9, R11, 0x3340, R10 ;  /* 0x000033400b097816 */ /* 0x002fe4000000000a */
[----:B------:R-:W-:Y:S02]  /*59a80*/  LOP3.LUT R8, R8, 0xffff, RZ, 0xc0, !PT ;  /* 0x0000ffff08087812 */ /* 0x000fe400078ec0ff */
[----:B------:R-:W-:Y:S01]  /*59a90*/  LOP3.LUT R199, R199, 0xffff, RZ, 0xc0, !PT ;  /* 0x0000ffffc7c77812 */ /* 0x000fe200078ec0ff */
[----:B------:R-:W-:Y:S03]  /*59aa0*/  STL [R1+0xac], R12 ;  /* 0x0000ac0c01007387 */ /* 0x000fe60000100800 */
[----:B------:R-:W-:Y:S01]  /*59ab0*/  PRMT R8, R8, 0x3340, R199 ;  /* 0x0000334008087816 */ /* 0x000fe200000000c7 */
[----:B------:R-:W-:Y:S01]  /*59ac0*/  STL [R1+0xa2c], R9 ;  /* 0x000a2c0901007387 */ /* 0x000fe20000100800 */
[----:B------:R-:W-:Y:S01]  /*59ad0*/  VIADD R13, R12, UR5 ;  /* 0x000000050c0d7c36 */ /* 0x000fe20008000000 */
[----:B------:R-:W-:-:S02]  /*59ae0*/  ULDC UR5, c[0x0][0x248] ;  /* 0x0000920000057ab9 */ /* 0x000fc40000000800 */
[----:B------:R-:W-:Y:S04]  /*59af0*/  STL [R1+0xa28], R8 ;  /* 0x000a280801007387 */ /* 0x000fe80000100800 */
[----:B------:R0:W-:Y:S02]  /*59b00*/  STL [R1+0x5a8], R13 ;  /* 0x0005a80d01007387 */ /* 0x0001e40000100800 */
[----:B0-----:R-:W-:Y:S01]  /*59b10*/  VIADD R13, R13, UR5 ;  /* 0x000000050d0d7c36 */ /* 0x001fe20008000000 */
[----:B------:R-:W-:Y:S01]  /*59b20*/  LOP3.LUT R195, R195, 0xffff, RZ, 0xc0, !PT ;  /* 0x0000ffffc3c37812 */ /* 0x000fe200078ec0ff */
[----:B------:R-:W-:Y:S01]  /*59b30*/  ULDC UR5, c[0x0][0x248] ;  /* 0x0000920000057ab9 */ /* 0x000fe20000000800 */
[----:B------:R-:W-:Y:S02]  /*59b40*/  LOP3.LUT R197, R197, 0xffff, RZ, 0xc0, !PT ;  /* 0x0000ffffc5c57812 */ /* 0x000fe400078ec0ff */
[----:B--2---:R-:W-:-:S02]  /*59b50*/  LOP3.LUT R9, R39, 0xffff, RZ, 0xc0, !PT ;  /* 0x0000ffff27097812 */ /* 0x004fc400078ec0ff */
[----:B------:R-:W-:Y:S02]  /*59b60*/  LOP3.LUT R10, R37, 0xffff, RZ, 0xc0, !PT ;  /* 0x0000ffff250a7812 */ /* 0x000fe400078ec0ff */
[----:B------:R-:W-:Y:S02]  /*59b70*/  SHF.R.U32.HI R8, RZ, 0x8, R9 ;  /* 0x00000008ff087819 */ /* 0x000fe40000011609 */
[--C-:B------:R-:W-:Y:S02]  /*59b80*/  PRMT R14, R9, 0x3340, R10.reuse ;  /* 0x00003340090e7816 */ /* 0x100fe4000000000a */
[----:B------:R-:W-:Y:S02]  /*59b90*/  SHF.R.U32.HI R9, RZ, 0x8, R10 ;  /* 0x00000008ff097819 */ /* 0x000fe4000001160a */
[----:B------:R-:W-:Y:S01]  /*59ba0*/  LOP3.LUT R11, R31, 0xffff, RZ, 0xc0, !PT ;  /* 0x0000ffff1f0b7812 */ /* 0x000fe200078ec0ff */
[----:B------:R0:W-:Y:S01]  /*59bb0*/  STL [R1+0xb6c], R14 ;  /* 0x000b6c0e01007387 */ /* 0x0001e20000100800 */
[----:B------:R-:W-:-:S02]  /*59bc0*/  LOP3.LUT R8, R8, 0xffff, RZ, 0xc0, !PT ;  /* 0x0000ffff08087812 */ /* 0x000fc400078ec0ff */
[----:B------:R-:W-:Y:S02]  /*59bd0*/  LOP3.LUT R12, R30, 0xffff, RZ, 0xc0, !PT ;  /* 0x0000ffff1e0c7812 */ /* 0x000fe400078ec0ff */
[----:B------:R-:W-:Y:S02]  /*59be0*/  LOP3.LUT R9, R9, 0xffff, RZ, 0xc0, !PT ;  /* 0x0000ffff09097812 */ /* 0x000fe400078ec0ff */
[----:B0-----:R-:W-:Y:S02]  /*59bf0*/  PRMT R14, R11, 0x3340, R12 ;  /* 0x000033400b0e7816 */ /* 0x001fe4000000000c */
[----:B------:R-:W-:-:S03]  /*59c00*/  PRMT R8, R8, 0x3340, R9 ;  /* 0x0000334008087816 */ /* 0x000fc60000000009 */
[----:B------:R-:W-:Y:S04]  /*59c10*/  STL [R1+0xb64], R14 ;  /* 0x000b640e01007387 */ /* 0x000fe80000100800 */
[----:B------:R-:W2:Y:S04]  /*59c20*/  LDL.LU R41, [R1+0xcb8] ;  /* 0x000cb80001297983 */ /* 0x000ea80000300800 */
[----:B------:R-:W2:Y:S01]  /*59c30*/  LDL.LU R39, [R1+0x4b8] ;  /* 0x0004b80001277983 */ /* 0x000ea20000300800 */
[----:B------:R-:W-:-:S03]  /*59c40*/  SHF.R.U32.HI R10, RZ, 0x8, R11 ;  /* 0x00000008ff0a7819 */ /* 0x000fc6000001160b */
[----:B------:R0:W-:Y:S01]  /*59c50*/  STL [R1+0xa18], R8 ;  /* 0x000a180801007387 */ /* 0x0001e20000100800 */
[----:B------:R-:W-:-:S03]  /*59c60*/  SHF.R.U32.HI R11, RZ, 0x8, R12 ;  /* 0x00000008ff0b7819 */ /* 0x000fc6000001160c */
[----:B------:R-:W-:Y:S04]  /*59c70*/  STL [R1+0xa8], R13 ;  /* 0x0000a80d01007387 */ /* 0x000fe80000100800 */
[----:B------:R-:W2:Y:S04]  /*59c80*/  LDL.LU R31, [R1+0xcb4] ;  /* 0x000cb400011f7983 */ /* 0x000ea80000300800 */
[----:B------:R-:W2:Y:S01]  /*59c90*/  LDL.LU R30, [R1+0x4b4] ;  /* 0x0004b400011e7983 */ /* 0x000ea20000300800 */
[----:B------:R-:W-:Y:S02]  /*59ca0*/  LOP3.LUT R10, R10, 0xffff, RZ, 0xc0, !PT ;  /* 0x0000ffff0a0a7812 */ /* 0x000fe400078ec0ff */
[----:B------:R-:W-:-:S04]  /*59cb0*/  LOP3.LUT R11, R11, 0xffff, RZ, 0xc0, !PT ;  /* 0x0000ffff0b0b7812 */ /* 0x000fc800078ec0ff */
[----:B0-----:R-:W-:-:S05]  /*59cc0*/  PRMT R8, R10, 0x3340, R11 ;  /* 0x000033400a087816 */ /* 0x001fca000000000b */
[----:B------:R3:W-:Y:S01]  /*59cd0*/  STL [R1+0xa14], R8 ;  /* 0x000a140801007387 */ /* 0x0007e20000100800 */
[----:B------:R-:W-:Y:S01]  /*59ce0*/  VIADD R12, R13, UR5 ;  /* 0x000000050d0c7c36 */ /* 0x000fe20008000000 */
[----:B------:R-:W-:-:S04]  /*59cf0*/  ULDC UR5, c[0x0][0x248] ;  /* 0x0000920000057ab9 */ /* 0x000fc80000000800 */
[----:B------:R-:W-:Y:S01]  /*59d00*/  STL [R1+0xa4], R12 ;  /* 0x0000a40c01007387 */ /* 0x000fe20000100800 */
[----:B---3--:R-:W-:Y:S02]  /*59d10*/  LOP3.LUT R8, R35, 0xffff, RZ, 0xc0, !PT ;  /* 0x0000ffff23087812 */ /* 0x008fe400078ec0ff */
[----:B----4-:R-:W-:Y:S02]  /*59d20*/  LOP3.LUT R9, R33, 0xffff, RZ, 0xc0, !PT ;  /* 0x0000ffff21097812 */ /* 0x010fe400078ec0ff */
        /* <DEDUP_REMOVED lines=9> */
[----:B------:R-:W3:Y:S01]  /*59dc0*/  LDL.LU R37, [R1+0x890] ;  /* 0x0008900001257983 */ /* 0x000ee20000300800 */
[----:B0-----:R-:W-:Y:S01]  /*59dd0*/  VIADD R11, R12, UR5 ;  /* 0x000000050c0b7c36 */ /* 0x001fe20008000000 */
[----:B------:R-:W-:-:S02]  /*59de0*/  SHF.R.U32.HI R197, RZ, 0x8, R197 ;  /* 0x00000008ffc57819 */ /* 0x000fc400000116c5 */
[----:B------:R-:W4:Y:S01]  /*59df0*/  LDL.LU R35, [R1+0xcbc] ;  /* 0x000cbc0001237983 */ /* 0x000f220000300800 */
[----:B------:R-:W-:Y:S01]  /*59e00*/  LOP3.LUT R8, R8, 0xffff, RZ, 0xc0, !PT ;  /* 0x0000ffff08087812 */ /* 0x000fe200078ec0ff */
[----:B------:R-:W-:Y:S01]  /*59e10*/  ULDC UR5, c[0x0][0x248] ;  /* 0x0000920000057ab9 */ /* 0x000fe20000000800 */
[----:B-1----:R-:W-:Y:S01]  /*59e20*/  PRMT R9, R10, 0x3340, R195 ;  /* 0x000033400a097816 */ /* 0x002fe200000000c3 */
[----:B------:R-:W-:Y:S04]  /*59e30*/  STL [R1+0x59c], R11 ;  /* 0x00059c0b01007387 */ /* 0x000fe80000100800 */
[----:B------:R-:W-:Y:S04]  /*59e40*/  STL [R1+0xa08], R9 ;  /* 0x000a080901007387 */ /* 0x000fe80000100800 */
[----:B------:R-:W4:Y:S01]  /*59e50*/  LDL.LU R33, [R1+0x4c0] ;  /* 0x0004c00001217983 */ /* 0x000f220000300800 */
        /* <DEDUP_REMOVED lines=9> */
[----:B--2---:R-:W-:Y:S02]  /*59ef0*/  LOP3.LUT R9, R41, 0xffff, RZ, 0xc0, !PT ;  /* 0x0000ffff29097812 */ /* 0x004fe400078ec0ff */
[----:B------:R-:W-:-:S04]  /*59f00*/  LOP3.LUT R10, R39, 0xffff, RZ, 0xc0, !PT ;  /* 0x0000ffff270a7812 */ /* 0x000fc800078ec0ff */
[----:B------:R-:W-:-:S05]  /*59f10*/  PRMT R14, R9, 0x3340, R10 ;  /* 0x00003340090e7816 */ /* 0x000fca000000000a */
[----:B------:R0:W-:Y:S01]  /*59f20*/  STL [R1+0xb48], R14 ;  /* 0x000b480e01007387 */ /* 0x0001e20000100800 */
[----:B------:R-:W-:Y:S02]  /*59f30*/  LOP3.LUT R11, R31, 0xffff, RZ, 0xc0, !PT ;  /* 0x0000ffff1f0b7812 */ /* 0x000fe400078ec0ff */
[----:B------:R-:W-:-:S04]  /*59f40*/  LOP3.LUT R12, R30, 0xffff, RZ, 0xc0, !PT ;  /* 0x0000ffff1e0c7812 */ /* 0x000fc800078ec0ff */
[----:B0-----:R-:W-:-:S05]  /*59f50*/  PRMT R14, R11, 0x3340, R12 ;  /* 0x000033400b0e7816 */ /* 0x001fca000000000c */
[----:B------:R-:W-:Y:S01]  /*59f60*/  STL [R1+0xb44], R14 ;  /* 0x000b440e01007387 */ /* 0x000fe20000100800 */
[----:B------:R-:W-:-:S03]  /*59f70*/  SHF.R.U32.HI R8, RZ, 0x8, R9 ;  /* 0x00000008ff087819 */ /* 0x000fc60000011609 */
[----:B------:R-:W2:Y:S01]  /*59f80*/  LDL.LU R39, [R1+0xcc0] ;  /* 0x000cc00001277983 */ /* 0x000ea20000300800 */
[----:B------:R-:W-:-:S03]  /*59f90*/  SHF.R.U32.HI R9, RZ, 0x8, R10 ;  /* 0x00000008ff097819 */ /* 0x000fc6000001160a */
[----:B------:R-:W2:Y:S04]  /*59fa0*/  LDL.LU R31, [R1+0x4c4] ;  /* 0x0004c400011f7983 */ /* 0x000ea80000300800 */
[----:B------:R0:W-:Y:S04]  /*59fb0*/  STL [R1+0xa0], R13 ;  /* 0x0000a00d01007387 */ /* 0x0001e80000100800 */
[----:B------:R-:W2:Y:S01]  /*59fc0*/  LDL.LU R30, [R1+0x894] ;  /* 0x00089400011e7983 */ /* 0x000ea20000300800 */
[----:B------:R-:W-:Y:S02]  /*59fd0*/  LOP3.LUT R8, R8, 0xffff, RZ, 0xc0, !PT ;  /* 0x0000ffff08087812 */ /* 0x000fe400078ec0ff */
[----:B------:R-:W-:-:S02]  /*59fe0*/  LOP3.LUT R9, R9, 0xffff, RZ, 0xc0, !PT ;  /* 0x0000ffff09097812 */ /* 0x000fc400078ec0ff */
[----:B------:R-:W-:Y:S02]  /*59ff0*/  SHF.R.U32.HI R10, RZ, 0x8, R11 ;  /* 0x00000008ff0a7819 */ /* 0x000fe4000001160b */
[----:B------:R-:W-:Y:S02]  /*5a000*/  SHF.R.U32.HI R11, RZ, 0x8, R12 ;  /* 0x00000008ff0b7819 */ /* 0x000fe4000001160c */
[----:B------:R-:W-:Y:S02]  /*5a010*/  PRMT R8, R8, 0x3340, R9 ;  /* 0x0000334008087816 */ /* 0x000fe40000000009 */
[----:B------:R-:W-:Y:S02]  /*5a020*/  LOP3.LUT R10, R10, 0xffff, RZ, 0xc0, !PT ;  /* 0x0000ffff0a0a7812 */ /* 0x000fe400078ec0ff */
[----:B------:R-:W-:Y:S01]  /*5a030*/  LOP3.LUT R11, R11, 0xffff, RZ, 0xc0, !PT ;  /* 0x0000ffff0b0b7812 */ /* 0x000fe200078ec0ff */
[----:B------:R1:W-:Y:S01]  /*5a040*/  STL [R1+0x9fc], R8 ;  /* 0x0009fc0801007387 */ /* 0x0003e20000100800 */
[----:B0-----:R-:W-:Y:S01]  /*5a050*/  VIADD R13, R13, UR5 ;  /* 0x000000050d0d7c36 */ /* 0x001fe20008000000 */
[----:B------:R-:W-:Y:S01]  /*5a060*/  ULDC UR5, c[0x0][0x248] ;  /* 0x0000920000057ab9 */ /* 0x000fe20000000800 */
[----:B-1----:R-:W-:-:S05]  /*5a070*/  PRMT R8, R10, 0x3340, R11 ;  /* 0x000033400a087816 */ /* 0x002fca000000000b */
[----:B------:R0:W-:Y:S01]  /*5a080*/  STL [R1+0x9f8], R8 ;  /* 0x0009f80801007387 */ /* 0x0001e20000100800 */
[----:B---3--:R-:W-:-:S04]  /*5a090*/  LOP3.LUT R9, R37, 0xffff, RZ, 0xc0, !PT ;  /* 0x0000ffff25097812 */ /* 0x008fc800078ec0ff */
[----:B------:R-:W-:Y:S02]  /*5a0a0*/  PRMT R14, R9, 0x3340, R191 ;  /* 0x00003340090e7816 */ /* 0x000fe400000000bf */
[----:B----4-:R-:W-:Y:S01]  /*5a0b0*/  LOP3.LUT R11, R35, 0xffff, RZ, 0xc0, !PT ;  /* 0x0000ffff230b7812 */ /* 0x010fe200078ec0ff */
[----:B------:R-:W-:Y:S01]  /*5a0c0*/  STL [R1+0x598], R13 ;  /* 0x0005980d01007387 */ /* 0x000fe20000100800 */
[----:B0-----:R-:W-:Y:S02]  /*5a0d0*/  SHF.R.U32.HI R8, RZ, 0x8, R9 ;  /* 0x00000008ff087819 */ /* 0x001fe40000011609 */
[----:B------:R-:W-:Y:S01]  /*5a0e0*/  SHF.R.U32.HI R9, RZ, 0x8, R191 ;  /* 0x00000008ff097819 */ /* 0x000fe200000116bf */
[----:B------:R0:W-:Y:S01]  /*5a0f0*/  STL [R1+0xb30], R14 ;  /* 0x000b300e01007387 */ /* 0x0001e20000100800 */
[----:B------:R-:W-:Y:S02]  /*5a100*/  LOP3.LUT R12, R33, 0xffff, RZ, 0xc0, !PT ;  /* 0x0000ffff210c7812 */ /* 0x000fe400078ec0ff */
[----:B------:R-:W-:-:S02]  /*5a110*/  LOP3.LUT R8, R8, 0xffff, RZ, 0xc0, !PT ;  /* 0x0000ffff08087812 */ /* 0x000fc400078ec0ff */
[--C-:B0-----:R-:W-:Y:S02]  /*5a120*/  PRMT R14, R11, 0x3340, R12.reuse ;  /* 0x000033400b0e7816 */ /* 0x101fe4000000000c */
[----:B------:R-:W-:Y:S01]  /*5a130*/  LOP3.LUT R9, R9, 0xffff, RZ, 0xc0, !PT ;  /* 0x0000ffff09097812 */ /* 0x000fe200078ec0ff */
[----:B------:R-:W-:Y:S01]  /*5a140*/  VIADD R13, R13, UR5 ;  /* 0x000000050d0d7c36 */ /* 0x000fe20008000000 */
[----:B------:R-:W-:Y:S01]  /*5a150*/  SHF.R.U32.HI R10, RZ, 0x8, R11 ;  /* 0x00000008ff0a7819 */ /* 0x000fe2000001160b */
[----:B------:R-:W-:Y:S01]  /*5a160*/  STL [R1+0xb18], R14 ;  /* 0x000b180e01007387 */ /* 0x000fe20000100800 */
[----:B------:R-:W-:Y:S01]  /*5a170*/  PRMT R8, R8, 0x3340, R9 ;  /* 0x0000334008087816 */ /* 0x000fe20000000009 */
[----:B------:R-:W-:Y:S02]  /*5a180*/  ULDC UR5, c[0x0][0x248] ;  /* 0x0000920000057ab9 */ /* 0x000fe40000000800 */
[----:B------:R-:W3:Y:S04]  /*5a190*/  LDL.LU R37, [R1+0x898] ;  /* 0x0008980001257983 */ /* 0x000ee80000300800 */
[----:B------:R-:W4:Y:S04]  /*5a1a0*/  LDL.LU R35, [R1+0xcc4] ;  /* 0x000cc40001237983 */ /* 0x000f280000300800 */
[----:B------:R-:W-:Y:S04]  /*5a1b0*/  STL [R1+0x9c], R13 ;  /* 0x00009c0d01007387 */ /* 0x000fe80000100800 */
[----:B------:R0:W-:Y:S04]  /*5a1c0*/  STL [R1+0x9f0], R8 ;  /* 0x0009f00801007387 */ /* 0x0001e80000100800 */
[----:B------:R-:W4:Y:S01]  /*5a1d0*/  LDL.LU R33, [R1+0x4c8] ;  /* 0x0004c80001217983 */ /* 0x000f220000300800 */
[----:B------:R-:W-:-:S02]  /*5a1e0*/  SHF.R.U32.HI R11, RZ, 0x8, R12 ;  /* 0x00000008ff0b7819 */ /* 0x000fc4000001160c */
        /* <DEDUP_REMOVED lines=40> */
[----:B0-----:R-:W-:Y:S01]  /*5a470*/  SHF.R.U32.HI R8, RZ, 0x8, R9 ;  /* 0x00000008ff087819 */ /* 0x001fe20000011609 */
[----:B------:R0:W-:Y:S01]  /*5a480*/  STL [R1+0xb04], R14 ;  /* 0x000b040e01007387 */ /* 0x0001e20000100800 */
[----:B------:R-:W-:Y:S02]  /*5a490*/  SHF.R.U32.HI R9, RZ, 0x8, R189 ;  /* 0x00000008ff097819 */ /* 0x000fe400000116bd */
[----:B------:R-:W-:-:S04]  /*5a4a0*/  LOP3.LUT R12, R33, 0xffff, RZ, 0xc0, !PT ;  /* 0x0000ffff210c7812 */ /* 0x000fc800078ec0ff */
[----:B0-----:R-:W-:Y:S02]  /*5a4b0*/  PRMT R14, R11, 0x3340, R12 ;  /* 0x000033400b0e7816 */ /* 0x001fe4000000000c */
[----:B------:R-:W-:Y:S02]  /*5a4c0*/  LOP3.LUT R8, R8, 0xffff, RZ, 0xc0, !PT ;  /* 0x0000ffff08087812 */ /* 0x000fe400078ec0ff */
[----:B------:R-:W-:Y:S01]  /*5a4d0*/  LOP3.LUT R9, R9, 0xffff, RZ, 0xc0, !PT ;  /* 0x0000ffff09097812 */ /* 0x000fe200078ec0ff */
[----:B------:R-:W-:Y:S01]  /*5a4e0*/  STL [R1+0xaf4], R14 ;  /* 0x000af40e01007387 */ /* 0x000fe20000100800 */
[----:B------:R-:W-:Y:S01]  /*5a4f0*/  VIADD R13, R13, UR5 ;  /* 0x000000050d0d7c36 */ /* 0x000fe20008000000 */
[----:B------:R-:W-:Y:S01]  /*5a500*/  SHF.R.U32.HI R10, RZ, 0x8, R11 ;  /* 0x00000008ff0a7819 */ /* 0x000fe2000001160b */
[----:B------:R-:W-:Y:S01]  /*5a510*/  ULDC UR5, c[0x0][0x248] ;  /* 0x0000920000057ab9 */ /* 0x000fe20000000800 */
[----:B------:R-:W3:Y:S01]  /*5a520*/  LDL.LU R39, [R1+0xcd0] ;  /* 0x000cd00001277983 */ /* 0x000ee20000300800 */
[----:B------:R-:W-:-:S03]  /*5a530*/  PRMT R8, R8, 0x3340, R9 ;  /* 0x0000334008087816 */ /* 0x000fc60000000009 */
[----:B------:R-:W4:Y:S04]  /*5a540*/  LDL.LU R37, [R1+0x4d8] ;  /* 0x0004d80001257983 */ /* 0x000f280000300800 */
[----:B------:R0:W-:Y:S04]  /*5a550*/  STL [R1+0x588], R13 ;  /* 0x0005880d01007387 */ /* 0x0001e80000100800 */
[----:B------:R-:W4:Y:S04]  /*5a560*/  LDL.LU R35, [R1+0xccc] ;  /* 0x000ccc0001237983 */ /* 0x000f280000300800 */
[----:B------:R1:W-:Y:S04]  /*5a570*/  STL [R1+0x9cc], R8 ;  /* 0x0009cc0801007387 */ /* 0x0003e80000100800 */
[----:B------:R-:W4:Y:S01]  /*5a580*/  LDL.LU R33, [R1+0x4d4] ;  /* 0x0004d40001217983 */ /* 0x000f220000300800 */
[----:B------:R-:W-:-:S02]  /*5a590*/  SHF.R.U32.HI R11, RZ, 0x8, R12 ;  /* 0x00000008ff0b7819 */ /* 0x000fc4000001160c */
[----:B------:R-:W-:Y:S02]  /*5a5a0*/  LOP3.LUT R10, R10, 0xffff, RZ, 0xc0, !PT ;  /* 0x0000ffff0a0a7812 */ /* 0x000fe400078ec0ff */
[----:B------:R-:W-:Y:S01]  /*5a5b0*/  LOP3.LUT R11, R11, 0xffff, RZ, 0xc0, !PT ;  /* 0x0000ffff0b0b7812 */ /* 0x000fe200078ec0ff */
[----:B0-----:R-:W-:Y:S01]  /*5a5c0*/  VIADD R13, R13, UR5 ;  /* 0x000000050d0d7c36 */ /* 0x001fe20008000000 */
[----:B------:R-:W-:Y:S01]  /*5a5d0*/  LOP3.LUT R12, R5, 0xffff, RZ, 0xc0, !PT ;  /* 0x0000ffff050c7812 */ /* 0x000fe200078ec0ff */
[----:B------:R-:W-:Y:S01]  /*5a5e0*/  ULDC UR5, c[0x0][0x248] ;  /* 0x0000920000057ab9 */ /* 0x000fe20000000800 */
[----:B-1----:R-:W-:-:S05]  /*5a5f0*/  PRMT R8, R10, 0x3340, R11 ;  /* 0x000033400a087816 */ /* 0x002fca000000000b */
[----:B------:R-:W-:Y:S04]  /*5a600*/  STL [R1+0x9c4], R8 ;  /* 0x0009c40801007387 */ /* 0x000fe80000100800 */
[----:B------:R0:W-:Y:S04]  /*5a610*/  STL [R1+0x58c], R13 ;  /* 0x00058c0d01007387 */ /* 0x0001e80000100800 */
[----:B------:R-:W4:Y:S01]  /*5a620*/  LDL.LU R5, [R1+0x2144] ;  /* 0x0021440001057983 */ /* 0x000f220000300800 */
[----:B0-----:R-:W-:Y:S01]  /*5a630*/  VIADD R13, R13, UR5 ;  /* 0x000000050d0d7c36 */ /* 0x001fe20008000000 */
[----:B------:R-:W-:Y:S01]  /*5a640*/  ULDC UR5, c[0x0][0x248] ;  /* 0x0000920000057ab9 */ /* 0x000fe20000000800 */
[----:B--2---:R-:W-:-:S02]  /*5a650*/  LOP3.LUT R9, R41, 0xffff, RZ, 0xc0, !PT ;  /* 0x0000ffff29097812 */ /* 0x004fc400078ec0ff */
[----:B------:R-:W-:-:S04]  /*5a660*/  LOP3.LUT R10, R31, 0xffff, RZ, 0xc0, !PT ;  /* 0x0000ffff1f0a7812 */ /* 0x000fc800078ec0ff */
[----:B------:R-:W-:-:S05]  /*5a670*/  PRMT R14, R9, 0x3340, R10 ;  /* 0x00003340090e7816 */ /* 0x000fca000000000a */
[----:B------:R0:W-:Y:S01]  /*5a680*/  STL [R1+0xae4], R14 ;  /* 0x000ae40e01007387 */ /* 0x0001e20000100800 */
[----:B------:R-:W-:-:S04]  /*5a690*/  LOP3.LUT R11, R30, 0xffff, RZ, 0xc0, !PT ;  /* 0x0000ffff1e0b7812 */ /* 0x000fc800078ec0ff */
[----:B0-----:R-:W-:-:S05]  /*5a6a0*/  PRMT R14, R11, 0x3340, R12 ;  /* 0x000033400b0e7816 */ /* 0x001fca000000000c */
[----:B------:R-:W-:Y:S01]  /*5a6b0*/  STL [R1+0xae0], R14 ;  /* 0x000ae00e01007387 */ /* 0x000fe20000100800 */
[----:B------:R-:W-:-:S03]  /*5a6c0*/  SHF.R.U32.HI R8, RZ, 0x8, R9 ;  /* 0x00000008ff087819 */ /* 0x000fc60000011609 */
[----:B------:R-:W2:Y:S01]  /*5a6d0*/  LDL.LU R31, [R1+0x8a4] ;  /* 0x0008a400011f7983 */ /* 0x000ea20000300800 */
[----:B------:R-:W-:-:S03]  /*5a6e0*/  SHF.R.U32.HI R9, RZ, 0x8, R10 ;  /* 0x00000008ff097819 */ /* 0x000fc6000001160a */
[----:B------:R-:W2:Y:S01]  /*5a6f0*/  LDL.LU R30, [R1+0x8a0] ;  /* 0x0008a000011e7983 */ /* 0x000ea20000300800 */
[----:B------:R-:W-:Y:S02]  /*5a700*/  LOP3.LUT R8, R8, 0xffff, RZ, 0xc0, !PT ;  /* 0x0000ffff08087812 */ /* 0x000fe400078ec0ff */
[----:B------:R-:W-:Y:S02]  /*5a710*/  LOP3.LUT R9, R9, 0xffff, RZ, 0xc0, !PT ;  /* 0x0000ffff09097812 */ /* 0x000fe400078ec0ff */
[----:B------:R-:W-:Y:S02]  /*5a720*/  SHF.R.U32.HI R10, RZ, 0x8, R11 ;  /* 0x00000008ff0a7819 */ /* 0x000fe4000001160b */
[----:B------:R-:W-:Y:S02]  /*5a730*/  SHF.R.U32.HI R11, RZ, 0x8, R12 ;  /* 0x00000008ff0b7819 */ /* 0x000fe4000001160c */
[----:B------:R-:W-:Y:S02]  /*5a740*/  PRMT R8, R8, 0x3340, R9 ;  /* 0x0000334008087816 */ /* 0x000fe40000000009 */
[----:B------:R-:W-:-:S02]  /*5a750*/  LOP3.LUT R10, R10, 0xffff, RZ, 0xc0, !PT ;  /* 0x0000ffff0a0a7812 */ /* 0x000fc400078ec0ff */
[----:B------:R-:W-:Y:S01]  /*5a760*/  LOP3.LUT R11, R11, 0xffff, RZ, 0xc0, !PT ;  /* 0x0000ffff0b0b7812 */ /* 0x000fe200078ec0ff */
[----:B------:R0:W-:Y:S04]  /*5a770*/  STL [R1+0x580], R13 ;  /* 0x0005800d01007387 */ /* 0x0001e80000100800 */
[----:B------:R1:W-:Y:S01]  /*5a780*/  STL [R1+0x9b0], R8 ;  /* 0x0009b00801007387 */ /* 0x0003e20000100800 */
[----:B0-----:R-:W-:Y:S01]  /*5a790*/  VIADD R13, R13, UR5 ;  /* 0x000000050d0d7c36 */ /* 0x001fe20008000000 */
[----:B------:R-:W-:Y:S01]  /*5a7a0*/  ULDC UR5, c[0x0][0x248] ;  /* 0x0000920000057ab9 */ /* 0x000fe20000000800 */
[----:B-1----:R-:W-:-:S05]  /*5a7b0*/  PRMT R8, R10, 0x3340, R11 ;  /* 0x000033400a087816 */ /* 0x002fca000000000b */
[----:B------:R0:W-:Y:S01]  /*5a7c0*/  STL [R1+0x9ac], R8 ;  /* 0x0009ac0801007387 */ /* 0x0001e20000100800 */
[----:B---3--:R-:W-:Y:S02]  /*5a7d0*/  LOP3.LUT R9, R39, 0xffff, RZ, 0xc0, !PT ;  /* 0x0000ffff27097812 */ /* 0x008fe400078ec0ff */
[----:B----4-:R-:W-:Y:S02]  /*5a7e0*/  LOP3.LUT R10, R37, 0xffff, RZ, 0xc0, !PT ;  /* 0x0000ffff250a7812 */ /* 0x010fe400078ec0ff */
[----:B0-----:R-:W-:Y:S02]  /*5a7f0*/  SHF.R.U32.HI R8, RZ, 0x8, R9 ;  /* 0x00000008ff087819 */ /* 0x001fe40000011609 */
[--C-:B------:R-:W-:Y:S01]  /*5a800*/  PRMT R14, R9, 0x3340, R10.reuse ;  /* 0x00003340090e7816 */ /* 0x100fe2000000000a */
[----:B------:R-:W-:Y:S01]  /*5a810*/  STL [R1+0x584], R13 ;  /* 0x0005840d01007387 */ /* 0x000fe20000100800 */
[----:B------:R-:W-:Y:S02]  /*5a820*/  SHF.R.U32.HI R9, RZ, 0x8, R10 ;  /* 0x00000008ff097819 */ /* 0x000fe4000001160a */
[----:B------:R-:W-:Y:S01]  /*5a830*/  LOP3.LUT R11, R35, 0xffff, RZ, 0xc0, !PT ;  /* 0x0000ffff230b7812 */ /* 0x000fe200078ec0ff */
[----:B------:R0:W-:Y:S01]  /*5a840*/  STL [R1+0xac8], R14 ;  /* 0x000ac80e01007387 */ /* 0x0001e20000100800 */
[----:B------:R-:W-:-:S02]  /*5a850*/  LOP3.LUT R8, R8, 0xffff, RZ, 0xc0, !PT ;  /* 0x0000ffff08087812 */ /* 0x000fc400078ec0ff */
[----:B------:R-:W-:Y:S02]  /*5a860*/  LOP3.LUT R12, R33, 0xffff, RZ, 0xc0, !PT ;  /* 0x0000ffff210c7812 */ /* 0x000fe400078ec0ff */
        /* <DEDUP_REMOVED lines=9> */
[----:B------:R0:W-:Y:S04]  /*5a900*/  STL [R1+0x578], R13 ;  /* 0x0005780d01007387 */ /* 0x0001e80000100800 */
[----:B------:R-:W4:Y:S04]  /*5a910*/  LDL.LU R35, [R1+0xcd4] ;  /* 0x000cd40001237983 */ /* 0x000f280000300800 */
[----:B------:R-:W4:Y:S01]  /*5a920*/  LDL.LU R33, [R1+0x4dc] ;  /* 0x0004dc0001217983 */ /* 0x000f220000300800 */
[----:B------:R-:W-:-:S02]  /*5a930*/  SHF.R.U32.HI R10, RZ, 0x8, R11 ;  /* 0x00000008ff0a7819 */ /* 0x000fc4000001160b */
[----:B------:R-:W-:Y:S02]  /*5a940*/  SHF.R.U32.HI R11, RZ, 0x8, R12 ;  /* 0x00000008ff0b7819 */ /* 0x000fe4000001160c */
[----:B------:R-:W-:Y:S02]  /*5a950*/  LOP3.LUT R10, R10, 0xffff, RZ, 0xc0, !PT ;  /* 0x0000ffff0a0a7812 */ /* 0x000fe400078ec0ff */
[----:B------:R-:W-:Y:S01]  /*5a960*/  LOP3.LUT R11, R11, 0xffff, RZ, 0xc0, !PT ;  /* 0x0000ffff0b0b7812 */ /* 0x000fe200078ec0ff */
[----:B0-----:R-:W-:Y:S01]  /*5a970*/  VIADD R13, R13, UR5 ;  /* 0x000000050d0d7c36 */ /* 0x001fe20008000000 */
[----:B------:R-:W-:Y:S01]  /*5a980*/  LOP3.LUT R12, R231, 0xffff, RZ, 0xc0, !PT ;  /* 0x0000ffffe70c7812 */ /* 0x000fe200078ec0ff */
[----:B------:R-:W-:Y:S01]  /*5a990*/  ULDC UR5, c[0x0][0x248] ;  /* 0x0000920000057ab9 */ /* 0x000fe20000000800 */
[----:B------:R-:W-:Y:S02]  /*5a9a0*/  PRMT R8, R10, 0x3340, R11 ;  /* 0x000033400a087816 */ /* 0x000fe4000000000b */
[----:B------:R-:W-:-:S03]  /*5a9b0*/  LOP3.LUT R10, R7, 0xffff, RZ, 0xc0, !PT ;  /* 0x0000ffff070a7812 */ /* 0x000fc600078ec0ff */
[----:B------:R-:W-:Y:S04]  /*5a9c0*/  STL [R1+0x81c], R8 ;  /* 0x00081c0801007387 */ /* 0x000fe80000100800 */
[----:B------:R-:W4:Y:S04]  /*5a9d0*/  LDL.LU R7, [R1+0x2140] ;  /* 0x0021400001077983 */ /* 0x000f280000300800 */
[----:B------:R0:W-:Y:S04]  /*5a9e0*/  STL [R1+0x57c], R13 ;  /* 0x00057c0d01007387 */ /* 0x0001e80000100800 */
[----:B------:R-:W4:Y:S01]  /*5a9f0*/  LDL.LU R231, [R1+0x213c] ;  /* 0x00213c0001e77983 */ /* 0x000f220000300800 */
[----:B0-----:R-:W-:Y:S01]  /*5aa00*/  VIADD R13, R13, UR5 ;  /* 0x000000050d0d7c36 */ /* 0x001fe20008000000 */
[----:B------:R-:W-:Y:S01]  /*5aa10*/  ULDC UR5, c[0x0][0x248] ;  /* 0x0000920000057ab9 */ /* 0x000fe20000000800 */
[----:B--2---:R-:W-:-:S04]  /*5aa20*/  LOP3.LUT R9, R31, 0xffff, RZ, 0xc0, !PT ;  /* 0x0000ffff1f097812 */ /* 0x004fc800078ec0ff */
[--C-:B------:R-:W-:Y:S02]  /*5aa30*/  PRMT R14, R9, 0x3340, R10.reuse ;  /* 0x00003340090e7816 */ /* 0x100fe4000000000a */
[----:B------:R-:W-:Y:S02]  /*5aa40*/  LOP3.LUT R11, R30, 0xffff, RZ, 0xc0, !PT ;  /* 0x0000ffff1e0b7812 */ /* 0x000fe400078ec0ff */
[----:B------:R-:W-:Y:S01]  /*5aa50*/  SHF.R.U32.HI R8, RZ, 0x8, R9 ;  /* 0x00000008ff087819 */ /* 0x000fe20000011609 */
[----:B------:R0:W-:Y:S01]  /*5aa60*/  STL [R1+0xab4], R14 ;  /* 0x000ab40e01007387 */ /* 0x0001e20000100800 */
[----:B------:R-:W-:Y:S02]  /*5aa70*/  SHF.R.U32.HI R9, RZ, 0x8, R10 ;  /* 0x00000008ff097819 */ /* 0x000fe4000001160a */
[----:B------:R-:W-:Y:S02]  /*5aa80*/  LOP3.LUT R8, R8, 0xffff, RZ, 0xc0, !PT ;  /* 0x0000ffff08087812 */ /* 0x000fe400078ec0ff */
[----:B------:R-:W-:-:S02]  /*5aa90*/  LOP3.LUT R9, R9, 0xffff, RZ, 0xc0, !PT ;  /* 0x0000ffff09097812 */ /* 0x000fc400078ec0ff */
[----:B0-----:R-:W-:Y:S02]  /*5aaa0*/  PRMT R14, R11, 0x3340, R12 ;  /* 0x000033400b0e7816 */ /* 0x001fe4000000000c */
[----:B------:R-:W-:-:S03]  /*5aab0*/  PRMT R8, R8, 0x3340, R9 ;  /* 0x0000334008087816 */ /* 0x000fc60000000009 */
[----:B------:R-:W-:Y:S04]  /*5aac0*/  STL [R1+0xabc], R14 ;  /* 0x000abc0e01007387 */ /* 0x000fe80000100800 */
[----:B------:R-:W2:Y:S04]  /*5aad0*/  LDL.LU R37, [R1+0x8a8] ;  /* 0x0008a80001257983 */ /* 0x000ea80000300800 */
[----:B------:R-:W2:Y:S04]  /*5aae0*/  LDL.LU R31, [R1+0xcdc] ;  /* 0x000cdc00011f7983 */ /* 0x000ea80000300800 */
[----:B------:R-:W-:Y:S04]  /*5aaf0*/  STL [R1+0x570], R13 ;  /* 0x0005700d01007387 */ /* 0x000fe80000100800 */
[----:B------:R0:W-:Y:S04]  /*5ab00*/  STL [R1+0x810], R8 ;  /* 0x0008100801007387 */ /* 0x0001e80000100800 */
[----:B------:R-:W2:Y:S01]  /*5ab10*/  LDL.LU R30, [R1+0x4e4] ;  /* 0x0004e400011e7983 */ /* 0x000ea20000300800 */
[----:B------:R-:W-:-:S02]  /*5ab20*/  SHF.R.U32.HI R10, RZ, 0x8, R11 ;  /* 0x00000008ff0a7819 */ /* 0x000fc4000001160b */
[----:B------:R-:W-:Y:S02]  /*5ab30*/  SHF.R.U32.HI R11, RZ, 0x8, R12 ;  /* 0x00000008ff0b7819 */ /* 0x000fe4000001160c */
[----:B------:R-:W-:Y:S02]  /*5ab40*/  LOP3.LUT R10, R10, 0xffff, RZ, 0xc0, !PT ;  /* 0x0000ffff0a0a7812 */ /* 0x000fe400078ec0ff */
[----:B------:R-:W-:-:S04]  /*5ab50*/  LOP3.LUT R11, R11, 0xffff, RZ, 0xc0, !PT ;  /* 0x0000ffff0b0b7812 */ /* 0x000fc800078ec0ff */
[----:B0-----:R-:W-:Y:S01]  /*5ab60*/  PRMT R8, R10, 0x3340, R11 ;  /* 0x000033400a087816 */ /* 0x001fe2000000000b */
[----:B------:R-:W-:Y:S01]  /*5ab70*/  VIADD R13, R13, UR5 ;  /* 0x000000050d0d7c36 */ /* 0x000fe20008000000 */
[----:B------:R-:W-:-:S03]  /*5ab80*/  ULDC UR5, c[0x0][0x248] ;  /* 0x0000920000057ab9 */ /* 0x000fc60000000800 */
[----:B------:R-:W-:Y:S04]  /*5ab90*/  STL [R1+0x814], R8 ;  /* 0x0008140801007387 */ /* 0x000fe80000100800 */
[----:B------:R-:W-:Y:S01]  /*5aba0*/  STL [R1+0x574], R13 ;  /* 0x0005740d01007387 */ /* 0x000fe20000100800 */
[----:B---3--:R-:W-:Y:S02]  /*5abb0*/  LOP3.LUT R9, R41, 0xffff, RZ, 0xc0, !PT ;  /* 0x0000ffff29097812 */ /* 0x008fe400078ec0ff */
[----:B----4-:R-:W-:-:S04]  /*5abc0*/  LOP3.LUT R10, R39, 0xffff, RZ, 0xc0, !PT ;  /* 0x0000ffff270a7812 */ /* 0x010fc800078ec0ff */
[----:B------:R-:W-:-:S05]  /*5abd0*/  PRMT R14, R9, 0x3340, R10 ;  /* 0x00003340090e7816 */ /* 0x000fca000000000a */
[----:B------:R0:W-:Y:S01]  /*5abe0*/  STL [R1+0xaa0], R14 ;  /* 0x000aa00e01007387 */ /* 0x0001e20000100800 */
[----:B------:R-:W-:Y:S02]  /*5abf0*/  LOP3.LUT R11, R35, 0xffff, RZ, 0xc0, !PT ;  /* 0x0000ffff230b7812 */ /* 0x000fe400078ec0ff */
[----:B------:R-:W-:-:S04]  /*5ac00*/  LOP3.LUT R12, R33, 0xffff, RZ, 0xc0, !PT ;  /* 0x0000ffff210c7812 */ /* 0x000fc800078ec0ff */
[----:B0-----:R-:W-:Y:S01]  /*5ac10*/  PRMT R14, R11, 0x3340, R12 ;  /* 0x000033400b0e7816 */ /* 0x001fe2000000000c */
[----:B------:R-:W-:Y:S01]  /*5ac20*/  VIADD R13, R13, UR5 ;  /* 0x000000050d0d7c36 */ /* 0x000fe20008000000 */
[----:B------:R-:W-:Y:S01]  /*5ac30*/  SHF.R.U32.HI R8, RZ, 0x8, R9 ;  /* 0x00000008ff087819 */ /* 0x000fe20000011609 */
[----:B------:R-:W-:Y:S02]  /*5ac40*/  ULDC UR5, c[0x0][0x248] ;  /* 0x0000920000057ab9 */ /* 0x000fe40000000800 */
[----:B------:R-:W-:Y:S04]  /*5ac50*/  STL [R1+0xa9c], R14 ;  /* 0x000a9c0e01007387 */ /* 0x000fe80000100800 */
[----:B------:R-:W3:Y:S04]  /*5ac60*/  LDL.LU R39, [R1+0xce0] ;  /* 0x000ce00001277983 */ /* 0x000ee80000300800 */
[----:B------:R-:W4:Y:S04]  /*5ac70*/  LDL.LU R35, [R1+0x4e8] ;  /* 0x0004e80001237983 */ /* 0x000f280000300800 */
[----:B------:R0:W-:Y:S04]  /*5ac80*/  STL [R1+0x568], R13 ;  /* 0x0005680d01007387 */ /* 0x0001e80000100800 */
[----:B------:R-:W4:Y:S01]  /*5ac90*/  LDL.LU R33, [R1+0x8ac] ;  /* 0x0008ac0001217983 */ /* 0x000f220000300800 */
[----:B------:R-:W-:-:S02]  /*5aca0*/  SHF.R.U32.HI R9, RZ, 0x8, R10 ;  /* 0x00000008ff097819 */ /* 0x000fc4000001160a */
[----:B------:R-:W-:Y:S02]  /*5acb0*/  LOP3.LUT R8, R8, 0xffff, RZ, 0xc0, !PT ;  /* 0x0000ffff08087812 */ /* 0x000fe400078ec0ff */
[----:B------:R-:W-:Y:S02]  /*5acc0*/  LOP3.LUT R9, R9, 0xffff, RZ, 0xc0, !PT ;  /* 0x0000ffff09097812 */ /* 0x000fe400078ec0ff */
[----:B------:R-:W-:Y:S02]  /*5acd0*/  SHF.R.U32.HI R10, RZ, 0x8, R11 ;  /* 0x00000008ff0a7819 */ /* 0x000fe4000001160b */
[----:B------:R-:W-:Y:S02]  /*5ace0*/  SHF.R.U32.HI R11, RZ, 0x8, R12 ;  /* 0x00000008ff0b7819 */ /* 0x000fe4000001160c */
[----:B------:R-:W-:Y:S02]  /*5acf0*/  PRMT R8, R8, 0x3340, R9 ;  /* 0x0000334008087816 */ /* 0x000fe40000000009 */
[----:B------:R-:W-:-:S02]  /*5ad00*/  LOP3.LUT R10, R10, 0xffff, RZ, 0xc0, !PT ;  /* 0x0000ffff0a0a7812 */ /* 0x000fc400078ec0ff */
[----:B------:R-:W-:Y:S01]  /*5ad10*/  LOP3.LUT R11, R11, 0xffff, RZ, 0xc0, !PT ;  /* 0x0000ffff0b0b7812 */ /* 0x000fe200078ec0ff */
[----:B------:R1:W-:Y:S01]  /*5ad20*/  STL [R1+0x808], R8 ;  /* 0x0008080801007387 */ /* 0x0003e20000100800 */
[----:B0-----:R-:W-:Y:S01]  /*5ad30*/  VIADD R13, R13, UR5 ;  /* 0x000000050d0d7c36 */ /* 0x001fe20008000000 */
[----:B------:R-:W-:Y:S01]  /*5ad40*/  ULDC UR5, c[0x0][0x248] ;  /* 0x0000920000057ab9 */ /* 0x000fe20000000800 */
[----:B-1----:R-:W-:Y:S02]  /*5ad50*/  PRMT R8, R10, 0x3340, R11 ;  /* 0x000033400a087816 */ /* 0x002fe4000000000b */
[----:B------:R-:W-:-:S03]  /*5ad60*/  LOP3.LUT R10, R0, 0xffff, RZ, 0xc0, !PT ;  /* 0x0000ffff000a7812 */ /* 0x000fc600078ec0ff */
[----:B------:R-:W-:Y:S04]  /*5ad70*/  STL [R1+0x800], R8 ;  /* 0x0008000801007387 */ /* 0x000fe80000100800 */
[----:B------:R-:W4:Y:S04]  /*5ad80*/  LDL.LU R0, [R1+0x2138] ;  /* 0x0021380001007983 */ /* 0x000f280000300800 */
[----:B------:R0:W-:Y:S02]  /*5ad90*/  STL [R1+0x56c], R13 ;  /* 0x00056c0d01007387 */ /* 0x0001e40000100800 */
        /* <DEDUP_REMOVED lines=11> */
[----:B------:R-:W-:-:S03]  /*5ae50*/  LOP3.LUT R9, R9, 0xffff, RZ, 0xc0, !PT ;  /* 0x0000ffff09097812 */ /* 0x000fc600078ec0ff */
[----:B------:R-:W-:Y:S01]  /*5ae60*/  STL [R1+0xa8c], R14 ;  /* 0x000a8c0e01007387 */ /* 0x000fe20000100800 */
[----:B------:R-:W-:-:S03]  /*5ae70*/  PRMT R8, R8, 0x3340, R9 ;  /* 0x0000334008087816 */ /* 0x000fc60000000009 */
[----:B------:R-:W2:Y:S04]  /*5ae80*/  LDL.LU R37, [R1+0x8b4] ;  /* 0x0008b40001257983 */ /* 0x000ea80000300800 */
[----:B------:R-:W2:Y:S04]  /*5ae90*/  LDL.LU R31, [R1+0xe48] ;  /* 0x000e4800011f7983 */ /* 0x000ea80000300800 */
[----:B------:R0:W-:Y:S04]  /*5aea0*/  STL [R1+0x560], R13 ;  /* 0x0005600d01007387 */ /* 0x0001e80000100800 */
[----:B------:R1:W-:Y:S04]  /*5aeb0*/  STL [R1+0x7f8], R8 ;  /* 0x0007f80801007387 */ /* 0x0003e80000100800 */
[----:B------:R-:W2:Y:S01]  /*5aec0*/  LDL.LU R30, [R1+0x7a8] ;  /* 0x0007a800011e7983 */ /* 0x000ea20000300800 */
[----:B------:R-:W-:-:S02]  /*5aed0*/  SHF.R.U32.HI R10, RZ, 0x8, R11 ;  /* 0x00000008ff0a7819 */ /* 0x000fc4000001160b */
[----:B------:R-:W-:Y:S02]  /*5aee0*/  SHF.R.U32.HI R11, RZ, 0x8, R12 ;  /* 0x00000008ff0b7819 */ /* 0x000fe4000001160c */
[----:B------:R-:W-:Y:S02]  /*5aef0*/  LOP3.LUT R10, R10, 0xffff, RZ, 0xc0, !PT ;  /* 0x0000ffff0a0a7812 */ /* 0x000fe400078ec0ff */
[----:B------:R-:W-:Y:S01]  /*5af00*/  LOP3.LUT R11, R11, 0xffff, RZ, 0xc0, !PT ;  /* 0x0000ffff0b0b7812 */ /* 0x000fe200078ec0ff */
[----:B0-----:R-:W-:Y:S01]  /*5af10*/  VIADD R13, R13, UR5 ;  /* 0x000000050d0d7c36 */ /* 0x001fe20008000000 */
[----:B------:R-:W-:Y:S01]  /*5af20*/  LOP3.LUT R12, R6, 0xffff, RZ, 0xc0, !PT ;  /* 0x0000ffff060c7812 */ /* 0x000fe200078ec0ff */
[----:B------:R-:W-:Y:S01]  /*5af30*/  ULDC UR5, c[0x0][0x248] ;  /* 0x0000920000057ab9 */ /* 0x000fe20000000800 */
[----:B-1----:R-:W-:-:S05]  /*5af40*/  PRMT R8, R10, 0x3340, R11 ;  /* 0x000033400a087816 */ /* 0x002fca000000000b */
[----:B------:R0:W-:Y:S04]  /*5af50*/  STL [R1+0x7dc], R8 ;  /* 0x0007dc0801007387 */ /* 0x0001e80000100800 */
[----:B------:R-:W-:Y:S04]  /*5af60*/  STL [R1+0x564], R13 ;  /* 0x0005640d01007387 */ /* 0x000fe80000100800 */
[----:B------:R-:W2:Y:S01]  /*5af70*/  LDL.LU R6, [R1+0x2134] ;  /* 0x0021340001067983 */ /* 0x000ea20000300800 */
[----:B---3--:R-:W-:Y:S02]  /*5af80*/  LOP3.LUT R9, R39, 0xffff, RZ, 0xc0, !PT ;  /* 0x0000ffff27097812 */ /* 0x008fe400078ec0ff */
[----:B----4-:R-:W-:-:S04]  /*5af90*/  LOP3.LUT R10, R35, 0xffff, RZ, 0xc0, !PT ;  /* 0x0000ffff230a7812 */ /* 0x010fc800078ec0ff */
[--C-:B------:R-:W-:Y:S02]  /*5afa0*/  PRMT R14, R9, 0x3340, R10.reuse ;  /* 0x00003340090e7816 */ /* 0x100fe4000000000a */
[----:B0-----:R-:W-:Y:S02]  /*5afb0*/  SHF.R.U32.HI R8, RZ, 0x8, R9 ;  /* 0x00000008ff087819 */ /* 0x001fe40000011609 */
[----:B------:R-:W-:Y:S01]  /*5afc0*/  LOP3.LUT R11, R33, 0xffff, RZ, 0xc0, !PT ;  /* 0x0000ffff210b7812 */ /* 0x000fe200078ec0ff */
[----:B------:R0:W-:Y:S01]  /*5afd0*/  STL [R1+0xa80], R14 ;  /* 0x000a800e01007387 */ /* 0x0001e20000100800 */
[----:B------:R-:W-:Y:S02]  /*5afe0*/  SHF.R.U32.HI R9, RZ, 0x8, R10 ;  /* 0x00000008ff097819 */ /* 0x000fe4000001160a */
[----:B------:R-:W-:Y:S02]  /*5aff0*/  LOP3.LUT R8, R8, 0xffff, RZ, 0xc0, !PT ;  /* 0x0000ffff08087812 */ /* 0x000fe400078ec0ff */
[----:B------:R-:W-:-:S02]  /*5b000*/  LOP3.LUT R9, R9, 0xffff, RZ, 0xc0, !PT ;  /* 0x0000ffff09097812 */ /* 0x000fc400078ec0ff */
[----:B0-----:R-:W-:Y:S01]  /*5b010*/  PRMT R14, R11, 0x3340, R12 ;  /* 0x000033400b0e7816 */ /* 0x001fe2000000000c */
[----:B------:R-:W-:Y:S01]  /*5b020*/  VIADD R13, R13, UR5 ;  /* 0x000000050d0d7c36 */ /* 0x000fe20008000000 */
[----:B------:R-:W-:Y:S01]  /*5b030*/  PRMT R8, R8, 0x3340, R9 ;  /* 0x0000334008087816 */ /* 0x000fe20000000009 */
[----:B------:R-:W-:Y:S02]  /*5b040*/  ULDC UR5, c[0x0][0x248] ;  /* 0x0000920000057ab9 */ /* 0x000fe40000000800 */
[----:B------:R-:W-:Y:S04]  /*5b050*/  STL [R1+0xa78], R14 ;  /* 0x000a780e01007387 */ /* 0x000fe80000100800 */
[----:B------:R-:W3:Y:S04]  /*5b060*/  LDL.LU R41, [R1+0xe4c] ;  /* 0x000e4c0001297983 */ /* 0x000ee80000300800 */
[----:B------:R-:W4:Y:S04]  /*5b070*/  LDL.LU R35, [R1+0x7ac] ;  /* 0x0007ac0001237983 */ /* 0x000f280000300800 */
[----:B------:R0:W-:Y:S04]  /*5b080*/  STL [R1+0x7d0], R8 ;  /* 0x0007d00801007387 */ /* 0x0001e80000100800 */
[----:B------:R1:W-:Y:S04]  /*5b090*/  STL [R1+0x558], R13 ;  /* 0x0005580d01007387 */ /* 0x0003e80000100800 */
[----:B------:R-:W4:Y:S01]  /*5b0a0*/  LDL.LU R33, [R1+0x8bc] ;  /* 0x0008bc0001217983 */ /* 0x000f220000300800 */
[----:B------:R-:W-:-:S02]  /*5b0b0*/  SHF.R.U32.HI R10, RZ, 0x8, R11 ;  /* 0x00000008ff0a7819 */ /* 0x000fc4000001160b */
[----:B------:R-:W-:Y:S02]  /*5b0c0*/  SHF.R.U32.HI R11, RZ, 0x8, R12 ;  /* 0x00000008ff0b7819 */ /* 0x000fe4000001160c */
[----:B------:R-:W-:Y:S02]  /*5b0d0*/  LOP3.LUT R10, R10, 0xffff, RZ, 0xc0, !PT ;  /* 0x0000ffff0a0a7812 */ /* 0x000fe400078ec0ff */
[----:B------:R-:W-:-:S04]  /*5b0e0*/  LOP3.LUT R11, R11, 0xffff, RZ, 0xc0, !PT ;  /* 0x0000ffff0b0b7812 */ /* 0x000fc800078ec0ff */
[----:B0-----:R-:W-:Y:S02]  /*5b0f0*/  PRMT R8, R10, 0x3340, R11 ;  /* 0x000033400a087816 */ /* 0x001fe4000000000b */
[----:B------:R-:W-:Y:S01]  /*5b100*/  LOP3.LUT R10, R238, 0xffff, RZ, 0xc0, !PT ;  /* 0x0000ffffee0a7812 */ /* 0x000fe200078ec0ff */
[----:B-1----:R-:W-:Y:S01]  /*5b110*/  VIADD R13, R13, UR5 ;  /* 0x000000050d0d7c36 */ /* 0x002fe20008000000 */
[----:B------:R-:W-:Y:S01]  /*5b120*/  ULDC UR5, c[0x0][0x248] ;  /* 0x0000920000057ab9 */ /* 0x000fe20000000800 */
        /* <DEDUP_REMOVED lines=19> */
[----:B------:R0:W-:Y:S04]  /*5b260*/  STL [R1+0x550], R13 ;  /* 0x0005500d01007387 */ /* 0x0001e80000100800 */
[----:B------:R-:W2:Y:S04]  /*5b270*/  LDL.LU R31, [R1+0xe50] ;  /* 0x000e5000011f7983 */ /* 0x000ea80000300800 */
        /* <DEDUP_REMOVED lines=10> */
[----:B------:R-:W-:Y:S04]  /*5b320*/  STL [R1+0x7bc], R8 ;  /* 0x0007bc0801007387 */ /* 0x000fe80000100800 */
[----:B------:R-:W-:Y:S04]  /*5b330*/  STL [R1+0x554], R13 ;  /* 0x0005540d01007387 */ /* 0x000fe80000100800 */
[----:B------:R-:W2:Y:S01]  /*5b340*/  LDL.LU R232, [R1+0x212c] ;  /* 0x00212c0001e87983 */ /* 0x000ea20000300800 */
[----:B---3--:R-:W-:Y:S02]  /*5b350*/  LOP3.LUT R9, R41, 0xffff, RZ, 0xc0, !PT ;  /* 0x0000ffff29097812 */ /* 0x008fe400078ec0ff */
[----:B----4-:R-:W-:-:S04]  /*5b360*/  LOP3.LUT R10, R35, 0xffff, RZ, 0xc0, !PT ;  /* 0x0000ffff230a7812 */ /* 0x010fc800078ec0ff */
[----:B------:R-:W-:-:S05]  /*5b370*/  PRMT R14, R9, 0x3340, R10 ;  /* 0x00003340090e7816 */ /* 0x000fca000000000a */
[----:B------:R0:W-:Y:S01]  /*5b380*/  STL [R1+0xa60], R14 ;  /* 0x000a600e01007387 */ /* 0x0001e20000100800 */
[----:B------:R-:W-:-:S04]  /*5b390*/  LOP3.LUT R11, R33, 0xffff, RZ, 0xc0, !PT ;  /* 0x0000ffff210b7812 */ /* 0x000fc800078ec0ff */
[----:B0-----:R-:W-:-:S05]  /*5b3a0*/  PRMT R14, R11, 0x3340, R12 ;  /* 0x000033400b0e7816 */ /* 0x001fca000000000c */
[----:B------:R-:W-:Y:S04]  /*5b3b0*/  STL [R1+0xa58], R14 ;  /* 0x000a580e01007387 */ /* 0x000fe80000100800 */
[----:B------:R-:W3:Y:S04]  /*5b3c0*/  LDL.LU R35, [R1+0xab8] ;  /* 0x000ab80001237983 */ /* 0x000ee80000300800 */
[----:B------:R-:W4:Y:S01]  /*5b3d0*/  LDL.LU R33, [R1+0x8c8] ;  /* 0x0008c80001217983 */ /* 0x000f220000300800 */
[----:B------:R-:W-:Y:S02]  /*5b3e0*/  SHF.R.U32.HI R8, RZ, 0x8, R9 ;  /* 0x00000008ff087819 */ /* 0x000fe40000011609 */
[----:B------:R-:W-:-:S02]  /*5b3f0*/  SHF.R.U32.HI R9, RZ, 0x8, R10 ;  /* 0x00000008ff097819 */ /* 0x000fc4000001160a */
[----:B------:R-:W-:Y:S02]  /*5b400*/  LOP3.LUT R8, R8, 0xffff, RZ, 0xc0, !PT ;  /* 0x0000ffff08087812 */ /* 0x000fe400078ec0ff */
[----:B------:R-:W-:Y:S02]  /*5b410*/  LOP3.LUT R9, R9, 0xffff, RZ, 0xc0, !PT ;  /* 0x0000ffff09097812 */ /* 0x000fe400078ec0ff */
[----:B------:R-:W-:Y:S01]  /*5b420*/  SHF.R.U32.HI R10, RZ, 0x8, R11 ;  /* 0x00000008ff0a7819 */ /* 0x000fe2000001160b */
[----:B------:R-:W-:Y:S01]  /*5b430*/  VIADD R13, R13, UR5 ;  /* 0x000000050d0d7c36 */ /* 0x000fe20008000000 */
[----:B------:R-:W-:Y:S01]  /*5b440*/  SHF.R.U32.HI R11, RZ, 0x8, R12 ;  /* 0x00000008ff0b7819 */ /* 0x000fe2000001160c */
[----:B------:R-:W-:Y:S01]  /*5b450*/  ULDC UR5, c[0x0][0x248] ;  /* 0x0000920000057ab9 */ /* 0x000fe20000000800 */
        /* <DEDUP_REMOVED lines=8> */
[----:B------:R-:W-:Y:S04]  /*5b4e0*/  STL [R1+0x7b4], R8 ;  /* 0x0007b40801007387 */ /* 0x000fe80000100800 */
[----:B------:R0:W-:Y:S02]  /*5b4f0*/  STL [R1+0x54c], R13 ;  /* 0x00054c0d01007387 */ /* 0x0001e40000100800 */
[----:B0-----:R-:W-:Y:S01]  /*5b500*/  VIADD R13, R13, UR5 ;  /* 0x000000050d0d7c36 */ /* 0x001fe20008000000 */
[----:B------:R-:W-:Y:S01]  /*5b510*/  ULDC UR5, c[0x0][0x248] ;  /* 0x0000920000057ab9 */ /* 0x000fe20000000800 */
[----:B--2---:R-:W-:Y:S02]  /*5b520*/  LOP3.LUT R9, R39, 0xffff, RZ, 0xc0, !PT ;  /* 0x0000ffff27097812 */ /* 0x004fe400078ec0ff */
[----:B------:R-:W-:-:S02]  /*5b530*/  LOP3.LUT R10, R37, 0xffff, RZ, 0xc0, !PT ;  /* 0x0000ffff250a7812 */ /* 0x000fc400078ec0ff */
[----:B------:R-:W-:Y:S02]  /*5b540*/  SHF.R.U32.HI R8, RZ, 0x8, R9 ;  /* 0x00000008ff087819 */ /* 0x000fe40000011609 */
[--C-:B------:R-:W-:Y:S02]  /*5b550*/  PRMT R14, R9, 0x3340, R10.reuse ;  /* 0x00003340090e7816 */ /* 0x100fe4000000000a */
[----:B------:R-:W-:Y:S02]  /*5b560*/  SHF.R.U32.HI R9, RZ, 0x8, R10 ;  /* 0x00000008ff097819 */ /* 0x000fe4000001160a */
[----:B------:R-:W-:Y:S01]  /*5b570*/  LOP3.LUT R11, R31, 0xffff, RZ, 0xc0, !PT ;  /* 0x0000ffff1f0b7812 */ /* 0x000fe200078ec0ff */
[----:B------:R0:W-:Y:S01]  /*5b580*/  STL [R1+0xa44], R14 ;  /* 0x000a440e01007387 */ /* 0x0001e20000100800 */
[----:B------:R-:W-:Y:S02]  /*5b590*/  LOP3.LUT R8, R8, 0xffff, RZ, 0xc0, !PT ;  /* 0x0000ffff08087812 */ /* 0x000fe400078ec0ff */
[----:B------:R-:W-:-:S02]  /*5b5a0*/  LOP3.LUT R12, R30, 0xffff, RZ, 0xc0, !PT ;  /* 0x0000ffff1e0c7812 */ /* 0x000fc400078ec0ff */
[----:B------:R-:W-:Y:S02]  /*5b5b0*/  LOP3.LUT R9, R9, 0xffff, RZ, 0xc0, !PT ;  /* 0x0000ffff09097812 */ /* 0x000fe400078ec0ff */
[----:B0-----:R-:W-:Y:S02]  /*5b5c0*/  PRMT R14, R11, 0x3340, R12 ;  /* 0x000033400b0e7816 */ /* 0x001fe4000000000c */
[----:B------:R-:W-:-:S03]  /*5b5d0*/  PRMT R8, R8, 0x3340, R9 ;  /* 0x0000334008087816 */ /* 0x000fc60000000009 */
[----:B------:R-:W-:Y:S04]  /*5b5e0*/  STL [R1+0xa40], R14 ;  /* 0x000a400e01007387 */ /* 0x000fe80000100800 */
[----:B------:R-:W2:Y:S04]  /*5b5f0*/  LDL.LU R41, [R1+0xe5c] ;  /* 0x000e5c0001297983 */ /* 0x000ea80000300800 */
[----:B------:R-:W2:Y:S04]  /*5b600*/  LDL.LU R39, [R1+0x7d4] ;  /* 0x0007d40001277983 */ /* 0x000ea80000300800 */
[----:B------:R-:W-:Y:S04]  /*5b610*/  STL [R1+0x6a8], R8 ;  /* 0x0006a80801007387 */ /* 0x000fe80000100800 */
[----:B------:R0:W-:Y:S04]  /*5b620*/  STL [R1+0x540], R13 ;  /* 0x0005400d01007387 */ /* 0x0001e80000100800 */
[----:B------:R-:W2:Y:S04]  /*5b630*/  LDL.LU R31, [R1+0xe58] ;  /* 0x000e5800011f7983 */ /* 0x000ea80000300800 */
        /* <DEDUP_REMOVED lines=10> */
[----:B------:R0:W-:Y:S04]  /*5b6e0*/  STL [R1+0x6a4], R8 ;  /* 0x0006a40801007387 */ /* 0x0001e80000100800 */
[----:B------:R-:W2:Y:S04]  /*5b6f0*/  LDL.LU R7, [R1+0x2128] ;  /* 0x0021280001077983 */ /* 0x000ea80000300800 */
[----:B------:R1:W-:Y:S04]  /*5b700*/  STL [R1+0x544], R13 ;  /* 0x0005440d01007387 */ /* 0x0003e80000100800 */
[----:B------:R-:W2:Y:S01]  /*5b710*/  LDL.LU R5, [R1+0x2124] ;  /* 0x0021240001057983 */ /* 0x000ea20000300800 */
[----:B---3--:R-:W-:-:S04]  /*5b720*/  LOP3.LUT R9, R35, 0xffff, RZ, 0xc0, !PT ;  /* 0x0000ffff23097812 */ /* 0x008fc800078ec0ff */
[--C-:B------:R-:W-:Y:S02]  /*5b730*/  PRMT R14, R9, 0x3340, R10.reuse ;  /* 0x00003340090e7816 */ /* 0x100fe4000000000a */
[----:B----4-:R-:W-:Y:S02]  /*5b740*/  LOP3.LUT R11, R33, 0xffff, RZ, 0xc0, !PT ;  /* 0x0000ffff210b7812 */ /* 0x010fe400078ec0ff */
[----:B0-----:R-:W-:Y:S02]  /*5b750*/  SHF.R.U32.HI R8, RZ, 0x8, R9 ;  /* 0x00000008ff087819 */ /* 0x001fe40000011609 */
[----:B------:R-:W-:Y:S01]  /*5b760*/  SHF.R.U32.HI R9, RZ, 0x8, R10 ;  /* 0x00000008ff097819 */ /* 0x000fe2000001160a */
[----:B------:R0:W-:Y:S01]  /*5b770*/  STL [R1+0xa30], R14 ;  /* 0x000a300e01007387 */ /* 0x0001e20000100800 */
[----:B------:R-:W-:Y:S02]  /*5b780*/  LOP3.LUT R8, R8, 0xffff, RZ, 0xc0, !PT ;  /* 0x0000ffff08087812 */ /* 0x000fe400078ec0ff */
[----:B------:R-:W-:Y:S01]  /*5b790*/  LOP3.LUT R9, R9, 0xffff, RZ, 0xc0, !PT ;  /* 0x0000ffff09097812 */ /* 0x000fe200078ec0ff */
[----:B-1----:R-:W-:Y:S01]  /*5b7a0*/  VIADD R13, R13, UR5 ;  /* 0x000000050d0d7c36 */ /* 0x002fe20008000000 */
[----:B------:R-:W-:Y:S01]  /*5b7b0*/  SHF.R.U32.HI R10, RZ, 0x8, R11 ;  /* 0x00000008ff0a7819 */ /* 0x000fe2000001160b */
[----:B------:R-:W-:Y:S01]  /*5b7c0*/  ULDC UR5, c[0x0][0x248] ;  /* 0x0000920000057ab9 */ /* 0x000fe20000000800 */
[----:B0-----:R-:W-:-:S02]  /*5b7d0*/  PRMT R14, R11, 0x3340, R12 ;  /* 0x000033400b0e7816 */ /* 0x001fc4000000000c */
[----:B------:R-:W-:-:S03]  /*5b7e0*/  PRMT R8, R8, 0x3340, R9 ;  /* 0x0000334008087816 */ /* 0x000fc60000000009 */
[----:B------:R-:W-:Y:S04]  /*5b7f0*/  STL [R1+0xa34], R14 ;  /* 0x000a340e01007387 */ /* 0x000fe80000100800 */
        /* <DEDUP_REMOVED lines=10> */
[----:B------:R-:W-:-:S03]  /*5b8a0*/  ULDC UR5, c[0x0][0x248] ;  /* 0x0000920000057ab9 */ /* 0x000fc60000000800 */
[----:B------:R-:W-:Y:S04]  /*5b8b0*/  STL [R1+0x6a0], R8 ;  /* 0x0006a00801007387 */ /* 0x000fe80000100800 */
[----:B------:R0:W-:Y:S02]  /*5b8c0*/  STL [R1+0x53c], R13 ;  /* 0x00053c0d01007387 */ /* 0x0001e40000100800 */
[----:B0-----:R-:W-:Y:S01]  /*5b8d0*/  VIADD R13, R13, UR5 ;  /* 0x000000050d0d7c36 */ /* 0x001fe20008000000 */
        /* <DEDUP_REMOVED lines=8> */
[----:B------:R-:W-:Y:S04]  /*5b960*/  STL [R1+0xa20], R14 ;  /* 0x000a200e01007387 */ /* 0x000fe80000100800 */
[----:B------:R-:W2:Y:S01]  /*5b970*/  LDL.LU R39, [R1+0xe64] ;  /* 0x000e640001277983 */ /* 0x000ea20000300800 */
[----:B------:R-:W-:-:S03]  /*5b980*/  SHF.R.U32.HI R10, RZ, 0x8, R8 ;  /* 0x00000008ff0a7819 */ /* 0x000fc60000011608 */
[----:B------:R-:W2:Y:S01]  /*5b990*/  LDL.LU R31, [R1+0x7e0] ;  /* 0x0007e000011f7983 */ /* 0x000ea20000300800 */
[----:B------:R-:W-:Y:S02]  /*5b9a0*/  SHF.R.U32.HI R11, RZ, 0x8, R11 ;  /* 0x00000008ff0b7819 */ /* 0x000fe4000001160b */
[----:B------:R-:W-:Y:S01]  /*5b9b0*/  SHF.R.U32.HI R8, RZ, 0x8, R9 ;  /* 0x00000008ff087819 */ /* 0x000fe20000011609 */
[----:B------:R0:W-:Y:S01]  /*5b9c0*/  STL [R1+0x530], R13 ;  /* 0x0005300d01007387 */ /* 0x0001e20000100800 */
[----:B------:R-:W-:-:S03]  /*5b9d0*/  SHF.R.U32.HI R9, RZ, 0x8, R12 ;  /* 0x00000008ff097819 */ /* 0x000fc6000001160c */
[----:B------:R-:W2:Y:S01]  /*5b9e0*/  LDL.LU R30, [R1+0xad4] ;  /* 0x000ad400011e7983 */ /* 0x000ea20000300800 */
[----:B------:R-:W-:Y:S02]  /*5b9f0*/  LOP3.LUT R10, R10, 0xffff, RZ, 0xc0, !PT ;  /* 0x0000ffff0a0a7812 */ /* 0x000fe400078ec0ff */
[----:B------:R-:W-:Y:S02]  /*5ba00*/  LOP3.LUT R11, R11, 0xffff, RZ, 0xc0, !PT ;  /* 0x0000ffff0b0b7812 */ /* 0x000fe400078ec0ff */
[----:B------:R-:W-:Y:S02]  /*5ba10*/  LOP3.LUT R8, R8, 0xffff, RZ, 0xc0, !PT ;  /* 0x0000ffff08087812 */ /* 0x000fe400078ec0ff */
[----:B------:R-:W-:Y:S02]  /*5ba20*/  LOP3.LUT R9, R9, 0xffff, RZ, 0xc0, !PT ;  /* 0x0000ffff09097812 */ /* 0x000fe400078ec0ff */
[----:B------:R-:W-:Y:S02]  /*5ba30*/  PRMT R10, R10, 0x3340, R11 ;  /* 0x000033400a0a7816 */ /* 0x000fe4000000000b */
[----:B------:R-:W-:-:S03]  /*5ba40*/  PRMT R8, R8, 0x3340, R9 ;  /* 0x0000334008087816 */ /* 0x000fc60000000009 */
[----:B------:R-:W-:Y:S01]  /*5ba50*/  STL [R1+0x4f8], R10 ;  /* 0x0004f80a01007387 */ /* 0x000fe20000100800 */
[----:B------:R-:W-:-:S03]  /*5ba60*/  LOP3.LUT R9, R0, 0xffff, RZ, 0xc0, !PT ;  /* 0x0000ffff00097812 */ /* 0x000fc600078ec0ff */
[----:B------:R3:W-:Y:S01]  /*5ba70*/  STL [R1+0x4fc], R8 ;  /* 0x0004fc0801007387 */ /* 0x0007e20000100800 */
[----:B0-----:R-:W-:Y:S01]  /*5ba80*/  VIADD R13, R13, UR5 ;  /* 0x000000050d0d7c36 */ /* 0x001fe20008000000 */
[----:B------:R-:W-:Y:S02]  /*5ba90*/  ULDC UR5, c[0x0][0x248] ;  /* 0x0000920000057ab9 */ /* 0x000fe40000000800 */
[----:B------:R-:W2:Y:S04]  /*5baa0*/  LDL.LU R0, [R1+0x2120] ;  /* 0x0021200001007983 */ /* 0x000ea80000300800 */
[----:B------:R0:W-:Y:S01]  /*5bab0*/  STL [R1+0x534], R13 ;  /* 0x0005340d01007387 */ /* 0x0001e20000100800 */
[----:B---3--:R-:W-:Y:S02]  /*5bac0*/  LOP3.LUT R8, R37, 0xffff, RZ, 0xc0, !PT ;  /* 0x0000ffff25087812 */ /* 0x008fe400078ec0ff */
[----:B----4-:R-:W-:-:S02]  /*5bad0*/  LOP3.LUT R11, R35, 0xffff, RZ, 0xc0, !PT ;  /* 0x0000ffff230b7812 */ /* 0x010fc400078ec0ff */
[--C-:B------:R-:W-:Y:S02]  /*5bae0*/  PRMT R14, R8, 0x3340, R9.reuse ;  /* 0x00003340080e7816 */ /* 0x100fe40000000009 */
[----:B------:R-:W-:Y:S02]  /*5baf0*/  SHF.R.U32.HI R10, RZ, 0x8, R8 ;  /* 0x00000008ff0a7819 */ /* 0x000fe40000011608 */
[----:B------:R-:W-:Y:S02]  /*5bb00*/  SHF.R.U32.HI R9, RZ, 0x8, R9 ;  /* 0x00000008ff097819 */ /* 0x000fe40000011609 */
[----:B------:R-:W-:Y:S02]  /*5bb10*/  SHF.R.U32.HI R8, RZ, 0x8, R11 ;  /* 0x00000008ff087819 */ /* 0x000fe4000001160b */
[----:B------:R-:W-:Y:S02]  /*5bb20*/  LOP3.LUT R12, R33, 0xffff, RZ, 0xc0, !PT ;  /* 0x0000ffff210c7812 */ /* 0x000fe400078ec0ff */
[----:B------:R-:W-:-:S02]  /*5bb30*/  LOP3.LUT R10, R10, 0xffff, RZ, 0xc0, !PT ;  /* 0x0000ffff0a0a7812 */ /* 0x000fc400078ec0ff */
[--C-:B------:R-:W-:Y:S02]  /*5bb40*/  PRMT R11, R11, 0x3340, R12.reuse ;  /* 0x000033400b0b7816 */ /* 0x100fe4000000000c */
[----:B------:R-:W-:Y:S01]  /*5bb50*/  LOP3.LUT R9, R9, 0xffff, RZ, 0xc0, !PT ;  /* 0x0000ffff09097812 */ /* 0x000fe200078ec0ff */
[----:B0-----:R-:W-:Y:S01]  /*5bb60*/  VIADD R13, R13, UR5 ;  /* 0x000000050d0d7c36 */ /* 0x001fe20008000000 */
[----:B------:R-:W-:Y:S01]  /*5bb70*/  STL [R1+0xa1c], R14 ;  /* 0x000a1c0e01007387 */ /* 0x000fe20000100800 */
[----:B------:R-:W-:Y:S01]  /*5bb80*/  SHF.R.U32.HI R12, RZ, 0x8, R12 ;  /* 0x00000008ff0c7819 */ /* 0x000fe2000001160c */
[----:B------:R-:W-:Y:S01]  /*5bb90*/  ULDC UR5, c[0x0][0x248] ;  /* 0x0000920000057ab9 */ /* 0x000fe20000000800 */
[----:B------:R-:W-:Y:S01]  /*5bba0*/  PRMT R9, R10, 0x3340, R9 ;  /* 0x000033400a097816 */ /* 0x000fe20000000009 */
[----:B------:R-:W-:Y:S04]  /*5bbb0*/  STL [R1+0xa0c], R11 ;  /* 0x000a0c0b01007387 */ /* 0x000fe80000100800 */
[----:B------:R-:W3:Y:S04]  /*5bbc0*/  LDL.LU R37, [R1+0xae8] ;  /* 0x000ae80001257983 */ /* 0x000ee80000300800 */
[----:B------:R-:W4:Y:S04]  /*5bbd0*/  LDL.LU R35, [R1+0xe68] ;  /* 0x000e680001237983 */ /* 0x000f280000300800 */
[----:B------:R0:W-:Y:S04]  /*5bbe0*/  STL [R1+0x52c], R13 ;  /* 0x00052c0d01007387 */ /* 0x0001e80000100800 */
[----:B------:R-:W-:Y:S04]  /*5bbf0*/  STL [R1+0x4e4], R9 ;  /* 0x0004e40901007387 */ /* 0x000fe80000100800 */
[----:B------:R-:W4:Y:S01]  /*5bc00*/  LDL.LU R33, [R1+0x7e4] ;  /* 0x0007e40001217983 */ /* 0x000f220000300800 */
[----:B------:R-:W-:-:S02]  /*5bc10*/  LOP3.LUT R8, R8, 0xffff, RZ, 0xc0, !PT ;  /* 0x0000ffff08087812 */ /* 0x000fc400078ec0ff */
[----:B------:R-:W-:-:S04]  /*5bc20*/  LOP3.LUT R12, R12, 0xffff, RZ, 0xc0, !PT ;  /* 0x0000ffff0c0c7812 */ /* 0x000fc800078ec0ff */
[----:B------:R-:W-:-:S05]  /*5bc30*/  PRMT R8, R8, 0x3340, R12 ;  /* 0x0000334008087816 */ /* 0x000fca000000000c */
[----:B------:R-:W-:Y:S01]  /*5bc40*/  STL [R1+0x3c], R8 ;  /* 0x00003c0801007387 */ /* 0x000fe20000100800 */
[----:B------:R-:W-:Y:S01]  /*5bc50*/  LOP3.LUT R12, R238, 0xffff, RZ, 0xc0, !PT ;  /* 0x0000ffffee0c7812 */ /* 0x000fe200078ec0ff */
[----:B0-----:R-:W-:Y:S01]  /*5bc60*/  VIADD R13, R13, UR5 ;  /* 0x000000050d0d7c36 */ /* 0x001fe20008000000 */
[----:B------:R-:W-:-:S04]  /*5bc70*/  ULDC UR5, c[0x0][0x248] ;  /* 0x0000920000057ab9 */ /* 0x000fc80000000800 */
[----:B------:R0:W-:Y:S04]  /*5bc80*/  STL [R1+0x528], R13 ;  /* 0x0005280d01007387 */ /* 0x0001e80000100800 */
[----:B------:R-:W4:Y:S01]  /*5bc90*/  LDL.LU R238, [R1+0x211c] ;  /* 0x00211c0001ee7983 */ /* 0x000f220000300800 */
[----:B0-----:R-:W-:Y:S01]  /*5bca0*/  VIADD R13, R13, UR5 ;  /* 0x000000050d0d7c36 */ /* 0x001fe20008000000 */
[----:B------:R-:W-:Y:S01]  /*5bcb0*/  ULDC UR5, c[0x0][0x248] ;  /* 0x0000920000057ab9 */ /* 0x000fe20000000800 */
[----:B--2---:R-:W-:Y:S02]  /*5bcc0*/  LOP3.LUT R8, R39, 0xffff, RZ, 0xc0, !PT ;  /* 0x0000ffff27087812 */ /* 0x004fe400078ec0ff */
[----:B------:R-:W-:Y:S02]  /*5bcd0*/  LOP3.LUT R9, R31, 0xffff, RZ, 0xc0, !PT ;  /* 0x0000ffff1f097812 */ /* 0x000fe400078ec0ff */
[----:B------:R-:W-:-:S02]  /*5bce0*/  SHF.R.U32.HI R10, RZ, 0x8, R8 ;  /* 0x00000008ff0a7819 */ /* 0x000fc40000011608 */
[--C-:B------:R-:W-:Y:S02]  /*5bcf0*/  PRMT R14, R8, 0x3340, R9.reuse ;  /* 0x00003340080e7816 */ /* 0x100fe40000000009 */
[----:B------:R-:W-:Y:S02]  /*5bd00*/  SHF.R.U32.HI R9, RZ, 0x8, R9 ;  /* 0x00000008ff097819 */ /* 0x000fe40000011609 */
[----:B------:R-:W-:Y:S02]  /*5bd10*/  LOP3.LUT R11, R30, 0xffff, RZ, 0xc0, !PT ;  /* 0x0000ffff1e0b7812 */ /* 0x000fe400078ec0ff */
[----:B------:R-:W-:Y:S02]  /*5bd20*/  LOP3.LUT R10, R10, 0xffff, RZ, 0xc0, !PT ;  /* 0x0000ffff0a0a7812 */ /* 0x000fe400078ec0ff */
[----:B------:R-:W-:Y:S02]  /*5bd30*/  SHF.R.U32.HI R8, RZ, 0x8, R11 ;  /* 0x00000008ff087819 */ /* 0x000fe4000001160b */
[----:B------:R-:W-:-:S02]  /*5bd40*/  LOP3.LUT R9, R9, 0xffff, RZ, 0xc0, !PT ;  /* 0x0000ffff09097812 */ /* 0x000fc400078ec0ff */
[----:B------:R-:W-:Y:S01]  /*5bd50*/  PRMT R11, R11, 0x3340, R12 ;  /* 0x000033400b0b7816 */ /* 0x000fe2000000000c */
[----:B------:R-:W-:Y:S01]  /*5bd60*/  STL [R1+0xa04], R14 ;  /* 0x000a040e01007387 */ /* 0x000fe20000100800 */
[----:B------:R-:W-:-:S03]  /*5bd70*/  PRMT R9, R10, 0x3340, R9 ;  /* 0x000033400a097816 */ /* 0x000fc60000000009 */
[----:B------:R-:W-:Y:S04]  /*5bd80*/  STL [R1+0xa00], R11 ;  /* 0x000a000b01007387 */ /* 0x000fe80000100800 */
[----:B------:R-:W2:Y:S04]  /*5bd90*/  LDL.LU R41, [R1+0xe6c] ;  /* 0x000e6c0001297983 */ /* 0x000ea80000300800 */
[----:B------:R-:W2:Y:S04]  /*5bda0*/  LDL.LU R31, [R1+0x7e8] ;  /* 0x0007e800011f7983 */ /* 0x000ea80000300800 */
[----:B------:R0:W-:Y:S01]  /*5bdb0*/  STL [R1+0x38], R9 ;  /* 0x0000380901007387 */ /* 0x0001e20000100800 */
[----:B------:R-:W-:-:S03]  /*5bdc0*/  SHF.R.U32.HI R12, RZ, 0x8, R12 ;  /* 0x00000008ff0c7819 */ /* 0x000fc6000001160c */
[----:B------:R1:W-:Y:S04]  /*5bdd0*/  STL [R1+0x524], R13 ;  /* 0x0005240d01007387 */ /* 0x0003e80000100800 */
[----:B------:R-:W2:Y:S01]  /*5bde0*/  LDL.LU R30, [R1+0xafc] ;  /* 0x000afc00011e7983 */ /* 0x000ea20000300800 */
[----:B------:R-:W-:Y:S02]  /*5bdf0*/  LOP3.LUT R8, R8, 0xffff, RZ, 0xc0, !PT ;  /* 0x0000ffff08087812 */ /* 0x000fe400078ec0ff */
[----:B------:R-:W-:-:S04]  /*5be00*/  LOP3.LUT R12, R12, 0xffff, RZ, 0xc0, !PT ;  /* 0x0000ffff0c0c7812 */ /* 0x000fc800078ec0ff */
[----:B------:R-:W-:Y:S02]  /*5be10*/  PRMT R8, R8, 0x3340, R12 ;  /* 0x0000334008087816 */ /* 0x000fe4000000000c */
[----:B0-----:R-:W-:-:S03]  /*5be20*/  LOP3.LUT R9, R6, 0xffff, RZ, 0xc0, !PT ;  /* 0x0000ffff06097812 */ /* 0x001fc600078ec0ff */
[----:B------:R3:W-:Y:S01]  /*5be30*/  STL [R1+0x4a0], R8 ;  /* 0x0004a00801007387 */ /* 0x0007e20000100800 */
[----:B-1----:R-:W-:Y:S01]  /*5be40*/  VIADD R13, R13, UR5 ;  /* 0x000000050d0d7c36 */ /* 0x002fe20008000000 */
[----:B------:R-:W-:Y:S02]  /*5be50*/  ULDC UR5, c[0x0][0x248] ;  /* 0x0000920000057ab9 */ /* 0x000fe40000000800 */
[----:B------:R-:W2:Y:S04]  /*5be60*/  LDL.LU R6, [R1+0x2118] ;  /* 0x0021180001067983 */ /* 0x000ea80000300800 */
[----:B------:R0:W-:Y:S01]  /*5be70*/  STL [R1+0x520], R13 ;  /* 0x0005200d01007387 */ /* 0x0001e20000100800 */
[----:B---3--:R-:W-:Y:S02]  /*5be80*/  LOP3.LUT R8, R37, 0xffff, RZ, 0xc0, !PT ;  /* 0x0000ffff25087812 */ /* 0x008fe400078ec0ff */
[----:B----4-:R-:W-:-:S02]  /*5be90*/  LOP3.LUT R11, R35, 0xffff, RZ, 0xc0, !PT ;  /* 0x0000ffff230b7812 */ /* 0x010fc400078ec0ff */
[----:B------:R-:W-:Y:S02]  /*5bea0*/  SHF.R.U32.HI R10, RZ, 0x8, R8 ;  /* 0x00000008ff0a7819 */ /* 0x000fe40000011608 */
[--C-:B------:R-:W-:Y:S02]  /*5beb0*/  PRMT R14, R8, 0x3340, R9.reuse ;  /* 0x00003340080e7816 */ /* 0x100fe40000000009 */
[----:B------:R-:W-:Y:S02]  /*5bec0*/  SHF.R.U32.HI R9, RZ, 0x8, R9 ;  /* 0x00000008ff097819 */ /* 0x000fe40000011609 */
[----:B------:R-:W-:Y:S02]  /*5bed0*/  SHF.R.U32.HI R8, RZ, 0x8, R11 ;  /* 0x00000008ff087819 */ /* 0x000fe4000001160b */
[----:B------:R-:W-:-:S04]  /*5bee0*/  LOP3.LUT R12, R33, 0xffff, RZ, 0xc0, !PT ;  /* 0x0000ffff210c7812 */ /* 0x000fc800078ec0ff */
[--C-:B------:R-:W-:Y:S01]  /*5bef0*/  PRMT R11, R11, 0x3340, R12.reuse ;  /* 0x000033400b0b7816 */ /* 0x100fe2000000000c */
[----:B------:R-:W-:Y:S01]  /*5bf00*/  STL [R1+0x9f4], R14 ;  /* 0x0009f40e01007387 */ /* 0x000fe20000100800 */
[----:B------:R-:W-:Y:S02]  /*5bf10*/  LOP3.LUT R10, R10, 0xffff, RZ, 0xc0, !PT ;  /* 0x0000ffff0a0a7812 */ /* 0x000fe400078ec0ff */
[----:B------:R-:W-:Y:S01]  /*5bf20*/  LOP3.LUT R9, R9, 0xffff, RZ, 0xc0, !PT ;  /* 0x0000ffff09097812 */ /* 0x000fe200078ec0ff */
[----:B------:R-:W-:Y:S01]  /*5bf30*/  STL [R1+0x9ec], R11 ;  /* 0x0009ec0b01007387 */ /* 0x000fe20000100800 */
[----:B0-----:R-:W-:Y:S01]  /*5bf40*/  VIADD R13, R13, UR5 ;  /* 0x000000050d0d7c36 */ /* 0x001fe20008000000 */
[----:B------:R-:W-:Y:S01]  /*5bf50*/  SHF.R.U32.HI R12, RZ, 0x8, R12 ;  /* 0x00000008ff0c7819 */ /* 0x000fe2000001160c */
[----:B------:R-:W-:Y:S01]  /*5bf60*/  ULDC UR5, c[0x0][0x248] ;  /* 0x0000920000057ab9 */ /* 0x000fe20000000800 */
[----:B------:R-:W3:Y:S01]  /*5bf70*/  LDL.LU R39, [R1+0xe74] ;  /* 0x000e740001277983 */ /* 0x000ee20000300800 */
[----:B------:R-:W-:-:S03]  /*5bf80*/  PRMT R9, R10, 0x3340, R9 ;  /* 0x000033400a097816 */ /* 0x000fc60000000009 */
[----:B------:R-:W4:Y:S04]  /*5bf90*/  LDL.LU R37, [R1+0x7f0] ;  /* 0x0007f00001257983 */ /* 0x000f280000300800 */
[----:B------:R0:W-:Y:S04]  /*5bfa0*/  STL [R1+0x51c], R13 ;  /* 0x00051c0d01007387 */ /* 0x0001e80000100800 */
[----:B------:R-:W4:Y:S04]  /*5bfb0*/  LDL.LU R35, [R1+0xe70] ;  /* 0x000e700001237983 */ /* 0x000f280000300800 */
[----:B------:R-:W-:Y:S04]  /*5bfc0*/  STL [R1+0x488], R9 ;  /* 0x0004880901007387 */ /* 0x000fe80000100800 */
[----:B------:R-:W4:Y:S01]  /*5bfd0*/  LDL.LU R33, [R1+0x7ec] ;  /* 0x0007ec0001217983 */ /* 0x000f220000300800 */
[----:B------:R-:W-:-:S02]  /*5bfe0*/  LOP3.LUT R8, R8, 0xffff, RZ, 0xc0, !PT ;  /* 0x0000ffff08087812 */ /* 0x000fc400078ec0ff */
[----:B------:R-:W-:-:S04]  /*5bff0*/  LOP3.LUT R12, R12, 0xffff, RZ, 0xc0, !PT ;  /* 0x0000ffff0c0c7812 */ /* 0x000fc800078ec0ff */
[----:B------:R-:W-:Y:S01]  /*5c000*/  PRMT R8, R8, 0x3340, R12 ;  /* 0x0000334008087816 */ /* 0x000fe2000000000c */
[----:B0-----:R-:W-:Y:S01]  /*5c010*/  VIADD R13, R13, UR5 ;  /* 0x000000050d0d7c36 */ /* 0x001fe20008000000 */
[----:B------:R-:W-:Y:S01]  /*5c020*/  LOP3.LUT R12, R7, 0xffff, RZ, 0xc0, !PT ;  /* 0x0000ffff070c7812 */ /* 0x000fe200078ec0ff */
[----:B------:R-:W-:Y:S02]  /*5c030*/  ULDC UR5, c[0x0][0x248] ;  /* 0x0000920000057ab9 */ /* 0x000fe40000000800 */
[----:B------:R-:W-:Y:S04]  /*5c040*/  STL [R1+0x3f8], R8 ;  /* 0x0003f80801007387 */ /* 0x000fe80000100800 */
[----:B------:R0:W-:Y:S04]  /*5c050*/  STL [R1+0x518], R13 ;  /* 0x0005180d01007387 */ /* 0x0001e80000100800 */
[----:B------:R-:W4:Y:S01]  /*5c060*/  LDL.LU R7, [R1+0x2114] ;  /* 0x0021140001077983 */ /* 0x000f220000300800 */
[----:B0-----:R-:W-:Y:S01]  /*5c070*/  VIADD R13, R13, UR5 ;  /* 0x000000050d0d7c36 */ /* 0x001fe20008000000 */
[----:B------:R-:W-:Y:S01]  /*5c080*/  ULDC UR5, c[0x0][0x248] ;  /* 0x0000920000057ab9 */ /* 0x000fe20000000800 */
[----:B--2---:R-:W-:-:S02]  /*5c090*/  LOP3.LUT R8, R41, 0xffff, RZ, 0xc0, !PT ;  /* 0x0000ffff29087812 */ /* 0x004fc400078ec0ff */
[----:B------:R-:W-:Y:S02]  /*5c0a0*/  LOP3.LUT R9, R31, 0xffff, RZ, 0xc0, !PT ;  /* 0x0000ffff1f097812 */ /* 0x000fe400078ec0ff */
[----:B------:R-:W-:Y:S02]  /*5c0b0*/  SHF.R.U32.HI R10, RZ, 0x8, R8 ;  /* 0x00000008ff0a7819 */ /* 0x000fe40000011608 */
[----:B------:R-:W-:Y:S02]  /*5c0c0*/  PRMT R14, R8, 0x3340, R9 ;  /* 0x00003340080e7816 */ /* 0x000fe40000000009 */
[----:B------:R-:W-:-:S04]  /*5c0d0*/  LOP3.LUT R11, R30, 0xffff, RZ, 0xc0, !PT ;  /* 0x0000ffff1e0b7812 */ /* 0x000fc800078ec0ff */
[----:B------:R-:W-:Y:S02]  /*5c0e0*/  SHF.R.U32.HI R8, RZ, 0x8, R11 ;  /* 0x00000008ff087819 */ /* 0x000fe4000001160b */
[----:B------:R-:W-:Y:S01]  /*5c0f0*/  PRMT R11, R11, 0x3340, R12 ;  /* 0x000033400b0b7816 */ /* 0x000fe2000000000c */
[----:B------:R-:W-:Y:S04]  /*5c100*/  STL [R1+0x9e8], R14 ;  /* 0x0009e80e01007387 */ /* 0x000fe80000100800 */
[----:B------:R-:W-:Y:S01]  /*5c110*/  STL [R1+0x9e4], R11 ;  /* 0x0009e40b01007387 */ /* 0x000fe20000100800 */
[----:B------:R-:W-:-:S03]  /*5c120*/  SHF.R.U32.HI R9, RZ, 0x8, R9 ;  /* 0x00000008ff097819 */ /* 0x000fc60000011609 */
[----:B------:R-:W2:Y:S01]  /*5c130*/  LDL.LU R31, [R1+0xb14] ;  /* 0x000b1400011f7983 */ /* 0x000ea20000300800 */
[----:B------:R-:W-:-:S03]  /*5c140*/  SHF.R.U32.HI R12, RZ, 0x8, R12 ;  /* 0x00000008ff0c7819 */ /* 0x000fc6000001160c */
[----:B------:R-:W2:Y:S01]  /*5c150*/  LDL.LU R30, [R1+0xb10] ;  /* 0x000b1000011e7983 */ /* 0x000ea20000300800 */
[----:B------:R-:W-:Y:S02]  /*5c160*/  LOP3.LUT R10, R10, 0xffff, RZ, 0xc0, !PT ;  /* 0x0000ffff0a0a7812 */ /* 0x000fe400078ec0ff */
[----:B------:R-:W-:Y:S02]  /*5c170*/  LOP3.LUT R9, R9, 0xffff, RZ, 0xc0, !PT ;  /* 0x0000ffff09097812 */ /* 0x000fe400078ec0ff */
[----:B------:R-:W-:Y:S02]  /*5c180*/  LOP3.LUT R8, R8, 0xffff, RZ, 0xc0, !PT ;  /* 0x0000ffff08087812 */ /* 0x000fe400078ec0ff */
[----:B------:R-:W-:Y:S02]  /*5c190*/  LOP3.LUT R12, R12, 0xffff, RZ, 0xc0, !PT ;  /* 0x0000ffff0c0c7812 */ /* 0x000fe400078ec0ff */
[----:B------:R-:W-:Y:S02]  /*5c1a0*/  PRMT R9, R10, 0x3340, R9 ;  /* 0x000033400a097816 */ /* 0x000fe40000000009 */
[----:B------:R-:W-:Y:S01]  /*5c1b0*/  PRMT R8, R8, 0x3340, R12 ;  /* 0x0000334008087816 */ /* 0x000fe2000000000c */
[----:B------:R0:W-:Y:S04]  /*5c1c0*/  STL [R1+0x514], R13 ;  /* 0x0005140d01007387 */ /* 0x0001e80000100800 */
[----:B------:R-:W-:Y:S04]  /*5c1d0*/  STL [R1+0x34], R9 ;  /* 0x0000340901007387 */ /* 0x000fe80000100800 */
        /* <DEDUP_REMOVED lines=13> */
[----:B------:R-:W-:Y:S02]  /*5c2b0*/  LOP3.LUT R9, R9, 0xffff, RZ, 0xc0, !PT ;  /* 0x0000ffff09097812 */ /* 0x000fe400078ec0ff */
[--C-:B------:R-:W-:Y:S01]  /*5c2c0*/  PRMT R11, R11, 0x3340, R12.reuse ;  /* 0x000033400b0b7816 */ /* 0x100fe2000000000c */
[----:B------:R-:W-:Y:S01]  /*5c2d0*/  STL [R1+0x9bc], R14 ;  /* 0x0009bc0e01007387 */ /* 0x000fe20000100800 */
        /* <DEDUP_REMOVED lines=9> */
[----:B------:R1:W-:Y:S04]  /*5c370*/  STL [R1+0x508], R13 ;  /* 0x0005080d01007387 */ /* 0x0003e80000100800 */
[----:B------:R-:W4:Y:S04]  /*5c380*/  LDL.LU R37, [R1+0xe78] ;  /* 0x000e780001257983 */ /* 0x000f280000300800 */
[----:B------:R-:W4:Y:S01]  /*5c390*/  LDL.LU R33, [R1+0x7f4] ;  /* 0x0007f40001217983 */ /* 0x000f220000300800 */
[----:B------:R-:W-:-:S04]  /*5c3a0*/  LOP3.LUT R12, R12, 0xffff, RZ, 0xc0, !PT ;  /* 0x0000ffff0c0c7812 */ /* 0x000fc800078ec0ff */
[----:B------:R-:W-:Y:S02]  /*5c3b0*/  PRMT R8, R8, 0x3340, R12 ;  /* 0x0000334008087816 */ /* 0x000fe4000000000c */
[----:B0-----:R-:W-:-:S03]  /*5c3c0*/  LOP3.LUT R9, R0, 0xffff, RZ, 0xc0, !PT ;  /* 0x0000ffff00097812 */ /* 0x001fc600078ec0ff */
[----:B------:R-:W-:Y:S01]  /*5c3d0*/  STL [R1+0x28], R8 ;  /* 0x0000280801007387 */ /* 0x000fe20000100800 */
[----:B------:R-:W-:Y:S01]  /*5c3e0*/  LOP3.LUT R12, R5, 0xffff, RZ, 0xc0, !PT ;  /* 0x0000ffff050c7812 */ /* 0x000fe200078ec0ff */
[----:B-1----:R-:W-:Y:S01]  /*5c3f0*/  VIADD R13, R13, UR5 ;  /* 0x000000050d0d7c36 */ /* 0x002fe20008000000 */
[----:B------:R-:W-:Y:S01]  /*5c400*/  ULDC UR5, c[0x0][0x248] ;  /* 0x0000920000057ab9 */ /* 0x000fe20000000800 */
[----:B------:R-:W4:Y:S04]  /*5c410*/  LDL.LU R0, [R1+0x2110] ;  /* 0x0021100001007983 */ /* 0x000f280000300800 */
[----:B------:R0:W-:Y:S04]  /*5c420*/  STL [R1+0x50c], R13 ;  /* 0x00050c0d01007387 */ /* 0x0001e80000100800 */
[----:B------:R-:W4:Y:S01]  /*5c430*/  LDL.LU R5, [R1+0x210c] ;  /* 0x00210c0001057983 */ /* 0x000f220000300800 */
[----:B0-----:R-:W-:Y:S01]  /*5c440*/  VIADD R13, R13, UR5 ;  /* 0x000000050d0d7c36 */ /* 0x001fe20008000000 */
[----:B------:R-:W-:Y:S01]  /*5c450*/  ULDC UR5, c[0x0][0x248] ;  /* 0x0000920000057ab9 */ /* 0x000fe20000000800 */
[----:B--2---:R-:W-:-:S02]  /*5c460*/  LOP3.LUT R8, R31, 0xffff, RZ, 0xc0, !PT ;  /* 0x0000ffff1f087812 */ /* 0x004fc400078ec0ff */
[----:B------:R-:W-:Y:S02]  /*5c470*/  LOP3.LUT R11, R30, 0xffff, RZ, 0xc0, !PT ;  /* 0x0000ffff1e0b7812 */ /* 0x000fe400078ec0ff */
[--C-:B------:R-:W-:Y:S02]  /*5c480*/  PRMT R14, R8, 0x3340, R9.reuse ;  /* 0x00003340080e7816 */ /* 0x100fe40000000009 */
[----:B------:R-:W-:Y:S02]  /*5c490*/  SHF.R.U32.HI R10, RZ, 0x8, R8 ;  /* 0x00000008ff0a7819 */ /* 0x000fe40000011608 */
[----:B------:R-:W-:Y:S02]  /*5c4a0*/  SHF.R.U32.HI R9, RZ, 0x8, R9 ;  /* 0x00000008ff097819 */ /* 0x000fe40000011609 */
[----:B------:R-:W-:Y:S02]  /*5c4b0*/  SHF.R.U32.HI R8, RZ, 0x8, R11 ;  /* 0x00000008ff087819 */ /* 0x000fe4000001160b */
[----:B------:R-:W-:-:S02]  /*5c4c0*/  PRMT R11, R11, 0x3340, R12 ;  /* 0x000033400b0b7816 */ /* 0x000fc4000000000c */
[----:B------:R-:W-:Y:S02]  /*5c4d0*/  LOP3.LUT R10, R10, 0xffff, RZ, 0xc0, !PT ;  /* 0x0000ffff0a0a7812 */ /* 0x000fe400078ec0ff */
[----:B------:R-:W-:Y:S01]  /*5c4e0*/  LOP3.LUT R9, R9, 0xffff, RZ, 0xc0, !PT ;  /* 0x0000ffff09097812 */ /* 0x000fe200078ec0ff */
[----:B------:R-:W-:Y:S03]  /*5c4f0*/  STL [R1+0x9a8], R14 ;  /* 0x0009a80e01007387 */ /* 0x000fe60000100800 */
[----:B------:R-:W-:Y:S01]  /*5c500*/  PRMT R9, R10, 0x3340, R9 ;  /* 0x000033400a097816 */ /* 0x000fe20000000009 */
[----:B------:R-:W-:Y:S04]  /*5c510*/  STL [R1+0x9b4], R11 ;  /* 0x0009b40b01007387 */ /* 0x000fe80000100800 */
[----:B------:R-:W2:Y:S04]  /*5c520*/  LDL.LU R35, [R1+0xb2c] ;  /* 0x000b2c0001237983 */ /* 0x000ea80000300800 */
[----:B------:R-:W2:Y:S04]  /*5c530*/  LDL.LU R31, [R1+0xe80] ;  /* 0x000e8000011f7983 */ /* 0x000ea80000300800 */
[----:B------:R0:W-:Y:S04]  /*5c540*/  STL [R1+0x500], R13 ;  /* 0x0005000d01007387 */ /* 0x0001e80000100800 */
[----:B------:R-:W-:Y:S04]  /*5c550*/  STL [R1+0x24], R9 ;  /* 0x0000240901007387 */ /* 0x000fe80000100800 */
[----:B------:R-:W2:Y:S01]  /*5c560*/  LDL.LU R30, [R1+0x8b0] ;  /* 0x0008b000011e7983 */ /* 0x000ea20000300800 */
[----:B------:R-:W-:-:S02]  /*5c570*/  SHF.R.U32.HI R12, RZ, 0x8, R12 ;  /* 0x00000008ff0c7819 */ /* 0x000fc4000001160c */
[----:B------:R-:W-:Y:S02]  /*5c580*/  LOP3.LUT R8, R8, 0xffff, RZ, 0xc0, !PT ;  /* 0x0000ffff08087812 */ /* 0x000fe400078ec0ff */
[----:B------:R-:W-:-:S04]  /*5c590*/  LOP3.LUT R12, R12, 0xffff, RZ, 0xc0, !PT ;  /* 0x0000ffff0c0c7812 */ /* 0x000fc800078ec0ff */
[----:B------:R-:W-:-:S05]  /*5c5a0*/  PRMT R8, R8, 0x3340, R12 ;  /* 0x0000334008087816 */ /* 0x000fca000000000c */
[----:B------:R-:W-:Y:S01]  /*5c5b0*/  STL [R1+0x20], R8 ;  /* 0x0000200801007387 */ /* 0x000fe20000100800 */
[----:B0-----:R-:W-:Y:S01]  /*5c5c0*/  VIADD R13, R13, UR5 ;  /* 0x000000050d0d7c36 */ /* 0x001fe20008000000 */
[----:B------:R-:W-:-:S04]  /*5c5d0*/  ULDC UR5, c[0x0][0x248] ;  /* 0x0000920000057ab9 */ /* 0x000fc80000000800 */
[----:B------:R0:W-:Y:S02]  /*5c5e0*/  STL [R1+0x504], R13 ;  /* 0x0005040d01007387 */ /* 0x0001e40000100800 */
[----:B0-----:R-:W-:Y:S01]  /*5c5f0*/  VIADD R13, R13, UR5 ;  /* 0x000000050d0d7c36 */ /* 0x001fe20008000000 */
[----:B------:R-:W-:Y:S01]  /*5c600*/  ULDC UR5, c[0x0][0x248] ;  /* 0x0000920000057ab9 */ /* 0x000fe20000000800 */
[----:B---3--:R-:W-:Y:S02]  /*5c610*/  LOP3.LUT R8, R41, 0xffff, RZ, 0xc0, !PT ;  /* 0x0000ffff29087812 */ /* 0x008fe400078ec0ff */
[----:B----4-:R-:W-:Y:S02]  /*5c620*/  LOP3.LUT R9, R39, 0xffff, RZ, 0xc0, !PT ;  /* 0x0000ffff27097812 */ /* 0x010fe400078ec0ff */
[----:B------:R-:W-:Y:S02]  /*5c630*/  SHF.R.U32.HI R10, RZ, 0x8, R8 ;  /* 0x00000008ff0a7819 */ /* 0x000fe40000011608 */
[----:B------:R-:W-:-:S02]  /*5c640*/  PRMT R14, R8, 0x3340, R9 ;  /* 0x00003340080e7816 */ /* 0x000fc40000000009 */
[----:B------:R-:W-:Y:S02]  /*5c650*/  LOP3.LUT R11, R37, 0xffff, RZ, 0xc0, !PT ;  /* 0x0000ffff250b7812 */ /* 0x000fe400078ec0ff */
[----:B------:R-:W-:Y:S02]  /*5c660*/  LOP3.LUT R12, R33, 0xffff, RZ, 0xc0, !PT ;  /* 0x0000ffff210c7812 */ /* 0x000fe400078ec0ff */
[----:B------:R-:W-:Y:S02]  /*5c670*/  SHF.R.U32.HI R8, RZ, 0x8, R11 ;  /* 0x00000008ff087819 */ /* 0x000fe4000001160b */
[----:B------:R-:W-:Y:S01]  /*5c680*/  PRMT R11, R11, 0x3340, R12 ;  /* 0x000033400b0b7816 */ /* 0x000fe2000000000c */
[----:B------:R-:W-:Y:S04]  /*5c690*/  STL [R1+0x99c], R14 ;  /* 0x00099c0e01007387 */ /* 0x000fe80000100800 */
[----:B------:R-:W-:Y:S04]  /*5c6a0*/  STL [R1+0x998], R11 ;  /* 0x0009980b01007387 */ /* 0x000fe80000100800 */
        /* <DEDUP_REMOVED lines=10> */
[----:B------:R-:W-:-:S02]  /*5c750*/  PRMT R9, R10, 0x3340, R9 ;  /* 0x000033400a097816 */ /* 0x000fc40000000009 */
[----:B------:R-:W-:-:S03]  /*5c760*/  PRMT R8, R8, 0x3340, R12 ;  /* 0x0000334008087816 */ /* 0x000fc6000000000c */
[----:B------:R0:W-:Y:S04]  /*5c770*/  STL [R1+0x1c], R9 ;  /* 0x00001c0901007387 */ /* 0x0001e80000100800 */
[----:B------:R-:W-:Y:S01]  /*5c780*/  STL [R1+0x18], R8 ;  /* 0x0000180801007387 */ /* 0x000fe20000100800 */
[----:B0-----:R-:W-:Y:S01]  /*5c790*/  LOP3.LUT R9, R6, 0xffff, RZ, 0xc0, !PT ;  /* 0x0000ffff06097812 */ /* 0x001fe200078ec0ff */
[----:B------:R-:W-:Y:S01]  /*5c7a0*/  VIADD R13, R13, UR5 ;  /* 0x000000050d0d7c36 */ /* 0x000fe20008000000 */
[----:B------:R-:W-:Y:S01]  /*5c7b0*/  ULDC UR5, c[0x0][0x248] ;  /* 0x0000920000057ab9 */ /* 0x000fe20000000800 */
[----:B------:R-:W4:Y:S04]  /*5c7c0*/  LDL.LU R6, [R1+0x2108] ;  /* 0x0021080001067983 */ /* 0x000f280000300800 */
[----:B------:R0:W-:Y:S02]  /*5c7d0*/  STL [R1+0x4f4], R13 ;  /* 0x0004f40d01007387 */ /* 0x0001e40000100800 */
        /* <DEDUP_REMOVED lines=8> */
[----:B------:R-:W-:-:S02]  /*5c860*/  LOP3.LUT R12, R30, 0xffff, RZ, 0xc0, !PT ;  /* 0x0000ffff1e0c7812 */ /* 0x000fc400078ec0ff */
[----:B------:R-:W-:Y:S02]  /*5c870*/  LOP3.LUT R10, R10, 0xffff, RZ, 0xc0, !PT ;  /* 0x0000ffff0a0a7812 */ /* 0x000fe400078ec0ff */
[--C-:B------:R-:W-:Y:S02]  /*5c880*/  PRMT R11, R11, 0x3340, R12.reuse ;  /* 0x000033400b0b7816 */ /* 0x100fe4000000000c */
[----:B------:R-:W-:Y:S01]  /*5c890*/  LOP3.LUT R9, R9, 0xffff, RZ, 0xc0, !PT ;  /* 0x0000ffff09097812 */ /* 0x000fe200078ec0ff */
[----:B------:R-:W-:Y:S03]  /*5c8a0*/  STL [R1+0x994], R14 ;  /* 0x0009940e01007387 */ /* 0x000fe60000100800 */
[----:B------:R-:W-:Y:S01]  /*5c8b0*/  PRMT R9, R10, 0x3340, R9 ;  /* 0x000033400a097816 */ /* 0x000fe20000000009 */
[----:B------:R-:W-:Y:S04]  /*5c8c0*/  STL [R1+0x804], R11 ;  /* 0x0008040b01007387 */ /* 0x000fe80000100800 */
[----:B------:R-:W2:Y:S04]  /*5c8d0*/  LDL.LU R35, [R1+0xb4c] ;  /* 0x000b4c0001237983 */ /* 0x000ea80000300800 */
[----:B------:R-:W2:Y:S04]  /*5c8e0*/  LDL.LU R31, [R1+0xe88] ;  /* 0x000e8800011f7983 */ /* 0x000ea80000300800 */
[----:B------:R0:W-:Y:S04]  /*5c8f0*/  STL [R1+0x4e8], R13 ;  /* 0x0004e80d01007387 */ /* 0x0001e80000100800 */
[----:B------:R-:W-:Y:S01]  /*5c900*/  STL [R1+0x14], R9 ;  /* 0x0000140901007387 */ /* 0x000fe20000100800 */
[----:B------:R-:W-:-:S03]  /*5c910*/  SHF.R.U32.HI R12, RZ, 0x8, R12 ;  /* 0x00000008ff0c7819 */ /* 0x000fc6000001160c */
[----:B------:R-:W2:Y:S01]  /*5c920*/  LDL.LU R30, [R1+0x8c0] ;  /* 0x0008c000011e7983 */ /* 0x000ea20000300800 */
[----:B------:R-:W-:Y:S02]  /*5c930*/  LOP3.LUT R8, R8, 0xffff, RZ, 0xc0, !PT ;  /* 0x0000ffff08087812 */ /* 0x000fe400078ec0ff */
[----:B------:R-:W-:-:S04]  /*5c940*/  LOP3.LUT R12, R12, 0xffff, RZ, 0xc0, !PT ;  /* 0x0000ffff0c0c7812 */ /* 0x000fc800078ec0ff */
[----:B------:R-:W-:-:S05]  /*5c950*/  PRMT R8, R8, 0x3340, R12 ;  /* 0x0000334008087816 */ /* 0x000fca000000000c */
[----:B------:R-:W-:Y:S01]  /*5c960*/  STL [R1+0xc], R8 ;  /* 0x00000c0801007387 */ /* 0x000fe20000100800 */
[----:B------:R-:W-:Y:S01]  /*5c970*/  LOP3.LUT R12, R0, 0xffff, RZ, 0xc0, !PT ;  /* 0x0000ffff000c7812 */ /* 0x000fe200078ec0ff */
[----:B0-----:R-:W-:Y:S01]  /*5c980*/  VIADD R13, R13, UR5 ;  /* 0x000000050d0d7c36 */ /* 0x001fe20008000000 */
[----:B------:R-:W-:-:S04]  /*5c990*/  ULDC UR5, c[0x0][0x248] ;  /* 0x0000920000057ab9 */ /* 0x000fc80000000800 */
[----:B------:R0:W-:Y:S04]  /*5c9a0*/  STL [R1+0x4ec], R13 ;  /* 0x0004ec0d01007387 */ /* 0x0001e80000100800 */
[----:B------:R-:W2:Y:S01]  /*5c9b0*/  LDL.LU R0, [R1+0x2104] ;  /* 0x0021040001007983 */ /* 0x000ea20000300800 */
[----:B0-----:R-:W-:Y:S01]  /*5c9c0*/  VIADD R13, R13, UR5 ;  /* 0x000000050d0d7c36 */ /* 0x001fe20008000000 */
[----:B------:R-:W-:Y:S01]  /*5c9d0*/  ULDC UR5, c[0x0][0x248] ;  /* 0x0000920000057ab9 */ /* 0x000fe20000000800 */
[----:B---3--:R-:W-:Y:S02]  /*5c9e0*/  LOP3.LUT R8, R39, 0xffff, RZ, 0xc0, !PT ;  /* 0x0000ffff27087812 */ /* 0x008fe400078ec0ff */
[----:B----4-:R-:W-:Y:S02]  /*5c9f0*/  LOP3.LUT R9, R37, 0xffff, RZ, 0xc0, !PT ;  /* 0x0000ffff25097812 */ /* 0x010fe400078ec0ff */
        /* <DEDUP_REMOVED lines=11> */
[----:B------:R-:W3:Y:S04]  /*5cab0*/  LDL.LU R41, [R1+0xe8c] ;  /* 0x000e8c0001297983 */ /* 0x000ee80000300800 */
[----:B------:R-:W4:Y:S04]  /*5cac0*/  LDL.LU R37, [R1+0x8c4] ;  /* 0x0008c40001257983 */ /* 0x000f280000300800 */
[----:B------:R0:W-:Y:S04]  /*5cad0*/  STL [R1+0x8], R9 ;  /* 0x0000080901007387 */ /* 0x0001e80000100800 */
[----:B------:R1:W-:Y:S04]  /*5cae0*/  STL [R1+0x4dc], R13 ;  /* 0x0004dc0d01007387 */ /* 0x0003e80000100800 */
[----:B------:R-:W4:Y:S01]  /*5caf0*/  LDL.LU R33, [R1+0xb5c] ;  /* 0x000b5c0001217983 */ /* 0x000f220000300800 */
[----:B------:R-:W-:-:S02]  /*5cb00*/  SHF.R.U32.HI R12, RZ, 0x8, R12 ;  /* 0x00000008ff0c7819 */ /* 0x000fc4000001160c */
[----:B------:R-:W-:Y:S02]  /*5cb10*/  LOP3.LUT R8, R8, 0xffff, RZ, 0xc0, !PT ;  /* 0x0000ffff08087812 */ /* 0x000fe400078ec0ff */
[----:B------:R-:W-:-:S04]  /*5cb20*/  LOP3.LUT R12, R12, 0xffff, RZ, 0xc0, !PT ;  /* 0x0000ffff0c0c7812 */ /* 0x000fc800078ec0ff */
[----:B------:R-:W-:Y:S02]  /*5cb30*/  PRMT R8, R8, 0x3340, R12 ;  /* 0x0000334008087816 */ /* 0x000fe4000000000c */
[----:B0-----:R-:W-:-:S03]  /*5cb40*/  LOP3.LUT R9, R7, 0xffff, RZ, 0xc0, !PT ;  /* 0x0000ffff07097812 */ /* 0x001fc600078ec0ff */
[----:B------:R-:W-:Y:S01]  /*5cb50*/  STL [R1+0x4], R8 ;  /* 0x0000040801007387 */ /* 0x000fe20000100800 */
[----:B-1----:R-:W-:Y:S01]  /*5cb60*/  VIADD R13, R13, UR5 ;  /* 0x000000050d0d7c36 */ /* 0x002fe20008000000 */
[----:B------:R-:W-:Y:S02]  /*5cb70*/  ULDC UR5, c[0x0][0x248] ;  /* 0x0000920000057ab9 */ /* 0x000fe40000000800 */
        /* <DEDUP_REMOVED lines=20> */
[----:B------:R-:W2:Y:S04]  /*5ccc0*/  LDL.LU R31, [R1+0xe94] ;  /* 0x000e9400011f7983 */ /* 0x000ea80000300800 */
[----:B------:R4:W-:Y:S04]  /*5ccd0*/  STL [R1], R9 ;  /* 0x0000000901007387 */ /* 0x0009e80000100800 */
[----:B------:R-:W2:Y:S01]  /*5cce0*/  LDL.LU R30, [R1+0x8cc] ;  /* 0x0008cc00011e7983 */ /* 0x000ea20000300800 */
[----:B------:R-:W-:-:S02]  /*5ccf0*/  SHF.R.U32.HI R12, RZ, 0x8, R12 ;  /* 0x00000008ff0c7819 */ /* 0x000fc4000001160c */
[----:B------:R-:W-:Y:S02]  /*5cd00*/  LOP3.LUT R8, R8, 0xffff, RZ, 0xc0, !PT ;  /* 0x0000ffff08087812 */ /* 0x000fe400078ec0ff */
[----:B------:R-:W-:-:S04]  /*5cd10*/  LOP3.LUT R12, R12, 0xffff, RZ, 0xc0, !PT ;  /* 0x0000ffff0c0c7812 */ /* 0x000fc800078ec0ff */
[----:B------:R-:W-:Y:S01]  /*5cd20*/  PRMT R27, R8, 0x3340, R12 ;  /* 0x00003340081b7816 */ /* 0x000fe2000000000c */
[----:B0-----:R-:W-:Y:S01]  /*5cd30*/  VIADD R13, R13, UR5 ;  /* 0x000000050d0d7c36 */ /* 0x001fe20008000000 */
[----:B------:R-:W-:Y:S01]  /*5cd40*/  LOP3.LUT R12, R6, 0xffff, RZ, 0xc0, !PT ;  /* 0x0000ffff060c7812 */ /* 0x000fe200078ec0ff */
[----:B------:R-:W-:-:S03]  /*5cd50*/  ULDC UR5, c[0x0][0x248] ;  /* 0x0000920000057ab9 */ /* 0x000fc60000000800 */
[----:B------:R0:W-:Y:S04]  /*5cd60*/  STL [R1+0x4d8], R13 ;  /* 0x0004d80d01007387 */ /* 0x0001e80000100800 */
[----:B------:R-:W2:Y:S01]  /*5cd70*/  LDL.LU R6, [R1+0x20fc] ;  /* 0x0020fc0001067983 */ /* 0x000ea20000300800 */
[----:B---3--:R-:W-:Y:S02]  /*5cd80*/  LOP3.LUT R8, R41, 0xffff, RZ, 0xc0, !PT ;  /* 0x0000ffff29087812 */ /* 0x008fe400078ec0ff */
[----:B----4-:R-:W-:Y:S02]  /*5cd90*/  LOP3.LUT R9, R37, 0xffff, RZ, 0xc0, !PT ;  /* 0x0000ffff25097812 */ /* 0x010fe400078ec0ff */
[----:B------:R-:W-:Y:S02]  /*5cda0*/  SHF.R.U32.HI R10, RZ, 0x8, R8 ;  /* 0x00000008ff0a7819 */ /* 0x000fe40000011608 */
[----:B------:R-:W-:-:S02]  /*5cdb0*/  PRMT R14, R8, 0x3340, R9 ;  /* 0x00003340080e7816 */ /* 0x000fc40000000009 */
[----:B------:R-:W-:-:S04]  /*5cdc0*/  LOP3.LUT R11, R33, 0xffff, RZ, 0xc0, !PT ;  /* 0x0000ffff210b7812 */ /* 0x000fc800078ec0ff */
[----:B------:R-:W-:Y:S02]  /*5cdd0*/  SHF.R.U32.HI R8, RZ, 0x8, R11 ;  /* 0x00000008ff087819 */ /* 0x000fe4000001160b */
[----:B------:R-:W-:Y:S01]  /*5cde0*/  PRMT R11, R11, 0x3340, R12 ;  /* 0x000033400b0b7816 */ /* 0x000fe2000000000c */
[----:B------:R-:W-:Y:S04]  /*5cdf0*/  STL [R1+0x7d8], R14 ;  /* 0x0007d80e01007387 */ /* 0x000fe80000100800 */
[----:B------:R-:W-:Y:S04]  /*5ce00*/  STL [R1+0x7d4], R11 ;  /* 0x0007d40b01007387 */ /* 0x000fe80000100800 */
[----:B------:R-:W3:Y:S04]  /*5ce10*/  LDL.LU R37, [R1+0xb7c] ;  /* 0x000b7c0001257983 */ /* 0x000ee80000300800 */
        /* <DEDUP_REMOVED lines=8> */
[----:B------:R-:W-:Y:S01]  /*5cea0*/  PRMT R26, R10, 0x3340, R9 ;  /* 0x000033400a1a7816 */ /* 0x000fe20000000009 */
[----:B------:R-:W-:Y:S01]  /*5ceb0*/  ULDC UR5, c[0x0][0x248] ;  /* 0x0000920000057ab9 */ /* 0x000fe20000000800 */
[----:B------:R-:W-:-:S02]  /*5cec0*/  PRMT R25, R8, 0x3340, R12 ;  /* 0x0000334008197816 */ /* 0x000fc4000000000c */
[----:B------:R0:W-:Y:S02]  /*5ced0*/  STL [R1+0x4c8], R13 ;  /* 0x0004c80d01007387 */ /* 0x0001e40000100800 */
[----:B0-----:R-:W-:Y:S01]  /*5cee0*/  VIADD R13, R13, UR5 ;  /* 0x000000050d0d7c36 */ /* 0x001fe20008000000 */
[----:B------:R-:W-:-:S04]  /*5cef0*/  ULDC UR5, c[0x0][0x248] ;  /* 0x0000920000057ab9 */ /* 0x000fc80000000800 */
[----:B------:R0:W-:Y:S02]  /*5cf00*/  STL [R1+0x4d0], R13 ;  /* 0x0004d00d01007387 */ /* 0x0001e40000100800 */
[----:B0-----:R-:W-:Y:S01]  /*5cf10*/  VIADD R13, R13, UR5 ;  /* 0x000000050d0d7c36 */ /* 0x001fe20008000000 */
[----:B------:R-:W-:Y:S01]  /*5cf20*/  ULDC UR5, c[0x0][0x248] ;  /* 0x0000920000057ab9 */ /* 0x000fe20000000800 */
[----:B--2---:R-:W-:Y:S02]  /*5cf30*/  LOP3.LUT R8, R39, 0xffff, RZ, 0xc0, !PT ;  /* 0x0000ffff27087812 */ /* 0x004fe400078ec0ff */
[----:B------:R-:W-:Y:S02]  /*5cf40*/  LOP3.LUT R9, R35, 0xffff, RZ, 0xc0, !PT ;  /* 0x0000ffff23097812 */ /* 0x000fe400078ec0ff */
[----:B------:R-:W-:Y:S02]  /*5cf50*/  SHF.R.U32.HI R10, RZ, 0x8, R8 ;  /* 0x00000008ff0a7819 */ /* 0x000fe40000011608 */
[----:B------:R-:W-:-:S02]  /*5cf60*/  PRMT R14, R8, 0x3340, R9 ;  /* 0x00003340080e7816 */ /* 0x000fc40000000009 */
[----:B------:R-:W-:-:S04]  /*5cf70*/  LOP3.LUT R11, R31, 0xffff, RZ, 0xc0, !PT ;  /* 0x0000ffff1f0b7812 */ /* 0x000fc800078ec0ff */
[----:B------:R-:W-:Y:S02]  /*5cf80*/  SHF.R.U32.HI R8, RZ, 0x8, R11 ;  /* 0x00000008ff087819 */ /* 0x000fe4000001160b */
[----:B------:R-:W-:-:S04]  /*5cf90*/  LOP3.LUT R12, R30, 0xffff, RZ, 0xc0, !PT ;  /* 0x0000ffff1e0c7812 */ /* 0x000fc800078ec0ff */
[----:B------:R-:W-:Y:S01]  /*5cfa0*/  PRMT R11, R11, 0x3340, R12 ;  /* 0x000033400b0b7816 */ /* 0x000fe2000000000c */
[----:B------:R-:W-:Y:S04]  /*5cfb0*/  STL [R1+0x7ac], R14 ;  /* 0x0007ac0e01007387 */ /* 0x000fe80000100800 */
[----:B------:R-:W-:Y:S04]  /*5cfc0*/  STL [R1+0x7a8], R11 ;  /* 0x0007a80b01007387 */ /* 0x000fe80000100800 */
[----:B------:R-:W2:Y:S04]  /*5cfd0*/  LDL.LU R41, [R1+0xea0] ;  /* 0x000ea00001297983 */ /* 0x000ea80000300800 */
[----:B------:R-:W2:Y:S04]  /*5cfe0*/  LDL.LU R35, [R1+0x8d8] ;  /* 0x0008d80001237983 */ /* 0x000ea80000300800 */
[----:B------:R-:W2:Y:S04]  /*5cff0*/  LDL.LU R31, [R1+0xe9c] ;  /* 0x000e9c00011f7983 */ /* 0x000ea80000300800 */
[----:B------:R0:W-:Y:S01]  /*5d000*/  STL [R1+0x4c0], R13 ;  /* 0x0004c00d01007387 */ /* 0x0001e20000100800 */
[----:B------:R-:W-:-:S03]  /*5d010*/  SHF.R.U32.HI R9, RZ, 0x8, R9 ;  /* 0x00000008ff097819 */ /* 0x000fc60000011609 */
[----:B------:R-:W2:Y:S01]  /*5d020*/  LDL.LU R30, [R1+0x8d4] ;  /* 0x0008d400011e7983 */ /* 0x000ea20000300800 */
[----:B------:R-:W-:Y:S02]  /*5d030*/  LOP3.LUT R10, R10, 0xffff, RZ, 0xc0, !PT ;  /* 0x0000ffff0a0a7812 */ /* 0x000fe400078ec0ff */
[----:B------:R-:W-:Y:S02]  /*5d040*/  LOP3.LUT R9, R9, 0xffff, RZ, 0xc0, !PT ;  /* 0x0000ffff09097812 */ /* 0x000fe400078ec0ff */
[----:B------:R-:W-:Y:S02]  /*5d050*/  SHF.R.U32.HI R12, RZ, 0x8, R12 ;  /* 0x00000008ff0c7819 */ /* 0x000fe4000001160c */
[----:B------:R-:W-:Y:S02]  /*5d060*/  PRMT R23, R10, 0x3340, R9 ;  /* 0x000033400a177816 */ /* 0x000fe40000000009 */
[----:B------:R-:W-:Y:S02]  /*5d070*/  LOP3.LUT R9, R7, 0xffff, RZ, 0xc0, !PT ;  /* 0x0000ffff07097812 */ /* 0x000fe400078ec0ff */
[----:B------:R-:W2:Y:S01]  /*5d080*/  LDL.LU R7, [R1+0x20f8] ;  /* 0x0020f80001077983 */ /* 0x000ea20000300800 */
[----:B------:R-:W-:-:S02]  /*5d090*/  LOP3.LUT R8, R8, 0xffff, RZ, 0xc0, !PT ;  /* 0x0000ffff08087812 */ /* 0x000fc400078ec0ff */
        /* <DEDUP_REMOVED lines=11> */
[----:B------:R-:W-:Y:S02]  /*5d150*/  SHF.R.U32.HI R8, RZ, 0x8, R11 ;  /* 0x00000008ff087819 */ /* 0x000fe4000001160b */
[----:B------:R-:W-:Y:S01]  /*5d160*/  PRMT R11, R11, 0x3340, R12 ;  /* 0x000033400b0b7816 */ /* 0x000fe2000000000c */
[----:B------:R-:W-:Y:S04]  /*5d170*/  STL [R1+0x6ac], R14 ;  /* 0x0006ac0e01007387 */ /* 0x000fe80000100800 */
[----:B------:R-:W-:Y:S04]  /*5d180*/  STL [R1+0x6b0], R11 ;  /* 0x0006b00b01007387 */ /* 0x000fe80000100800 */
[----:B------:R-:W3:Y:S04]  /*5d190*/  LDL.LU R39, [R1+0xb98] ;  /* 0x000b980001277983 */ /* 0x000ee80000300800 */
[----:B------:R-:W4:Y:S04]  /*5d1a0*/  LDL.LU R37, [R1+0xea4] ;  /* 0x000ea40001257983 */ /* 0x000f280000300800 */
        /* <DEDUP_REMOVED lines=19> */
[----:B------:R-:W-:Y:S02]  /*5d2e0*/  LOP3.LUT R11, R31, 0xffff, RZ, 0xc0, !PT ;  /* 0x0000ffff1f0b7812 */ /* 0x000fe400078ec0ff */
[----:B------:R-:W-:-:S02]  /*5d2f0*/  SHF.R.U32.HI R10, RZ, 0x8, R8 ;  /* 0x00000008ff0a7819 */ /* 0x000fc40000011608 */
[----:B------:R-:W-:Y:S02]  /*5d300*/  PRMT R14, R8, 0x3340, R9 ;  /* 0x00003340080e7816 */ /* 0x000fe40000000009 */
[----:B------:R-:W-:Y:S02]  /*5d310*/  LOP3.LUT R12, R30, 0xffff, RZ, 0xc0, !PT ;  /* 0x0000ffff1e0c7812 */ /* 0x000fe400078ec0ff */
[----:B------:R-:W-:Y:S02]  /*5d320*/  SHF.R.U32.HI R8, RZ, 0x8, R11 ;  /* 0x00000008ff087819 */ /* 0x000fe4000001160b */
[----:B------:R-:W-:Y:S02]  /*5d330*/  SHF.R.U32.HI R9, RZ, 0x8, R9 ;  /* 0x00000008ff097819 */ /* 0x000fe40000011609 */
[----:B------:R-:W-:Y:S01]  /*5d340*/  PRMT R11, R11, 0x3340, R12 ;  /* 0x000033400b0b7816 */ /* 0x000fe2000000000c */
[----:B------:R-:W-:Y:S01]  /*5d350*/  STL [R1+0x694], R14 ;  /* 0x0006940e01007387 */ /* 0x000fe20000100800 */
[----:B------:R-:W-:-:S02]  /*5d360*/  LOP3.LUT R10, R10, 0xffff, RZ, 0xc0, !PT ;  /* 0x0000ffff0a0a7812 */ /* 0x000fc400078ec0ff */
[----:B------:R-:W-:Y:S01]  /*5d370*/  LOP3.LUT R9, R9, 0xffff, RZ, 0xc0, !PT ;  /* 0x0000ffff09097812 */ /* 0x000fe200078ec0ff */
[----:B------:R-:W-:Y:S04]  /*5d380*/  STL [R1+0x690], R11 ;  /* 0x0006900b01007387 */ /* 0x000fe80000100800 */
[----:B------:R-:W2:Y:S01]  /*5d390*/  LDL.LU R35, [R1+0xea8] ;  /* 0x000ea80001237983 */ /* 0x000ea20000300800 */
[----:B------:R-:W-:-:S03]  /*5d3a0*/  PRMT R19, R10, 0x3340, R9 ;  /* 0x000033400a137816 */ /* 0x000fc60000000009 */
[----:B------:R-:W2:Y:S01]  /*5d3b0*/  LDL.LU R31, [R1+0x8e0] ;  /* 0x0008e000011f7983 */ /* 0x000ea20000300800 */
[----:B------:R-:W-:-:S03]  /*5d3c0*/  LOP3.LUT R9, R7, 0xffff, RZ, 0xc0, !PT ;  /* 0x0000ffff07097812 */ /* 0x000fc600078ec0ff */
[----:B------:R-:W2:Y:S04]  /*5d3d0*/  LDL.LU R30, [R1+0xba8] ;  /* 0x000ba800011e7983 */ /* 0x000ea80000300800 */
[----:B------:R0:W-:Y:S04]  /*5d3e0*/  STL [R1+0x4a8], R13 ;  /* 0x0004a80d01007387 */ /* 0x0001e80000100800 */
[----:B------:R-:W2:Y:S01]  /*5d3f0*/  LDL.LU R7, [R1+0x20f0] ;  /* 0x0020f00001077983 */ /* 0x000ea20000300800 */
[----:B------:R-:W-:Y:S02]  /*5d400*/  SHF.R.U32.HI R12, RZ, 0x8, R12 ;  /* 0x00000008ff0c7819 */ /* 0x000fe4000001160c */
[----:B------:R-:W-:-:S02]  /*5d410*/  LOP3.LUT R8, R8, 0xffff, RZ, 0xc0, !PT ;  /* 0x0000ffff08087812 */ /* 0x000fc400078ec0ff */
[----:B------:R-:W-:-:S04]  /*5d420*/  LOP3.LUT R12, R12, 0xffff, RZ, 0xc0, !PT ;  /* 0x0000ffff0c0c7812 */ /* 0x000fc800078ec0ff */
[----:B------:R-:W-:Y:S01]  /*5d430*/  PRMT R18, R8, 0x3340, R12 ;  /* 0x0000334008127816 */ /* 0x000fe2000000000c */
[----:B0-----:R-:W-:Y:S01]  /*5d440*/  VIADD R13, R13, UR5 ;  /* 0x000000050d0d7c36 */ /* 0x001fe20008000000 */
[----:B------:R-:W-:-:S04]  /*5d450*/  ULDC UR5, c[0x0][0x248] ;  /* 0x0000920000057ab9 */ /* 0x000fc80000000800 */
[----:B------:R0:W-:Y:S01]  /*5d460*/  STL [R1+0x4ac], R13 ;  /* 0x0004ac0d01007387 */ /* 0x0001e20000100800 */
[----:B---3--:R-:W-:Y:S02]  /*5d470*/  LOP3.LUT R8, R39, 0xffff, RZ, 0xc0, !PT ;  /* 0x0000ffff27087812 */ /* 0x008fe400078ec0ff */
[----:B----4-:R-:W-:Y:S02]  /*5d480*/  LOP3.LUT R11, R37, 0xffff, RZ, 0xc0, !PT ;  /* 0x0000ffff250b7812 */ /* 0x010fe400078ec0ff */
[----:B------:R-:W-:Y:S02]  /*5d490*/  SHF.R.U32.HI R10, RZ, 0x8, R8 ;  /* 0x00000008ff0a7819 */ /* 0x000fe40000011608 */
[----:B------:R-:W-:Y:S02]  /*5d4a0*/  LOP3.LUT R12, R33, 0xffff, RZ, 0xc0, !PT ;  /* 0x0000ffff210c7812 */ /* 0x000fe400078ec0ff */
[----:B------:R-:W-:Y:S02]  /*5d4b0*/  PRMT R14, R8, 0x3340, R9 ;  /* 0x00003340080e7816 */ /* 0x000fe40000000009 */
[----:B------:R-:W-:-:S02]  /*5d4c0*/  SHF.R.U32.HI R8, RZ, 0x8, R11 ;  /* 0x00000008ff087819 */ /* 0x000fc4000001160b */
[----:B------:R-:W-:Y:S01]  /*5d4d0*/  PRMT R11, R11, 0x3340, R12 ;  /* 0x000033400b0b7816 */ /* 0x000fe2000000000c */
[----:B------:R1:W-:Y:S04]  /*5d4e0*/  STL [R1+0x498], R14 ;  /* 0x0004980e01007387 */ /* 0x0003e80000100800 */
[----:B------:R-:W-:Y:S04]  /*5d4f0*/  STL [R1+0x38c], R11 ;  /* 0x00038c0b01007387 */ /* 0x000fe80000100800 */
[----:B------:R-:W3:Y:S04]  /*5d500*/  LDL.LU R39, [R1+0xbb0] ;  /* 0x000bb00001277983 */ /* 0x000ee80000300800 */
[----:B------:R-:W4:Y:S04]  /*5d510*/  LDL.LU R37, [R1+0xeac] ;  /* 0x000eac0001257983 */ /* 0x000f280000300800 */
[----:B------:R-:W4:Y:S01]  /*5d520*/  LDL.LU R33, [R1+0x8e4] ;  /* 0x0008e40001217983 */ /* 0x000f220000300800 */
[----:B------:R-:W-:-:S02]  /*5d530*/  SHF.R.U32.HI R9, RZ, 0x8, R9 ;  /* 0x00000008ff097819 */ /* 0x000fc40000011609 */
[----:B------:R-:W-:Y:S01]  /*5d540*/  SHF.R.U32.HI R12, RZ, 0x8, R12 ;  /* 0x00000008ff0c7819 */ /* 0x000fe2000001160c */
[----:B0-----:R-:W-:Y:S01]  /*5d550*/  VIADD R13, R13, UR5 ;  /* 0x000000050d0d7c36 */ /* 0x001fe20008000000 */
[----:B------:R-:W-:Y:S01]  /*5d560*/  LOP3.LUT R10, R10, 0xffff, RZ, 0xc0, !PT ;  /* 0x0000ffff0a0a7812 */ /* 0x000fe200078ec0ff */
[----:B------:R-:W-:Y:S01]  /*5d570*/  ULDC UR5, c[0x0][0x248] ;  /* 0x0000920000057ab9 */ /* 0x000fe20000000800 */
[----:B------:R-:W-:Y:S02]  /*5d580*/  LOP3.LUT R9, R9, 0xffff, RZ, 0xc0, !PT ;  /* 0x0000ffff09097812 */ /* 0x000fe400078ec0ff */
[----:B------:R-:W-:Y:S02]  /*5d590*/  LOP3.LUT R8, R8, 0xffff, RZ, 0xc0, !PT ;  /* 0x0000ffff08087812 */ /* 0x000fe400078ec0ff */
[----:B------:R-:W-:Y:S02]  /*5d5a0*/  LOP3.LUT R12, R12, 0xffff, RZ, 0xc0, !PT ;  /* 0x0000ffff0c0c7812 */ /* 0x000fe400078ec0ff */
[----:B------:R-:W-:Y:S01]  /*5d5b0*/  PRMT R17, R10, 0x3340, R9 ;  /* 0x000033400a117816 */ /* 0x000fe20000000009 */
[----:B------:R-:W-:Y:S01]  /*5d5c0*/  STL [R1+0x49c], R13 ;  /* 0x00049c0d01007387 */ /* 0x000fe20000100800 */
[----:B------:R-:W-:Y:S01]  /*5d5d0*/  PRMT R8, R8, 0x3340, R12 ;  /* 0x0000334008087816 */ /* 0x000fe2000000000c */
[----:B-1----:R-:W-:Y:S01]  /*5d5e0*/  VIADD R14, R13, UR5 ;  /* 0x000000050d0e7c36 */ /* 0x002fe20008000000 */
[----:B------:R-:W-:-:S04]  /*5d5f0*/  ULDC UR5, c[0x0][0x248] ;  /* 0x0000920000057ab9 */ /* 0x000fc80000000800 */
[----:B------:R0:W-:Y:S02]  /*5d600*/  STL [R1+0x4a4], R14 ;  /* 0x0004a40e01007387 */ /* 0x0001e40000100800 */
[----:B0-----:R-:W-:Y:S01]  /*5d610*/  VIADD R14, R14, UR5 ;  /* 0x000000050e0e7c36 */ /* 0x001fe20008000000 */
[----:B------:R-:W-:-:S03]  /*5d620*/  ULDC UR5, c[0x0][0x248] ;  /* 0x0000920000057ab9 */ /* 0x000fc60000000800 */
[----:B------:R-:W-:Y:S01]  /*5d630*/  VIADD R16, R14, UR5 ;  /* 0x000000050e107c36 */ /* 0x000fe20008000000 */
[----:B------:R-:W-:Y:S01]  /*5d640*/  ULDC UR5, c[0x0][0x248] ;  /* 0x0000920000057ab9 */ /* 0x000fe20000000800 */
[----:B--2---:R-:W-:Y:S02]  /*5d650*/  LOP3.LUT R9, R35, 0xffff, RZ, 0xc0, !PT ;  /* 0x0000ffff23097812 */ /* 0x004fe400078ec0ff */
[----:B------:R-:W-:Y:S02]  /*5d660*/  LOP3.LUT R10, R31, 0xffff, RZ, 0xc0, !PT ;  /* 0x0000ffff1f0a7812 */ /* 0x000fe400078ec0ff */
[----:B------:R-:W-:Y:S02]  /*5d670*/  LOP3.LUT R12, R30, 0xffff, RZ, 0xc0, !PT ;  /* 0x0000ffff1e0c7812 */ /* 0x000fe400078ec0ff */
[----:B------:R-:W-:Y:S02]  /*5d680*/  SHF.R.U32.HI R11, RZ, 0x8, R9 ;  /* 0x00000008ff0b7819 */ /* 0x000fe40000011609 */
[----:B------:R-:W-:-:S02]  /*5d690*/  PRMT R15, R9, 0x3340, R10 ;  /* 0x00003340090f7816 */ /* 0x000fc4000000000a */
[----:B------:R-:W-:Y:S02]  /*5d6a0*/  LOP3.LUT R13, R7, 0xffff, RZ, 0xc0, !PT ;  /* 0x0000ffff070d7812 */ /* 0x000fe400078ec0ff */
[----:B------:R-:W-:Y:S01]  /*5d6b0*/  SHF.R.U32.HI R9, RZ, 0x8, R12 ;  /* 0x00000008ff097819 */ /* 0x000fe2000001160c */
[----:B------:R-:W2:Y:S01]  /*5d6c0*/  LDL.LU R7, [R1+0x20ec] ;  /* 0x0020ec0001077983 */ /* 0x000ea20000300800 */
[--C-:B------:R-:W-:Y:S02]  /*5d6d0*/  PRMT R12, R12, 0x3340, R13.reuse ;  /* 0x000033400c0c7816 */ /* 0x100fe4000000000d */
[----:B------:R-:W-:Y:S02]  /*5d6e0*/  SHF.R.U32.HI R10, RZ, 0x8, R10 ;  /* 0x00000008ff0a7819 */ /* 0x000fe4000001160a */
[----:B------:R-:W-:Y:S01]  /*5d6f0*/  SHF.R.U32.HI R13, RZ, 0x8, R13 ;  /* 0x00000008ff0d7819 */ /* 0x000fe2000001160d */
[----:B------:R-:W-:Y:S01]  /*5d700*/  STL [R1+0x364], R15 ;  /* 0x0003640f01007387 */ /* 0x000fe20000100800 */
[----:B------:R-:W-:-:S02]  /*5d710*/  LOP3.LUT R11, R11, 0xffff, RZ, 0xc0, !PT ;  /* 0x0000ffff0b0b7812 */ /* 0x000fc400078ec0ff */
[----:B------:R-:W-:Y:S01]  /*5d720*/  LOP3.LUT R10, R10, 0xffff, RZ, 0xc0, !PT ;  /* 0x0000ffff0a0a7812 */ /* 0x000fe200078ec0ff */
[----:B------:R0:W-:Y:S01]  /*5d730*/  STL [R1+0x354], R12 ;  /* 0x0003540c01007387 */ /* 0x0001e20000100800 */
[----:B------:R-:W-:-:S03]  /*5d740*/  LOP3.LUT R13, R13, 0xffff, RZ, 0xc0, !PT ;  /* 0x0000ffff0d0d7812 */ /* 0x000fc600078ec0ff */
[----:B------:R-:W2:Y:S04]  /*5d750*/  LDL.LU R35, [R1+0xeb0] ;  /* 0x000eb00001237983 */ /* 0x000ea80000300800 */
[----:B------:R-:W2:Y:S01]  /*5d760*/  LDL.LU R31, [R1+0x8e8] ;  /* 0x0008e800011f7983 */ /* 0x000ea20000300800 */
[----:B0-----:R-:W-:Y:S02]  /*5d770*/  LOP3.LUT R12, R9, 0xffff, RZ, 0xc0, !PT ;  /* 0x0000ffff090c7812 */ /* 0x001fe400078ec0ff */
[----:B------:R-:W-:Y:S01]  /*5d780*/  PRMT R9, R11, 0x3340, R10 ;  /* 0x000033400b097816 */ /* 0x000fe2000000000a */
[----:B------:R-:W2:Y:S01]  /*5d790*/  LDL.LU R30, [R1+0xbcc] ;  /* 0x000bcc00011e7983 */ /* 0x000ea20000300800 */
[----:B------:R-:W-:Y:S02]  /*5d7a0*/  PRMT R10, R12, 0x3340, R13 ;  /* 0x000033400c0a7816 */ /* 0x000fe4000000000d */
[----:B------:R-:W-:Y:S01]  /*5d7b0*/  LOP3.LUT R12, R0, 0xffff, RZ, 0xc0, !PT ;  /* 0x0000ffff000c7812 */ /* 0x000fe200078ec0ff */
[----:B------:R4:W-:Y:S04]  /*5d7c0*/  STL [R1+0x490], R14 ;  /* 0x0004900e01007387 */ /* 0x0009e80000100800 */
[----:B------:R-:W2:Y:S04]  /*5d7d0*/  LDL.LU R0, [R1+0x20e8] ;  /* 0x0020e80001007983 */ /* 0x000ea80000300800 */
[----:B------:R0:W-:Y:S01]  /*5d7e0*/  STL [R1+0x494], R16 ;  /* 0x0004941001007387 */ /* 0x0001e20000100800 */
[----:B---3--:R-:W-:-:S02]  /*5d7f0*/  LOP3.LUT R11, R39, 0xffff, RZ, 0xc0, !PT ;  /* 0x0000ffff270b7812 */ /* 0x008fc400078ec0ff */
[----:B----4-:R-:W-:Y:S02]  /*5d800*/  LOP3.LUT R14, R37, 0xffff, RZ, 0xc0, !PT ;  /* 0x0000ffff250e7812 */ /* 0x010fe400078ec0ff */
[----:B------:R-:W-:Y:S02]  /*5d810*/  SHF.R.U32.HI R13, RZ, 0x8, R11 ;  /* 0x00000008ff0d7819 */ /* 0x000fe4000001160b */
[----:B------:R-:W-:Y:S02]  /*5d820*/  LOP3.LUT R15, R33, 0xffff, RZ, 0xc0, !PT ;  /* 0x0000ffff210f7812 */ /* 0x000fe400078ec0ff */
[----:B------:R-:W-:Y:S02]  /*5d830*/  PRMT R24, R11, 0x3340, R12 ;  /* 0x000033400b187816 */ /* 0x000fe4000000000c */
[----:B------:R-:W-:Y:S02]  /*5d840*/  SHF.R.U32.HI R11, RZ, 0x8, R14 ;  /* 0x00000008ff0b7819 */ /* 0x000fe4000001160e */
[----:B------:R-:W-:Y:S01]  /*5d850*/  PRMT R14, R14, 0x3340, R15 ;  /* 0x000033400e0e7816 */ /* 0x000fe2000000000f */
[----:B------:R-:W-:Y:S04]  /*5d860*/  STL [R1+0x340], R24 ;  /* 0x0003401801007387 */ /* 0x000fe80000100800 */
[----:B------:R1:W-:Y:S04]  /*5d870*/  STL [R1+0x318], R14 ;  /* 0x0003180e01007387 */ /* 0x0003e80000100800 */
[----:B------:R-:W3:Y:S04]  /*5d880*/  LDL.LU R39, [R1+0xbd8] ;  /* 0x000bd80001277983 */ /* 0x000ee80000300800 */
[----:B------:R-:W4:Y:S04]  /*5d890*/  LDL.LU R37, [R1+0xeb4] ;  /* 0x000eb40001257983 */ /* 0x000f280000300800 */
[----:B------:R-:W4:Y:S01]  /*5d8a0*/  LDL.LU R33, [R1+0x8ec] ;  /* 0x0008ec0001217983 */ /* 0x000f220000300800 */
[----:B------:R-:W-:-:S02]  /*5d8b0*/  SHF.R.U32.HI R12, RZ, 0x8, R12 ;  /* 0x00000008ff0c7819 */ /* 0x000fc4000001160c */
[----:B------:R-:W-:Y:S02]  /*5d8c0*/  SHF.R.U32.HI R15, RZ, 0x8, R15 ;  /* 0x00000008ff0f7819 */ /* 0x000fe4000001160f */
[----:B------:R-:W-:Y:S02]  /*5d8d0*/  LOP3.LUT R13, R13, 0xffff, RZ, 0xc0, !PT ;  /* 0x0000ffff0d0d7812 */ /* 0x000fe400078ec0ff */
[----:B------:R-:W-:Y:S01]  /*5d8e0*/  LOP3.LUT R12, R12, 0xffff, RZ, 0xc0, !PT ;  /* 0x0000ffff0c0c7812 */ /* 0x000fe200078ec0ff */
[----:B0-----:R-:W-:Y:S01]  /*5d8f0*/  VIADD R16, R16, UR5 ;  /* 0x0000000510107c36 */ /* 0x001fe20008000000 */
[----:B-1----:R-:W-:Y:S01]  /*5d900*/  LOP3.LUT R14, R11, 0xffff, RZ, 0xc0, !PT ;  /* 0x0000ffff0b0e7812 */ /* 0x002fe200078ec0ff */
[----:B------:R-:W-:Y:S01]  /*5d910*/  ULDC UR5, c[0x0][0x248] ;  /* 0x0000920000057ab9 */ /* 0x000fe20000000800 */
[----:B------:R-:W-:Y:S02]  /*5d920*/  LOP3.LUT R15, R15, 0xffff, RZ, 0xc0, !PT ;  /* 0x0000ffff0f0f7812 */ /* 0x000fe400078ec0ff */
[----:B------:R-:W-:-:S02]  /*5d930*/  PRMT R11, R13, 0x3340, R12 ;  /* 0x000033400d0b7816 */ /* 0x000fc4000000000c */
[----:B------:R-:W-:Y:S01]  /*5d940*/  PRMT R12, R14, 0x3340, R15 ;  /* 0x000033400e0c7816 */ /* 0x000fe2000000000f */
[----:B------:R-:W-:Y:S01]  /*5d950*/  STL [R1+0x484], R16 ;  /* 0x0004841001007387 */ /* 0x000fe20000100800 */
[----:B------:R-:W-:Y:S01]  /*5d960*/  VIADD R28, R16, UR5 ;  /* 0x00000005101c7c36 */ /* 0x000fe20008000000 */
        /* <DEDUP_REMOVED lines=8> */
[----:B------:R-:W-:Y:S02]  /*5d9f0*/  SHF.R.U32.HI R15, RZ, 0x8, R13 ;  /* 0x00000008ff0f7819 */ /* 0x000fe4000001160d */
[----:B------:R-:W-:Y:S02]  /*5da00*/  LOP3.LUT R16, R30, 0xffff, RZ, 0xc0, !PT ;  /* 0x0000ffff1e107812 */ /* 0x000fe400078ec0ff */
[----:B------:R-:W-:-:S02]  /*5da10*/  PRMT R29, R13, 0x3340, R14 ;  /* 0x000033400d1d7816 */ /* 0x000fc4000000000e */
[----:B------:R-:W-:Y:S02]  /*5da20*/  SHF.R.U32.HI R13, RZ, 0x8, R16 ;  /* 0x00000008ff0d7819 */ /* 0x000fe40000011610 */
[----:B------:R-:W-:Y:S02]  /*5da30*/  LOP3.LUT R24, R0, 0xffff, RZ, 0xc0, !PT ;  /* 0x0000ffff00187812 */ /* 0x000fe400078ec0ff */
[----:B------:R-:W2:Y:S02]  /*5da40*/  LDL.LU R0, [R1+0x20e4] ;  /* 0x0020e40001007983 */ /* 0x000ea40000300800 */
[----:B------:R-:W-:Y:S02]  /*5da50*/  PRMT R16, R16, 0x3340, R24 ;  /* 0x0000334010107816 */ /* 0x000fe40000000018 */
[----:B------:R-:W-:Y:S04]  /*5da60*/  STL [R1+0x2f0], R29 ;  /* 0x0002f01d01007387 */ /* 0x000fe80000100800 */
[----:B------:R-:W2:Y:S04]  /*5da70*/  LDL.LU R30, [R1+0xeb8] ;  /* 0x000eb800011e7983 */ /* 0x000ea80000300800 */
[----:B------:R-:W2:Y:S04]  /*5da80*/  LDL.LU R35, [R1+0x8f0] ;  /* 0x0008f00001237983 */ /* 0x000ea80000300800 */
[----:B------:R-:W-:Y:S04]  /*5da90*/  STL [R1+0x2e8], R16 ;  /* 0x0002e81001007387 */ /* 0x000fe80000100800 */
[----:B------:R-:W2:Y:S04]  /*5daa0*/  LDL.LU R31, [R1+0xbdc] ;  /* 0x000bdc00011f7983 */ /* 0x000ea80000300800 */
[----:B------:R0:W-:Y:S01]  /*5dab0*/  STL [R1+0x3fc], R28 ;  /* 0x0003fc1c01007387 */ /* 0x0001e20000100800 */
[----:B------:R-:W-:-:S02]  /*5dac0*/  SHF.R.U32.HI R14, RZ, 0x8, R14 ;  /* 0x00000008ff0e7819 */ /* 0x000fc4000001160e */
[----:B------:R-:W-:Y:S02]  /*5dad0*/  SHF.R.U32.HI R24, RZ, 0x8, R24 ;  /* 0x00000008ff187819 */ /* 0x000fe40000011618 */
[----:B0-----:R-:W-:Y:S02]  /*5dae0*/  LOP3.LUT R28, R7, 0xffff, RZ, 0xc0, !PT ;  /* 0x0000ffff071c7812 */ /* 0x001fe400078ec0ff */
[----:B------:R-:W2:Y:S01]  /*5daf0*/  LDL.LU R7, [R1+0x20e0] ;  /* 0x0020e00001077983 */ /* 0x000ea20000300800 */
[----:B------:R-:W-:Y:S02]  /*5db00*/  LOP3.LUT R15, R15, 0xffff, RZ, 0xc0, !PT ;  /* 0x0000ffff0f0f7812 */ /* 0x000fe400078ec0ff */
[----:B------:R-:W-:Y:S02]  /*5db10*/  LOP3.LUT R14, R14, 0xffff, RZ, 0xc0, !PT ;  /* 0x0000ffff0e0e7812 */ /* 0x000fe400078ec0ff */
[----:B------:R-:W-:Y:S02]  /*5db20*/  LOP3.LUT R16, R13, 0xffff, RZ, 0xc0, !PT ;  /* 0x0000ffff0d107812 */ /* 0x000fe400078ec0ff */
[----:B------:R-:W-:-:S02]  /*5db30*/  LOP3.LUT R24, R24, 0xffff, RZ, 0xc0, !PT ;  /* 0x0000ffff18187812 */ /* 0x000fc400078ec0ff */
[----:B------:R-:W-:Y:S02]  /*5db40*/  PRMT R13, R15, 0x3340, R14 ;  /* 0x000033400f0d7816 */ /* 0x000fe4000000000e */
[----:B------:R-:W-:Y:S02]  /*5db50*/  PRMT R14, R16, 0x3340, R24 ;  /* 0x00003340100e7816 */ /* 0x000fe40000000018 */
[----:B---3--:R-:W-:Y:S02]  /*5db60*/  LOP3.LUT R24, R39, 0xffff, RZ, 0xc0, !PT ;  /* 0x0000ffff27187812 */ /* 0x008fe400078ec0ff */
[----:B----4-:R-:W-:Y:S02]  /*5db70*/  LOP3.LUT R16, R33, 0xffff, RZ, 0xc0, !PT ;  /* 0x0000ffff21107812 */ /* 0x010fe400078ec0ff */
[----:B------:R-:W-:Y:S02]  /*5db80*/  PRMT R33, R24, 0x3340, R28 ;  /* 0x0000334018217816 */ /* 0x000fe4000000001c */
[----:B------:R-:W-:Y:S01]  /*5db90*/  LOP3.LUT R29, R37, 0xffff, RZ, 0xc0, !PT ;  /* 0x0000ffff251d7812 */ /* 0x000fe200078ec0ff */
[----:B------:R-:W-:Y:S01]  /*5dba0*/  STL [R1+0x480], R32 ;  /* 0x0004802001007387 */ /* 0x000fe20000100800 */
[----:B------:R-:W-:-:S02]  /*5dbb0*/  SHF.R.U32.HI R15, RZ, 0x8, R24 ;  /* 0x00000008ff0f7819 */ /* 0x000fc40000011618 */
[----:B------:R-:W-:Y:S01]  /*5dbc0*/  SHF.R.U32.HI R24, RZ, 0x8, R28 ;  /* 0x00000008ff187819 */ /* 0x000fe2000001161c */
[----:B------:R0:W-:Y:S01]  /*5dbd0*/  STL [R1+0x2c8], R33 ;  /* 0x0002c82101007387 */ /* 0x0001e20000100800 */
[----:B------:R-:W-:Y:S02]  /*5dbe0*/  SHF.R.U32.HI R28, RZ, 0x8, R29 ;  /* 0x00000008ff1c7819 */ /* 0x000fe4000001161d */
[--C-:B------:R-:W-:Y:S01]  /*5dbf0*/  PRMT R29, R29, 0x3340, R16.reuse ;  /* 0x000033401d1d7816 */ /* 0x100fe20000000010 */
[----:B------:R-:W3:Y:S04]  /*5dc00*/  LDL.LU R39, [R1+0xbfc] ;  /* 0x000bfc0001277983 */ /* 0x000ee80000300800 */
[----:B------:R-:W-:Y:S04]  /*5dc10*/  STL [R1+0x44], R29 ;  /* 0x0000441d01007387 */ /* 0x000fe80000100800 */
[----:B0-----:R-:W4:Y:S01]  /*5dc20*/  LDL.LU R33, [R1+0xbe0] ;  /* 0x000be00001217983 */ /* 0x001f220000300800 */
[----:B------:R-:W-:Y:S01]  /*5dc30*/  SHF.R.U32.HI R16, RZ, 0x8, R16 ;  /* 0x00000008ff107819 */ /* 0x000fe20000011610 */
[----:B------:R-:W-:Y:S01]  /*5dc40*/  VIADD R32, R32, UR5 ;  /* 0x0000000520207c36 */ /* 0x000fe20008000000 */
[----:B------:R-:W-:Y:S01]  /*5dc50*/  LOP3.LUT R15, R15, 0xffff, RZ, 0xc0, !PT ;  /* 0x0000ffff0f0f7812 */ /* 0x000fe200078ec0ff */
[----:B------:R-:W-:Y:S01]  /*5dc60*/  ULDC UR5, c[0x0][0x248] ;  /* 0x0000920000057ab9 */ /* 0x000fe20000000800 */
[----:B------:R-:W-:-:S02]  /*5dc70*/  LOP3.LUT R24, R24, 0xffff, RZ, 0xc0, !PT ;  /* 0x0000ffff18187812 */ /* 0x000fc400078ec0ff */
[----:B------:R-:W-:Y:S02]  /*5dc80*/  LOP3.LUT R28, R28, 0xffff, RZ, 0xc0, !PT ;  /* 0x0000ffff1c1c7812 */ /* 0x000fe400078ec0ff */
[----:B------:R-:W-:Y:S02]  /*5dc90*/  LOP3.LUT R16, R16, 0xffff, RZ, 0xc0, !PT ;  /* 0x0000ffff10107812 */ /* 0x000fe400078ec0ff */
[----:B------:R-:W-:Y:S01]  /*5dca0*/  PRMT R15, R15, 0x3340, R24 ;  /* 0x000033400f0f7816 */ /* 0x000fe20000000018 */
[----:B------:R0:W-:Y:S01]  /*5dcb0*/  STL [R1+0x3f0], R32 ;  /* 0x0003f02001007387 */ /* 0x0001e20000100800 */
[----:B------:R-:W-:Y:S01]  /*5dcc0*/  PRMT R28, R28, 0x3340, R16 ;  /* 0x000033401c1c7816 */ /* 0x000fe20000000010 */
        /* <DEDUP_REMOVED lines=11> */
[----:B------:R-:W-:Y:S02]  /*5dd80*/  LOP3.LUT R16, R7, 0xffff, RZ, 0xc0, !PT ;  /* 0x0000ffff07107812 */ /* 0x000fe400078ec0ff */
[----:B------:R-:W2:Y:S02]  /*5dd90*/  LDL.LU R7, [R1+0x20dc] ;  /* 0x0020dc0001077983 */ /* 0x000ea40000300800 */
[--C-:B------:R-:W-:Y:S02]  /*5dda0*/  PRMT R31, R31, 0x3340, R16.reuse ;  /* 0x000033401f1f7816 */ /* 0x100fe40000000010 */
[----:B------:R0:W-:Y:S04]  /*5ddb0*/  STL [R1+0x48], R34 ;  /* 0x0000482201007387 */ /* 0x0001e80000100800 */
[----:B------:R-:W2:Y:S04]  /*5ddc0*/  LDL.LU R37, [R1+0xbf4] ;  /* 0x000bf40001257983 */ /* 0x000ea80000300800 */
[----:B------:R-:W-:Y:S01]  /*5ddd0*/  STL [R1+0x4c], R31 ;  /* 0x00004c1f01007387 */ /* 0x000fe20000100800 */
[----:B------:R-:W-:-:S03]  /*5dde0*/  SHF.R.U32.HI R16, RZ, 0x8, R16 ;  /* 0x00000008ff107819 */ /* 0x000fc60000011610 */
[----:B------:R-:W2:Y:S01]  /*5ddf0*/  LDL.LU R35, [R1+0xbe8] ;  /* 0x000be80001237983 */ /* 0x000ea20000300800 */
[----:B------:R-:W-:Y:S02]  /*5de00*/  LOP3.LUT R30, R30, 0xffff, RZ, 0xc0, !PT ;  /* 0x0000ffff1e1e7812 */ /* 0x000fe400078ec0ff */
[----:B------:R-:W-:Y:S02]  /*5de10*/  LOP3.LUT R16, R16, 0xffff, RZ, 0xc0, !PT ;  /* 0x0000ffff10107812 */ /* 0x000fe400078ec0ff */
[----:B------:R-:W-:Y:S01]  /*5de20*/  SHF.R.U32.HI R24, RZ, 0x8, R24 ;  /* 0x00000008ff187819 */ /* 0x000fe20000011618 */
[----:B------:R1:W-:Y:S01]  /*5de30*/  STL [R1+0x3e4], R32 ;  /* 0x0003e42001007387 */ /* 0x0003e20000100800 */
[----:B------:R-:W-:Y:S01]  /*5de40*/  PRMT R30, R30, 0x3340, R16 ;  /* 0x000033401e1e7816 */ /* 0x000fe20000000010 */
[----:B0-----:R-:W-:Y:S01]  /*5de50*/  VIADD R34, R32, UR5 ;  /* 0x0000000520227c36 */ /* 0x001fe20008000000 */
[----:B------:R-:W-:Y:S01]  /*5de60*/  LOP3.LUT R29, R29, 0xffff, RZ, 0xc0, !PT ;  /* 0x0000ffff1d1d7812 */ /* 0x000fe200078ec0ff */
[----:B------:R-:W-:Y:S01]  /*5de70*/  ULDC UR5, c[0x0][0x248] ;  /* 0x0000920000057ab9 */ /* 0x000fe20000000800 */
[----:B---3--:R-:W-:-:S02]  /*5de80*/  LOP3.LUT R16, R39, 0xffff, RZ, 0xc0, !PT ;  /* 0x0000ffff27107812 */ /* 0x008fc400078ec0ff */
[----:B------:R-:W-:Y:S02]  /*5de90*/  LOP3.LUT R24, R24, 0xffff, RZ, 0xc0, !PT ;  /* 0x0000ffff18187812 */ /* 0x000fe400078ec0ff */
[----:B-1----:R-:W-:Y:S02]  /*5dea0*/  LOP3.LUT R32, R0, 0xffff, RZ, 0xc0, !PT ;  /* 0x0000ffff00207812 */ /* 0x002fe400078ec0ff */
[----:B------:R-:W-:Y:S01]  /*5deb0*/  PRMT R29, R29, 0x3340, R24 ;  /* 0x000033401d1d7816 */ /* 0x000fe20000000018 */
[----:B------:R-:W3:Y:S01]  /*5dec0*/  LDL.LU R0, [R1+0x20d8] ;  /* 0x0020d80001007983 */ /* 0x000ee20000300800 */
[----:B------:R-:W-:Y:S02]  /*5ded0*/  PRMT R36, R16, 0x3340, R32 ;  /* 0x0000334010247816 */ /* 0x000fe40000000020 */
[----:B----4-:R-:W-:Y:S01]  /*5dee0*/  LOP3.LUT R24, R33, 0xffff, RZ, 0xc0, !PT ;  /* 0x0000ffff21187812 */ /* 0x010fe200078ec0ff */
[----:B------:R-:W-:Y:S01]  /*5def0*/  STL [R1+0x3e8], R34 ;  /* 0x0003e82201007387 */ /* 0x000fe20000100800 */
[----:B------:R-:W-:-:S03]  /*5df00*/  LOP3.LUT R33, R6, 0xffff, RZ, 0xc0, !PT ;  /* 0x0000ffff06217812 */ /* 0x000fc600078ec0ff */
[----:B------:R-:W4:Y:S04]  /*5df10*/  LDL.LU R6, [R1+0x20d4] ;  /* 0x0020d40001067983 */ /* 0x000f280000300800 */
[----:B------:R0:W-:Y:S04]  /*5df20*/  STL [R1+0x50], R36 ;  /* 0x0000502401007387 */ /* 0x0001e80000100800 */
[----:B------:R-:W3:Y:S01]  /*5df30*/  LDL.LU R43, [R1+0xbf8] ;  /* 0x000bf800012b7983 */ /* 0x000ee20000300800 */
[----:B0-----:R-:W-:-:S05]  /*5df40*/  PRMT R36, R24, 0x3340, R33 ;  /* 0x0000334018247816 */ /* 0x001fca0000000021 */
[----:B------:R0:W-:Y:S04]  /*5df50*/  STL [R1+0x84], R36 ;  /* 0x0000842401007387 */ /* 0x0001e80000100800 */
[----:B------:R-:W4:Y:S01]  /*5df60*/  LDL.LU R41, [R1+0xbf0] ;  /* 0x000bf00001297983 */ /* 0x000f220000300800 */
[----:B------:R-:W-:Y:S02]  /*5df70*/  SHF.R.U32.HI R31, RZ, 0x8, R16 ;  /* 0x00000008ff1f7819 */ /* 0x000fe40000011610 */
[----:B------:R-:W-:Y:S02]  /*5df80*/  SHF.R.U32.HI R16, RZ, 0x8, R24 ;  /* 0x00000008ff107819 */ /* 0x000fe40000011618 */
[----:B------:R-:W-:Y:S02]  /*5df90*/  SHF.R.U32.HI R32, RZ, 0x8, R32 ;  /* 0x00000008ff207819 */ /* 0x000fe40000011620 */
[----:B------:R-:W-:Y:S01]  /*5dfa0*/  SHF.R.U32.HI R24, RZ, 0x8, R33 ;  /* 0x00000008ff187819 */ /* 0x000fe20000011621 */
[----:B------:R-:W-:Y:S01]  /*5dfb0*/  VIADD R34, R34, UR5 ;  /* 0x0000000522227c36 */ /* 0x000fe20008000000 */
[----:B------:R-:W-:Y:S01]  /*5dfc0*/  LOP3.LUT R31, R31, 0xffff, RZ, 0xc0, !PT ;  /* 0x0000ffff1f1f7812 */ /* 0x000fe200078ec0ff */
[----:B------:R-:W-:Y:S01]  /*5dfd0*/  ULDC UR5, c[0x0][0x248] ;  /* 0x0000920000057ab9 */ /* 0x000fe20000000800 */
[----:B------:R-:W-:-:S02]  /*5dfe0*/  LOP3.LUT R32, R32, 0xffff, RZ, 0xc0, !PT ;  /* 0x0000ffff20207812 */ /* 0x000fc400078ec0ff */
[----:B------:R-:W-:Y:S02]  /*5dff0*/  LOP3.LUT R16, R16, 0xffff, RZ, 0xc0, !PT ;  /* 0x0000ffff10107812 */ /* 0x000fe400078ec0ff */
[----:B------:R-:W-:Y:S01]  /*5e000*/  LOP3.LUT R24, R24, 0xffff, RZ, 0xc0, !PT ;  /* 0x0000ffff18187812 */ /* 0x000fe200078ec0ff */
[----:B------:R-:W-:Y:S01]  /*5e010*/  STL [R1+0x3dc], R34 ;  /* 0x0003dc2201007387 */ /* 0x000fe20000100800 */
[----:B------:R-:W-:Y:S01]  /*5e020*/  PRMT R31, R31, 0x3340, R32 ;  /* 0x000033401f1f7816 */ /* 0x000fe20000000020 */
[----:B0-----:R-:W-:Y:S01]  /*5e030*/  VIADD R36, R34, UR5 ;  /* 0x0000000522247c36 */ /* 0x001fe20008000000 */
[----:B------:R-:W-:Y:S01]  /*5e040*/  PRMT R16, R16, 0x3340, R24 ;  /* 0x0000334010107816 */ /* 0x000fe20000000018 */
[----:B------:R-:W-:Y:S01]  /*5e050*/  ULDC UR5, c[0x0][0x248] ;  /* 0x0000920000057ab9 */ /* 0x000fe20000000800 */
[----:B------:R-:W-:Y:S02]  /*5e060*/  LOP3.LUT R32, R5, 0xffff, RZ, 0xc0, !PT ;  /* 0x0000ffff05207812 */ /* 0x000fe400078ec0ff */
[----:B------:R-:W4:Y:S04]  /*5e070*/  LDL.LU R5, [R1+0x20d0] ;  /* 0x0020d00001057983 */ /* 0x000f280000300800 */
[----:B------:R0:W-:Y:S02]  /*5e080*/  STL [R1+0x3e0], R36 ;  /* 0x0003e02401007387 */ /* 0x0001e40000100800 */
[----:B0-----:R-:W-:Y:S01]  /*5e090*/  VIADD R36, R36, UR5 ;  /* 0x0000000524247c36 */ /* 0x001fe20008000000 */
[----:B------:R-:W-:Y:S01]  /*5e0a0*/  ULDC UR5, c[0x0][0x248] ;  /* 0x0000920000057ab9 */ /* 0x000fe20000000800 */
[----:B--2---:R-:W-:-:S04]  /*5e0b0*/  LOP3.LUT R24, R37, 0xffff, RZ, 0xc0, !PT ;  /* 0x0000ffff25187812 */ /* 0x004fc800078ec0ff */
[----:B------:R-:W-:Y:S02]  /*5e0c0*/  SHF.R.U32.HI R33, RZ, 0x8, R24 ;  /* 0x00000008ff217819 */ /* 0x000fe40000011618 */
[----:B------:R-:W-:Y:S02]  /*5e0d0*/  LOP3.LUT R34, R35, 0xffff, RZ, 0xc0, !PT ;  /* 0x0000ffff23227812 */ /* 0x000fe400078ec0ff */
[----:B------:R-:W-:Y:S02]  /*5e0e0*/  LOP3.LUT R35, R238, 0xffff, RZ, 0xc0, !PT ;  /* 0x0000ffffee237812 */ /* 0x000fe400078ec0ff */
[----:B------:R-:W-:Y:S01]  /*5e0f0*/  PRMT R37, R24, 0x3340, R32 ;  /* 0x0000334018257816 */ /* 0x000fe20000000020 */
[----:B------:R-:W2:Y:S01]  /*5e100*/  LDL.LU R238, [R1+0x20cc] ;  /* 0x0020cc0001ee7983 */ /* 0x000ea20000300800 */
[----:B------:R-:W-:Y:S02]  /*5e110*/  SHF.R.U32.HI R24, RZ, 0x8, R34 ;  /* 0x00000008ff187819 */ /* 0x000fe40000011622 */
[----:B------:R-:W-:Y:S01]  /*5e120*/  PRMT R34, R34, 0x3340, R35 ;  /* 0x0000334022227816 */ /* 0x000fe20000000023 */
[----:B------:R-:W-:Y:S01]  /*5e130*/  STL [R1+0x94], R37 ;  /* 0x0000942501007387 */ /* 0x000fe20000100800 */
[----:B------:R-:W-:-:S02]  /*5e140*/  SHF.R.U32.HI R32, RZ, 0x8, R32 ;  /* 0x00000008ff207819 */ /* 0x000fc40000011620 */
[----:B------:R-:W-:Y:S01]  /*5e150*/  SHF.R.U32.HI R35, RZ, 0x8, R35 ;  /* 0x00000008ff237819 */ /* 0x000fe20000011623 */
[----:B------:R-:W2:Y:S01]  /*5e160*/  LDL.LU R45, [R1+0xce4] ;  /* 0x000ce400012d7983 */ /* 0x000ea20000300800 */
[----:B------:R-:W-:Y:S02]  /*5e170*/  LOP3.LUT R33, R33, 0xffff, RZ, 0xc0, !PT ;  /* 0x0000ffff21217812 */ /* 0x000fe400078ec0ff */
[----:B------:R-:W-:Y:S01]  /*5e180*/  LOP3.LUT R32, R32, 0xffff, RZ, 0xc0, !PT ;  /* 0x0000ffff20207812 */ /* 0x000fe200078ec0ff */
[----:B------:R0:W-:Y:S01]  /*5e190*/  STL [R1+0x2f4], R34 ;  /* 0x0002f42201007387 */ /* 0x0001e20000100800 */
[----:B------:R-:W-:-:S03]  /*5e1a0*/  LOP3.LUT R35, R35, 0xffff, RZ, 0xc0, !PT ;  /* 0x0000ffff23237812 */ /* 0x000fc600078ec0ff */
[----:B------:R-:W2:Y:S01]  /*5e1b0*/  LDL.LU R39, [R1+0x8f4] ;  /* 0x0008f40001277983 */ /* 0x000ea20000300800 */
[----:B0-----:R-:W-:Y:S02]  /*5e1c0*/  LOP3.LUT R34, R24, 0xffff, RZ, 0xc0, !PT ;  /* 0x0000ffff18227812 */ /* 0x001fe400078ec0ff */
[----:B------:R-:W-:Y:S02]  /*5e1d0*/  PRMT R24, R33, 0x3340, R32 ;  /* 0x0000334021187816 */ /* 0x000fe40000000020 */
[----:B------:R-:W-:Y:S01]  /*5e1e0*/  PRMT R32, R34, 0x3340, R35 ;  /* 0x0000334022207816 */ /* 0x000fe20000000023 */
[----:B------:R-:W-:Y:S01]  /*5e1f0*/  STL [R1+0x3d0], R36 ;  /* 0x0003d02401007387 */ /* 0x000fe20000100800 */
[----:B------:R-:W-:-:S03]  /*5e200*/  LOP3.LUT R33, R232, 0xffff, RZ, 0xc0, !PT ;  /* 0x0000ffffe8217812 */ /* 0x000fc600078ec0ff */
[----:B------:R3:W-:Y:S01]  /*5e210*/  STL [R1+0x10], R32 ;  /* 0x0000102001007387 */ /* 0x0007e20000100800 */
[----:B------:R-:W-:Y:S01]  /*5e220*/  VIADD R37, R36, UR5 ;  /* 0x0000000524257c36 */ /* 0x000fe20008000000 */
[----:B------:R-:W-:Y:S02]  /*5e230*/  ULDC UR5, c[0x0][0x248] ;  /* 0x0000920000057ab9 */ /* 0x000fe40000000800 */
[----:B------:R-:W2:Y:S01]  /*5e240*/  LDL.LU R232, [R1+0x20c8] ;  /* 0x0020c80001e87983 */ /* 0x000ea20000300800 */
[----:B---3--:R-:W-:-:S03]  /*5e250*/  LOP3.LUT R32, R43, 0xffff, RZ, 0xc0, !PT ;  /* 0x0000ffff2b207812 */ /* 0x008fc600078ec0ff */
[----:B------:R0:W-:Y:S01]  /*5e260*/  STL [R1+0x3d4], R37 ;  /* 0x0003d42501007387 */ /* 0x0001e20000100800 */
[----:B------:R-:W-:Y:S02]  /*5e270*/  PRMT R40, R32, 0x3340, R33 ;  /* 0x0000334020287816 */ /* 0x000fe40000000021 */
[----:B------:R-:W-:Y:S02]  /*5e280*/  LOP3.LUT R36, R231, 0xffff, RZ, 0xc0, !PT ;  /* 0x0000ffffe7247812 */ /* 0x000fe400078ec0ff */
[----:B------:R-:W3:Y:S01]  /*5e290*/  LDL.LU R231, [R1+0x20c4] ;  /* 0x0020c40001e77983 */ /* 0x000ee20000300800 */
[----:B----4-:R-:W-:-:S03]  /*5e2a0*/  LOP3.LUT R35, R41, 0xffff, RZ, 0xc0, !PT ;  /* 0x0000ffff29237812 */ /* 0x010fc600078ec0ff */
[----:B------:R-:W-:Y:S01]  /*5e2b0*/  STL [R1+0x308], R40 ;  /* 0x0003082801007387 */ /* 0x000fe20000100800 */
[----:B------:R-:W-:-:S03]  /*5e2c0*/  SHF.R.U32.HI R34, RZ, 0x8, R32 ;  /* 0x00000008ff227819 */ /* 0x000fc60000011620 */
[----:B------:R-:W4:Y:S01]  /*5e2d0*/  LDL.LU R43, [R1+0x908] ;  /* 0x00090800012b7983 */ /* 0x000f220000300800 */
[----:B------:R-:W-:Y:S02]  /*5e2e0*/  SHF.R.U32.HI R32, RZ, 0x8, R35 ;  /* 0x00000008ff207819 */ /* 0x000fe40000011623 */
[----:B------:R-:W-:-:S05]  /*5e2f0*/  PRMT R35, R35, 0x3340, R36 ;  /* 0x0000334023237816 */ /* 0x000fca0000000024 */
[----:B------:R-:W-:Y:S04]  /*5e300*/  STL [R1+0x368], R35 ;  /* 0x0003682301007387 */ /* 0x000fe80000100800 */
[----:B------:R-:W3:Y:S01]  /*5e310*/  LDL.LU R41, [R1+0x8f8] ;  /* 0x0008f80001297983 */ /* 0x000ee20000300800 */
[----:B------:R-:W-:Y:S02]  /*5e320*/  SHF.R.U32.HI R33, RZ, 0x8, R33 ;  /* 0x00000008ff217819 */ /* 0x000fe40000011621 */
[----:B------:R-:W-:Y:S02]  /*5e330*/  SHF.R.U32.HI R36, RZ, 0x8, R36 ;  /* 0x00000008ff247819 */ /* 0x000fe40000011624 */
[----:B------:R-:W-:Y:S02]  /*5e340*/  LOP3.LUT R34, R34, 0xffff, RZ, 0xc0, !PT ;  /* 0x0000ffff22227812 */ /* 0x000fe400078ec0ff */
[----:B------:R-:W-:-:S02]  /*5e350*/  LOP3.LUT R33, R33, 0xffff, RZ, 0xc0, !PT ;  /* 0x0000ffff21217812 */ /* 0x000fc400078ec0ff */
[----:B------:R-:W-:Y:S02]  /*5e360*/  LOP3.LUT R32, R32, 0xffff, RZ, 0xc0, !PT ;  /* 0x0000ffff20207812 */ /* 0x000fe400078ec0ff */
[----:B------:R-:W-:Y:S01]  /*5e370*/  LOP3.LUT R36, R36, 0xffff, RZ, 0xc0, !PT ;  /* 0x0000ffff24247812 */ /* 0x000fe200078ec0ff */
[----:B0-----:R-:W-:Y:S01]  /*5e380*/  VIADD R37, R37, UR5 ;  /* 0x0000000525257c36 */ /* 0x001fe20008000000 */
[----:B------:R-:W-:Y:S01]  /*5e390*/  PRMT R33, R34, 0x3340, R33 ;  /* 0x0000334022217816 */ /* 0x000fe20000000021 */
[----:B------:R-:W-:Y:S01]  /*5e3a0*/  ULDC UR5, c[0x0][0x248] ;  /* 0x0000920000057ab9 */ /* 0x000fe20000000800 */
[----:B------:R-:W-:Y:S02]  /*5e3b0*/  PRMT R32, R32, 0x3340, R36 ;  /* 0x0000334020207816 */ /* 0x000fe40000000024 */
[----:B------:R0:W-:Y:S04]  /*5e3c0*/  STL [R1+0x3c0], R37 ;  /* 0x0003c02501007387 */ /* 0x0001e80000100800 */
[----:B------:R1:W-:Y:S04]  /*5e3d0*/  STL [R1+0x30], R33 ;  /* 0x0000302101007387 */ /* 0x0003e80000100800 */
[----:B------:R-:W-:Y:S01]  /*5e3e0*/  STL [R1+0x40], R32 ;  /* 0x0000402001007387 */ /* 0x000fe20000100800 */
[----:B------:R-:W-:Y:S01]  /*5e3f0*/  LOP3.LUT R36, R233, 0xffff, RZ, 0xc0, !PT ;  /* 0x0000ffffe9247812 */ /* 0x000fe200078ec0ff */
[----:B0-----:R-:W-:Y:S01]  /*5e400*/  VIADD R37, R37, UR5 ;  /* 0x0000000525257c36 */ /* 0x001fe20008000000 */
[----:B------:R-:W-:Y:S01]  /*5e410*/  ULDC UR5, c[0x0][0x248] ;  /* 0x0000920000057ab9 */ /* 0x000fe20000000800 */
[----:B-1----:R-:W-:-:S02]  /*5e420*/  LOP3.LUT R33, R230, 0xffff, RZ, 0xc0, !PT ;  /* 0x0000ffffe6217812 */ /* 0x002fc400078ec0ff */
[----:B------:R-:W3:Y:S04]  /*5e430*/  LDL.LU R230, [R1+0x20c0] ;  /* 0x0020c00001e67983 */ /* 0x000ee80000300800 */
[----:B------:R0:W-:Y:S04]  /*5e440*/  STL [R1+0x3c8], R37 ;  /* 0x0003c82501007387 */ /* 0x0001e80000100800 */
[----:B------:R-:W3:Y:S01]  /*5e450*/  LDL.LU R233, [R1+0x20bc] ;  /* 0x0020bc0001e97983 */ /* 0x000ee20000300800 */
[----:B0-----:R-:W-:Y:S01]  /*5e460*/  VIADD R37, R37, UR5 ;  /* 0x0000000525257c36 */ /* 0x001fe20008000000 */
[----:B------:R-:W-:Y:S01]  /*5e470*/  ULDC UR5, c[0x0][0x248] ;  /* 0x0000920000057ab9 */ /* 0x000fe20000000800 */
[----:B--2---:R-:W-:-:S04]  /*5e480*/  LOP3.LUT R32, R45, 0xffff, RZ, 0xc0, !PT ;  /* 0x0000ffff2d207812 */ /* 0x004fc800078ec0ff */
[----:B------:R-:W-:Y:S02]  /*5e490*/  SHF.R.U32.HI R34, RZ, 0x8, R32 ;  /* 0x00000008ff227819 */ /* 0x000fe40000011620 */
[----:B------:R-:W-:Y:S02]  /*5e4a0*/  LOP3.LUT R35, R39, 0xffff, RZ, 0xc0, !PT ;  /* 0x0000ffff27237812 */ /* 0x000fe400078ec0ff */
[----:B------:R-:W-:Y:S02]  /*5e4b0*/  PRMT R39, R32, 0x3340, R33 ;  /* 0x0000334020277816 */ /* 0x000fe40000000021 */
[----:B------:R-:W-:Y:S02]  /*5e4c0*/  SHF.R.U32.HI R32, RZ, 0x8, R35 ;  /* 0x00000008ff207819 */ /* 0x000fe40000011623 */
[----:B------:R-:W-:Y:S01]  /*5e4d0*/  PRMT R35, R35, 0x3340, R36 ;  /* 0x0000334023237816 */ /* 0x000fe20000000024 */
[----:B------:R0:W-:Y:S01]  /*5e4e0*/  STL [R1+0x37c], R39 ;  /* 0x00037c2701007387 */ /* 0x0001e20000100800 */
[----:B------:R-:W-:-:S02]  /*5e4f0*/  SHF.R.U32.HI R33, RZ, 0x8, R33 ;  /* 0x00000008ff217819 */ /* 0x000fc40000011621 */
[----:B------:R-:W-:Y:S01]  /*5e500*/  SHF.R.U32.HI R36, RZ, 0x8, R36 ;  /* 0x00000008ff247819 */ /* 0x000fe20000011624 */
[----:B------:R-:W2:Y:S01]  /*5e510*/  LDL.LU R45, [R1+0x910] ;  /* 0x00091000012d7983 */ /* 0x000ea20000300800 */
[----:B------:R-:W-:Y:S02]  /*5e520*/  LOP3.LUT R34, R34, 0xffff, RZ, 0xc0, !PT ;  /* 0x0000ffff22227812 */ /* 0x000fe400078ec0ff */
[----:B------:R-:W-:Y:S01]  /*5e530*/  LOP3.LUT R33, R33, 0xffff, RZ, 0xc0, !PT ;  /* 0x0000ffff21217812 */ /* 0x000fe200078ec0ff */
[----:B------:R-:W-:Y:S01]  /*5e540*/  STL [R1+0x3c4], R35 ;  /* 0x0003c42301007387 */ /* 0x000fe20000100800 */
[----:B------:R-:W-:Y:S02]  /*5e550*/  LOP3.LUT R32, R32, 0xffff, RZ, 0xc0, !PT ;  /* 0x0000ffff20207812 */ /* 0x000fe400078ec0ff */
[----:B------:R-:W-:Y:S01]  /*5e560*/  LOP3.LUT R36, R36, 0xffff, RZ, 0xc0, !PT ;  /* 0x0000ffff24247812 */ /* 0x000fe200078ec0ff */
[----:B0-----:R-:W2:Y:S01]  /*5e570*/  LDL.LU R39, [R1+0x8fc] ;  /* 0x0008fc0001277983 */ /* 0x001ea20000300800 */
[----:B------:R-:W-:-:S02]  /*5e580*/  PRMT R33, R34, 0x3340, R33 ;  /* 0x0000334022217816 */ /* 0x000fc40000000021 */
[----:B------:R-:W-:Y:S01]  /*5e590*/  PRMT R32, R32, 0x3340, R36 ;  /* 0x0000334020207816 */ /* 0x000fe20000000024 */
[----:B------:R0:W-:Y:S04]  /*5e5a0*/  STL [R1+0x3b4], R37 ;  /* 0x0003b42501007387 */ /* 0x0001e80000100800 */
[----:B------:R1:W-:Y:S04]  /*5e5b0*/  STL [R1+0x54], R33 ;  /* 0x0000542101007387 */ /* 0x0003e80000100800 */
[----:B------:R4:W-:Y:S01]  /*5e5c0*/  STL [R1+0x58], R32 ;  /* 0x0000582001007387 */ /* 0x0009e20000100800 */
[----:B0-----:R-:W-:Y:S01]  /*5e5d0*/  VIADD R37, R37, UR5 ;  /* 0x0000000525257c36 */ /* 0x001fe20008000000 */
[----:B------:R-:W-:Y:S01]  /*5e5e0*/  LOP3.LUT R36, R3, 0xffff, RZ, 0xc0, !PT ;  /* 0x0000ffff03247812 */ /* 0x000fe200078ec0ff */
[----:B------:R-:W-:Y:S01]  /*5e5f0*/  ULDC UR5, c[0x0][0x248] ;  /* 0x0000920000057ab9 */ /* 0x000fe20000000800 */
[----:B-1----:R-:W-:-:S02]  /*5e600*/  LOP3.LUT R33, R229, 0xffff, RZ, 0xc0, !PT ;  /* 0x0000ffffe5217812 */ /* 0x002fc400078ec0ff */
[----:B------:R-:W2:Y:S01]  /*5e610*/  LDL.LU R229, [R1+0x20b8] ;  /* 0x0020b80001e57983 */ /* 0x000ea20000300800 */
[----:B----4-:R-:W-:-:S04]  /*5e620*/  LOP3.LUT R32, R43, 0xffff, RZ, 0xc0, !PT ;  /* 0x0000ffff2b207812 */ /* 0x010fc800078ec0ff */
[----:B------:R-:W-:Y:S01]  /*5e630*/  PRMT R40, R32, 0x3340, R33 ;  /* 0x0000334020287816 */ /* 0x000fe20000000021 */
[----:B------:R0:W-:Y:S04]  /*5e640*/  STL [R1+0x3b8], R37 ;  /* 0x0003b82501007387 */ /* 0x0001e80000100800 */
[----:B------:R-:W4:Y:S01]  /*5e650*/  LDL.LU R3, [R1+0x20b4] ;  /* 0x0020b40001037983 */ /* 0x000f220000300800 */
[----:B---3--:R-:W-:-:S03]  /*5e660*/  LOP3.LUT R35, R41, 0xffff, RZ, 0xc0, !PT ;  /* 0x0000ffff29237812 */ /* 0x008fc600078ec0ff */
[----:B------:R-:W-:Y:S04]  /*5e670*/  STL [R1+0x3ec], R40 ;  /* 0x0003ec2801007387 */ /* 0x000fe80000100800 */
[----:B------:R-:W3:Y:S04]  /*5e680*/  LDL.LU R43, [R1+0x918] ;  /* 0x00091800012b7983 */ /* 0x000ee80000300800 */
[----:B------:R-:W4:Y:S01]  /*5e690*/  LDL.LU R41, [R1+0x900] ;  /* 0x0009000001297983 */ /* 0x000f220000300800 */
[----:B------:R-:W-:Y:S02]  /*5e6a0*/  SHF.R.U32.HI R34, RZ, 0x8, R32 ;  /* 0x00000008ff227819 */ /* 0x000fe40000011620 */
[----:B------:R-:W-:-:S02]  /*5e6b0*/  SHF.R.U32.HI R33, RZ, 0x8, R33 ;  /* 0x00000008ff217819 */ /* 0x000fc40000011621 */
[----:B------:R-:W-:Y:S02]  /*5e6c0*/  SHF.R.U32.HI R32, RZ, 0x8, R35 ;  /* 0x00000008ff207819 */ /* 0x000fe40000011623 */
[--C-:B------:R-:W-:Y:S02]  /*5e6d0*/  PRMT R35, R35, 0x3340, R36.reuse ;  /* 0x0000334023237816 */ /* 0x100fe40000000024 */
[----:B------:R-:W-:Y:S02]  /*5e6e0*/  SHF.R.U32.HI R36, RZ, 0x8, R36 ;  /* 0x00000008ff247819 */ /* 0x000fe40000011624 */
[----:B------:R-:W-:Y:S02]  /*5e6f0*/  LOP3.LUT R34, R34, 0xffff, RZ, 0xc0, !PT ;  /* 0x0000ffff22227812 */ /* 0x000fe400078ec0ff */
[----:B------:R-:W-:Y:S02]  /*5e700*/  LOP3.LUT R33, R33, 0xffff, RZ, 0xc0, !PT ;  /* 0x0000ffff21217812 */ /* 0x000fe400078ec0ff */
[----:B------:R-:W-:-:S02]  /*5e710*/  LOP3.LUT R32, R32, 0xffff, RZ, 0xc0, !PT ;  /* 0x0000ffff20207812 */ /* 0x000fc400078ec0ff */
[----:B------:R-:W-:Y:S01]  /*5e720*/  LOP3.LUT R36, R36, 0xffff, RZ, 0xc0, !PT ;  /* 0x0000ffff24247812 */ /* 0x000fe200078ec0ff */
[----:B0-----:R-:W-:Y:S01]  /*5e730*/  VIADD R37, R37, UR5 ;  /* 0x0000000525257c36 */ /* 0x001fe20008000000 */
[----:B------:R-:W-:Y:S01]  /*5e740*/  PRMT R33, R34, 0x3340, R33 ;  /* 0x0000334022217816 */ /* 0x000fe20000000021 */
[----:B------:R-:W-:Y:S01]  /*5e750*/  STL [R1+0x4b4], R35 ;  /* 0x0004b42301007387 */ /* 0x000fe20000100800 */
[----:B------:R-:W-:Y:S01]  /*5e760*/  PRMT R32, R32, 0x3340, R36 ;  /* 0x0000334020207816 */ /* 0x000fe20000000024 */
[----:B------:R-:W-:Y:S02]  /*5e770*/  ULDC UR5, c[0x0][0x248] ;  /* 0x0000920000057ab9 */ /* 0x000fe40000000800 */
[----:B------:R0:W-:Y:S04]  /*5e780*/  STL [R1+0x5c], R33 ;  /* 0x00005c2101007387 */ /* 0x0001e80000100800 */
[----:B------:R1:W-:Y:S04]  /*5e790*/  STL [R1+0x3ac], R37 ;  /* 0x0003ac2501007387 */ /* 0x0003e80000100800 */
[----:B------:R-:W-:Y:S01]  /*5e7a0*/  STL [R1+0x60], R32 ;  /* 0x0000602001007387 */ /* 0x000fe20000100800 */
[----:B0-----:R-:W-:-:S02]  /*5e7b0*/  LOP3.LUT R33, R4, 0xffff, RZ, 0xc0, !PT ;  /* 0x0000ffff04217812 */ /* 0x001fc400078ec0ff */
[----:B------:R-:W-:Y:S01]  /*5e7c0*/  LOP3.LUT R36, R2, 0xffff, RZ, 0xc0, !PT ;  /* 0x0000ffff02247812 */ /* 0x000fe200078ec0ff */
[----:B------:R-:W3:Y:S01]  /*5e7d0*/  LDL.LU R4, [R1+0x20b0] ;  /* 0x0020b00001047983 */ /* 0x000ee20000300800 */
[----:B-1----:R-:W-:Y:S01]  /*5e7e0*/  VIADD R37, R37, UR5 ;  /* 0x0000000525257c36 */ /* 0x002fe20008000000 */
[----:B------:R-:W-:-:S04]  /*5e7f0*/  ULDC UR5, c[0x0][0x248] ;  /* 0x0000920000057ab9 */ /* 0x000fc80000000800 */
[----:B------:R0:W-:Y:S04]  /*5e800*/  STL [R1+0x3b0], R37 ;  /* 0x0003b02501007387 */ /* 0x0001e80000100800 */
[----:B------:R-:W3:Y:S01]  /*5e810*/  LDL.LU R2, [R1+0x20ac] ;  /* 0x0020ac0001027983 */ /* 0x000ee20000300800 */
[----:B0-----:R-:W-:Y:S01]  /*5e820*/  VIADD R37, R37, UR5 ;  /* 0x0000000525257c36 */ /* 0x001fe20008000000 */
[----:B------:R-:W-:Y:S01]  /*5e830*/  ULDC UR5, c[0x0][0x248] ;  /* 0x0000920000057ab9 */ /* 0x000fe20000000800 */
[----:B--2---:R-:W-:-:S04]  /*5e840*/  LOP3.LUT R32, R45, 0xffff, RZ, 0xc0, !PT ;  /* 0x0000ffff2d207812 */ /* 0x004fc800078ec0ff */
[----:B------:R-:W-:Y:S02]  /*5e850*/  SHF.R.U32.HI R34, RZ, 0x8, R32 ;  /* 0x00000008ff227819 */ /* 0x000fe40000011620 */
[----:B------:R-:W-:Y:S02]  /*5e860*/  LOP3.LUT R35, R39, 0xffff, RZ, 0xc0, !PT ;  /* 0x0000ffff27237812 */ /* 0x000fe400078ec0ff */
[--C-:B------:R-:W-:Y:S02]  /*5e870*/  PRMT R39, R32, 0x3340, R33.reuse ;  /* 0x0000334020277816 */ /* 0x100fe40000000021 */
[----:B------:R-:W-:Y:S02]  /*5e880*/  SHF.R.U32.HI R33, RZ, 0x8, R33 ;  /* 0x00000008ff217819 */ /* 0x000fe40000011621 */
[----:B------:R-:W-:Y:S02]  /*5e890*/  SHF.R.U32.HI R32, RZ, 0x8, R35 ;  /* 0x00000008ff207819 */ /* 0x000fe40000011623 */
[----:B------:R-:W-:-:S02]  /*5e8a0*/  PRMT R35, R35, 0x3340, R36 ;  /* 0x0000334023237816 */ /* 0x000fc40000000024 */
[----:B------:R-:W-:Y:S02]  /*5e8b0*/  SHF.R.U32.HI R36, RZ, 0x8, R36 ;  /* 0x00000008ff247819 */ /* 0x000fe40000011624 */
[----:B------:R-:W-:Y:S02]  /*5e8c0*/  LOP3.LUT R34, R34, 0xffff, RZ, 0xc0, !PT ;  /* 0x0000ffff22227812 */ /* 0x000fe400078ec0ff */
[----:B------:R-:W-:Y:S02]  /*5e8d0*/  LOP3.LUT R33, R33, 0xffff, RZ, 0xc0, !PT ;  /* 0x0000ffff21217812 */ /* 0x000fe400078ec0ff */
[----:B------:R-:W-:Y:S02]  /*5e8e0*/  LOP3.LUT R32, R32, 0xffff, RZ, 0xc0, !PT ;  /* 0x0000ffff20207812 */ /* 0x000fe400078ec0ff */
[----:B------:R-:W-:Y:S02]  /*5e8f0*/  LOP3.LUT R36, R36, 0xffff, RZ, 0xc0, !PT ;  /* 0x0000ffff24247812 */ /* 0x000fe400078ec0ff */
[----:B------:R-:W-:Y:S01]  /*5e900*/  PRMT R33, R34, 0x3340, R33 ;  /* 0x0000334022217816 */ /* 0x000fe20000000021 */
[----:B------:R0:W-:Y:S01]  /*5e910*/  STL [R1+0x69c], R39 ;  /* 0x00069c2701007387 */ /* 0x0001e20000100800 */
[----:B------:R-:W-:-:S03]  /*5e920*/  PRMT R32, R32, 0x3340, R36 ;  /* 0x0000334020207816 */ /* 0x000fc60000000024 */
[----:B0-----:R-:W2:Y:S04]  /*5e930*/  LDL.LU R39, [R1+0x920] ;  /* 0x0009200001277983 */ /* 0x001ea80000300800 */
[----:B------:R4:W-:Y:S04]  /*5e940*/  STL [R1+0x6b4], R35 ;  /* 0x0006b42301007387 */ /* 0x0009e80000100800 */
[----:B------:R0:W-:Y:S04]  /*5e950*/  STL [R1+0x64], R33 ;  /* 0x0000642101007387 */ /* 0x0001e80000100800 */
[----:B------:R1:W-:Y:S01]  /*5e960*/  STL [R1+0x398], R37 ;  /* 0x0003982501007387 */ /* 0x0003e20000100800 */
[----:B------:R-:W-:-:S03]  /*5e970*/  LOP3.LUT R36, R234, 0xffff, RZ, 0xc0, !PT ;  /* 0x0000ffffea247812 */ /* 0x000fc600078ec0ff */
[----:B------:R3:W-:Y:S01]  /*5e980*/  STL [R1+0x68], R32 ;  /* 0x0000682001007387 */ /* 0x0007e20000100800 */
[----:B----4-:R-:W-:Y:S02]  /*5e990*/  LOP3.LUT R35, R41, 0xffff, RZ, 0xc0, !PT ;  /* 0x0000ffff29237812 */ /* 0x010fe400078ec0ff */
[----:B0-----:R-:W-:Y:S02]  /*5e9a0*/  LOP3.LUT R33, R228, 0xffff, RZ, 0xc0, !PT ;  /* 0x0000ffffe4217812 */ /* 0x001fe400078ec0ff */
[----:B------:R-:W4:Y:S01]  /*5e9b0*/  LDL.LU R228, [R1+0x20a8] ;  /* 0x0020a80001e47983 */ /* 0x000f220000300800 */
[----:B-1----:R-:W-:Y:S01]  /*5e9c0*/  VIADD R37, R37, UR5 ;  /* 0x0000000525257c36 */ /* 0x002fe20008000000 */
[----:B------:R-:W-:Y:S01]  /*5e9d0*/  ULDC UR5, c[0x0][0x248] ;  /* 0x0000920000057ab9 */ /* 0x000fe20000000800 */
[----:B---3--:R-:W-:-:S03]  /*5e9e0*/  LOP3.LUT R32, R43, 0xffff, RZ, 0xc0, !PT ;  /* 0x0000ffff2b207812 */ /* 0x008fc600078ec0ff */
[----:B------:R0:W-:Y:S01]  /*5e9f0*/  STL [R1+0x3a0], R37 ;  /* 0x0003a02501007387 */ /* 0x0001e20000100800 */
[----:B------:R-:W-:-:S03]  /*5ea00*/  SHF.R.U32.HI R34, RZ, 0x8, R32 ;  /* 0x00000008ff227819 */ /* 0x000fc60000011620 */
[----:B------:R-:W3:Y:S01]  /*5ea10*/  LDL.LU R234, [R1+0x20a4] ;  /* 0x0020a40001ea7983 */ /* 0x000ee20000300800 */
[--C-:B------:R-:W-:Y:S02]  /*5ea20*/  PRMT R40, R32, 0x3340, R33.reuse ;  /* 0x0000334020287816 */ /* 0x100fe40000000021 */
[----:B------:R-:W-:Y:S02]  /*5ea30*/  SHF.R.U32.HI R33, RZ, 0x8, R33 ;  /* 0x00000008ff217819 */ /* 0x000fe40000011621 */
[----:B------:R-:W-:Y:S02]  /*5ea40*/  SHF.R.U32.HI R32, RZ, 0x8, R35 ;  /* 0x00000008ff207819 */ /* 0x000fe40000011623 */
[--C-:B------:R-:W-:Y:S02]  /*5ea50*/  PRMT R35, R35, 0x3340, R36.reuse ;  /* 0x0000334023237816 */ /* 0x100fe40000000024 */
[----:B------:R-:W-:Y:S02]  /*5ea60*/  SHF.R.U32.HI R36, RZ, 0x8, R36 ;  /* 0x00000008ff247819 */ /* 0x000fe40000011624 */
[----:B------:R-:W-:-:S02]  /*5ea70*/  LOP3.LUT R34, R34, 0xffff, RZ, 0xc0, !PT ;  /* 0x0000ffff22227812 */ /* 0x000fc400078ec0ff */
[----:B------:R-:W-:Y:S02]  /*5ea80*/  LOP3.LUT R33, R33, 0xffff, RZ, 0xc0, !PT ;  /* 0x0000ffff21217812 */ /* 0x000fe400078ec0ff */
[----:B------:R-:W-:Y:S02]  /*5ea90*/  LOP3.LUT R32, R32, 0xffff, RZ, 0xc0, !PT ;  /* 0x0000ffff20207812 */ /* 0x000fe400078ec0ff */
[----:B------:R-:W-:Y:S01]  /*5eaa0*/  LOP3.LUT R36, R36, 0xffff, RZ, 0xc0, !PT ;  /* 0x0000ffff24247812 */ /* 0x000fe200078ec0ff */
[----:B0-----:R-:W-:Y:S01]  /*5eab0*/  VIADD R37, R37, UR5 ;  /* 0x0000000525257c36 */ /* 0x001fe20008000000 */
[----:B------:R-:W-:Y:S01]  /*5eac0*/  PRMT R33, R34, 0x3340, R33 ;  /* 0x0000334022217816 */ /* 0x000fe20000000021 */
[----:B------:R-:W-:Y:S01]  /*5ead0*/  STL [R1+0x7b0], R40 ;  /* 0x0007b02801007387 */ /* 0x000fe20000100800 */
[----:B------:R-:W-:Y:S01]  /*5eae0*/  PRMT R32, R32, 0x3340, R36 ;  /* 0x0000334020207816 */ /* 0x000fe20000000024 */
[----:B------:R-:W-:Y:S02]  /*5eaf0*/  ULDC UR5, c[0x0][0x248] ;  /* 0x0000920000057ab9 */ /* 0x000fe40000000800 */
[----:B------:R-:W-:Y:S01]  /*5eb00*/  STL [R1+0x7c0], R35 ;  /* 0x0007c02301007387 */ /* 0x000fe20000100800 */
[----:B------:R-:W-:-:S03]  /*5eb10*/  LOP3.LUT R36, R236, 0xffff, RZ, 0xc0, !PT ;  /* 0x0000ffffec247812 */ /* 0x000fc600078ec0ff */
[----:B------:R-:W-:Y:S04]  /*5eb20*/  STL [R1+0x6c], R33 ;  /* 0x00006c2101007387 */ /* 0x000fe80000100800 */
[----:B------:R0:W-:Y:S04]  /*5eb30*/  STL [R1+0x390], R37 ;  /* 0x0003902501007387 */ /* 0x0001e80000100800 */
[----:B------:R1:W-:Y:S04]  /*5eb40*/  STL [R1+0x70], R32 ;  /* 0x0000702001007387 */ /* 0x0003e80000100800 */
[----:B------:R-:W4:Y:S01]  /*5eb50*/  LDL.LU R236, [R1+0x20a0] ;  /* 0x0020a00001ec7983 */ /* 0x000f220000300800 */
[----:B0-----:R-:W-:Y:S01]  /*5eb60*/  VIADD R37, R37, UR5 ;  /* 0x0000000525257c36 */ /* 0x001fe20008000000 */
[----:B------:R-:W-:Y:S01]  /*5eb70*/  ULDC UR5, c[0x0][0x248] ;  /* 0x0000920000057ab9 */ /* 0x000fe20000000800 */
[----:B-1----:R-:W-:-:S03]  /*5eb80*/  LOP3.LUT R32, R235, 0xffff, RZ, 0xc0, !PT ;  /* 0x0000ffffeb207812 */ /* 0x002fc600078ec0ff */
[----:B------:R0:W-:Y:S02]  /*5eb90*/  STL [R1+0x394], R37 ;  /* 0x0003942501007387 */ /* 0x0001e40000100800 */
[----:B0-----:R-:W-:Y:S01]  /*5eba0*/  VIADD R37, R37, UR5 ;  /* 0x0000000525257c36 */ /* 0x001fe20008000000 */
[----:B------:R-:W-:Y:S01]  /*5ebb0*/  ULDC UR5, c[0x0][0x248] ;  /* 0x0000920000057ab9 */ /* 0x000fe20000000800 */
[----:B------:R-:W-:Y:S02]  /*5ebc0*/  F2FP.SATFINITE.E5M2.F32.PACK_AB_MERGE_C R46, R47, R46, RZ ;  /* 0x0000002e2f2e723e */ /* 0x000fe400048060ff */
[----:B------:R-:W-:Y:S02]  /*5ebd0*/  F2FP.SATFINITE.E5M2.F32.PACK_AB_MERGE_C R54, R55, R54, RZ ;  /* 0x000000363736723e */ /* 0x000fe400048060ff */
[----:B--2---:R-:W-:-:S04]  /*5ebe0*/  LOP3.LUT R35, R39, 0xffff, RZ, 0xc0, !PT ;  /* 0x0000ffff27237812 */ /* 0x004fc800078ec0ff */
[----:B------:R-:W-:Y:S02]  /*5ebf0*/  SHF.R.U32.HI R34, RZ, 0x8, R35 ;  /* 0x00000008ff227819 */ /* 0x000fe40000011623 */
[--C-:B------:R-:W-:Y:S02]  /*5ec00*/  PRMT R39, R35, 0x3340, R36.reuse ;  /* 0x0000334023277816 */ /* 0x100fe40000000024 */
[----:B------:R-:W-:Y:S02]  /*5ec10*/  SHF.R.U32.HI R36, RZ, 0x8, R36 ;  /* 0x00000008ff247819 */ /* 0x000fe40000011624 */
[----:B------:R-:W-:Y:S02]  /*5ec20*/  LOP3.LUT R34, R34, 0xffff, RZ, 0xc0, !PT ;  /* 0x0000ffff22227812 */ /* 0x000fe400078ec0ff */
[----:B------:R-:W-:Y:S02]  /*5ec30*/  LOP3.LUT R36, R36, 0xffff, RZ, 0xc0, !PT ;  /* 0x0000ffff24247812 */ /* 0x000fe400078ec0ff */
[----:B---3--:R-:W-:-:S02]  /*5ec40*/  LOP3.LUT R33, R234, 0xffff, RZ, 0xc0, !PT ;  /* 0x0000ffffea217812 */ /* 0x008fc400078ec0ff */
[----:B------:R-:W2:Y:S02]  /*5ec50*/  LDL.LU R234, [R1+0x209c] ;  /* 0x00209c0001ea7983 */ /* 0x000ea40000300800 */
[----:B------:R-:W-:Y:S02]  /*5ec60*/  SHF.R.U32.HI R35, RZ, 0x8, R33 ;  /* 0x00000008ff237819 */ /* 0x000fe40000011621 */
[--C-:B------:R-:W-:Y:S01]  /*5ec70*/  PRMT R33, R33, 0x3340, R32.reuse ;  /* 0x0000334021217816 */ /* 0x100fe20000000020 */
[----:B------:R-:W3:Y:S01]  /*5ec80*/  LDL.LU R235, [R1+0x2098] ;  /* 0x0020980001eb7983 */ /* 0x000ee20000300800 */
[----:B------:R-:W-:Y:S02]  /*5ec90*/  SHF.R.U32.HI R32, RZ, 0x8, R32 ;  /* 0x00000008ff207819 */ /* 0x000fe40000011620 */
[----:B------:R-:W-:Y:S01]  /*5eca0*/  LOP3.LUT R35, R35, 0xffff, RZ, 0xc0, !PT ;  /* 0x0000ffff23237812 */ /* 0x000fe200078ec0ff */
[----:B------:R-:W-:Y:S01]  /*5ecb0*/  STL [R1+0x7c8], R39 ;  /* 0x0007c82701007387 */ /* 0x000fe20000100800 */
[----:B------:R-:W-:-:S03]  /*5ecc0*/  LOP3.LUT R32, R32, 0xffff, RZ, 0xc0, !PT ;  /* 0x0000ffff20207812 */ /* 0x000fc600078ec0ff */
[----:B------:R0:W-:Y:S01]  /*5ecd0*/  STL [R1+0x7e0], R33 ;  /* 0x0007e02101007387 */ /* 0x0001e20000100800 */
[----:B------:R-:W-:Y:S02]  /*5ece0*/  PRMT R32, R35, 0x3340, R32 ;  /* 0x0000334023207816 */ /* 0x000fe40000000020 */
[----:B0-----:R-:W-:Y:S02]  /*5ecf0*/  PRMT R33, R34, 0x3340, R36 ;  /* 0x0000334022217816 */ /* 0x001fe40000000024 */
[----:B------:R-:W-:-:S03]  /*5ed00*/  LOP3.LUT R36, R250, 0xffff, RZ, 0xc0, !PT ;  /* 0x0000fffffa247812 */ /* 0x000fc600078ec0ff */
[----:B------:R0:W-:Y:S04]  /*5ed10*/  STL [R1+0x74], R33 ;  /* 0x0000742101007387 */ /* 0x0001e80000100800 */
[----:B------:R1:W-:Y:S04]  /*5ed20*/  STL [R1+0x378], R37 ;  /* 0x0003782501007387 */ /* 0x0003e80000100800 */
[----:B------:R1:W-:Y:S01]  /*5ed30*/  STL [R1+0x78], R32 ;  /* 0x0000782001007387 */ /* 0x0003e20000100800 */
[----:B----4-:R-:W-:Y:S02]  /*5ed40*/  LOP3.LUT R35, R236, 0xffff, RZ, 0xc0, !PT ;  /* 0x0000ffffec237812 */ /* 0x010fe400078ec0ff */
[----:B0-----:R-:W-:Y:S01]  /*5ed50*/  LOP3.LUT R33, R228, 0xffff, RZ, 0xc0, !PT ;  /* 0x0000ffffe4217812 */ /* 0x001fe200078ec0ff */
[----:B------:R-:W4:Y:S01]  /*5ed60*/  LDL.LU R236, [R1+0x2094] ;  /* 0x0020940001ec7983 */ /* 0x000f220000300800 */
[----:B-1----:R-:W-:Y:S01]  /*5ed70*/  VIADD R37, R37, UR5 ;  /* 0x0000000525257c36 */ /* 0x002fe20008000000 */
[----:B------:R-:W-:Y:S01]  /*5ed80*/  SHF.R.U32.HI R34, RZ, 0x8, R35 ;  /* 0x00000008ff227819 */ /* 0x000fe20000011623 */
[----:B------:R-:W-:Y:S01]  /*5ed90*/  ULDC UR5, c[0x0][0x248] ;  /* 0x0000920000057ab9 */ /* 0x000fe20000000800 */
[----:B------:R-:W2:Y:S01]  /*5eda0*/  LDL.LU R250, [R1+0x2090] ;  /* 0x0020900001fa7983 */ /* 0x000ea20000300800 */
[----:B------:R-:W-:-:S02]  /*5edb0*/  LOP3.LUT R32, R38, 0xffff, RZ, 0xc0, !PT ;  /* 0x0000ffff26207812 */ /* 0x000fc400078ec0ff */
[--C-:B------:R-:W-:Y:S02]  /*5edc0*/  PRMT R38, R35, 0x3340, R36.reuse ;  /* 0x0000334023267816 */ /* 0x100fe40000000024 */
[----:B------:R-:W-:Y:S02]  /*5edd0*/  SHF.R.U32.HI R36, RZ, 0x8, R36 ;  /* 0x00000008ff247819 */ /* 0x000fe40000011624 */
[----:B------:R-:W-:Y:S02]  /*5ede0*/  SHF.R.U32.HI R35, RZ, 0x8, R33 ;  /* 0x00000008ff237819 */ /* 0x000fe40000011621 */
[--C-:B------:R-:W-:Y:S02]  /*5edf0*/  PRMT R33, R33, 0x3340, R32.reuse ;  /* 0x0000334021217816 */ /* 0x100fe40000000020 */
[----:B------:R-:W-:Y:S01]  /*5ee00*/  SHF.R.U32.HI R32, RZ, 0x8, R32 ;  /* 0x00000008ff207819 */ /* 0x000fe20000011620 */
[----:B------:R0:W-:Y:S01]  /*5ee10*/  STL [R1+0x388], R37 ;  /* 0x0003882501007387 */ /* 0x0001e20000100800 */
[----:B------:R-:W-:-:S02]  /*5ee20*/  LOP3.LUT R34, R34, 0xffff, RZ, 0xc0, !PT ;  /* 0x0000ffff22227812 */ /* 0x000fc400078ec0ff */
[----:B------:R-:W-:Y:S01]  /*5ee30*/  LOP3.LUT R36, R36, 0xffff, RZ, 0xc0, !PT ;  /* 0x0000ffff24247812 */ /* 0x000fe200078ec0ff */
[----:B------:R-:W3:Y:S01]  /*5ee40*/  LDL.LU R228, [R1+0x208c] ;  /* 0x00208c0001e47983 */ /* 0x000ee20000300800 */
[----:B------:R-:W-:Y:S02]  /*5ee50*/  LOP3.LUT R35, R35, 0xffff, RZ, 0xc0, !PT ;  /* 0x0000ffff23237812 */ /* 0x000fe400078ec0ff */
[----:B------:R-:W-:Y:S01]  /*5ee60*/  LOP3.LUT R32, R32, 0xffff, RZ, 0xc0, !PT ;  /* 0x0000ffff20207812 */ /* 0x000fe200078ec0ff */
[----:B------:R-:W-:Y:S01]  /*5ee70*/  STL [R1+0x7e8], R38 ;  /* 0x0007e82601007387 */ /* 0x000fe20000100800 */
[----:B0-----:R-:W-:Y:S02]  /*5ee80*/  VIADD R37, R37, UR5 ;  /* 0x0000000525257c36 */ /* 0x001fe40008000000 */
[----:B------:R-:W-:Y:S01]  /*5ee90*/  PRMT R32, R35, 0x3340, R32 ;  /* 0x0000334023207816 */ /* 0x000fe20000000020 */
[----:B------:R0:W-:Y:S01]  /*5eea0*/  STL [R1+0x7fc], R33 ;  /* 0x0007fc2101007387 */ /* 0x0001e20000100800 */
[----:B------:R-:W-:Y:S01]  /*5eeb0*/  LOP3.LUT R35, R229, 0xffff, RZ, 0xc0, !PT ;  /* 0x0000ffffe5237812 */ /* 0x000fe200078ec0ff */
[----:B------:R-:W-:Y:S01]  /*5eec0*/  ULDC UR5, c[0x0][0x248] ;  /* 0x0000920000057ab9 */ /* 0x000fe20000000800 */
[----:B0-----:R-:W-:-:S02]  /*5eed0*/  PRMT R33, R34, 0x3340, R36 ;  /* 0x0000334022217816 */ /* 0x001fc40000000024 */
[----:B------:R-:W-:-:S03]  /*5eee0*/  LOP3.LUT R36, R46, 0xffff, RZ, 0xc0, !PT ;  /* 0x0000ffff2e247812 */ /* 0x000fc600078ec0ff */
[----:B------:R0:W-:Y:S01]  /*5eef0*/  STL [R1+0x7c], R33 ;  /* 0x00007c2101007387 */ /* 0x0001e20000100800 */
[----:B------:R-:W-:-:S03]  /*5ef00*/  PRMT R38, R35, 0x3340, R36 ;  /* 0x0000334023267816 */ /* 0x000fc60000000024 */
[----:B------:R1:W-:Y:S01]  /*5ef10*/  STL [R1+0x360], R37 ;  /* 0x0003602501007387 */ /* 0x0003e20000100800 */
[----:B------:R-:W-:-:S03]  /*5ef20*/  SHF.R.U32.HI R34, RZ, 0x8, R35 ;  /* 0x00000008ff227819 */ /* 0x000fc60000011623 */
[----:B------:R1:W-:Y:S01]  /*5ef30*/  STL [R1+0x80], R32 ;  /* 0x0000802001007387 */ /* 0x0003e20000100800 */
[----:B0-----:R-:W-:Y:S02]  /*5ef40*/  LOP3.LUT R33, R230, 0xffff, RZ, 0xc0, !PT ;  /* 0x0000ffffe6217812 */ /* 0x001fe400078ec0ff */
[----:B------:R-:W-:Y:S01]  /*5ef50*/  SHF.R.U32.HI R36, RZ, 0x8, R36 ;  /* 0x00000008ff247819 */ /* 0x000fe20000011624 */
[----:B------:R-:W4:Y:S01]  /*5ef60*/  LDL.LU R229, [R1+0x2088] ;  /* 0x0020880001e57983 */ /* 0x000f220000300800 */
[----:B-1----:R-:W-:Y:S01]  /*5ef70*/  VIADD R37, R37, UR5 ;  /* 0x0000000525257c36 */ /* 0x002fe20008000000 */
[----:B------:R-:W-:Y:S01]  /*5ef80*/  SHF.R.U32.HI R35, RZ, 0x8, R33 ;  /* 0x00000008ff237819 */ /* 0x000fe20000011621 */
[----:B------:R-:W-:Y:S01]  /*5ef90*/  ULDC UR5, c[0x0][0x248] ;  /* 0x0000920000057ab9 */ /* 0x000fe20000000800 */
[----:B------:R-:W-:Y:S02]  /*5efa0*/  LOP3.LUT R32, R54, 0xffff, RZ, 0xc0, !PT ;  /* 0x0000ffff36207812 */ /* 0x000fe400078ec0ff */
[----:B------:R0:W-:Y:S01]  /*5efb0*/  STL [R1+0x370], R37 ;  /* 0x0003702501007387 */ /* 0x0001e20000100800 */
[----:B------:R-:W-:-:S02]  /*5efc0*/  LOP3.LUT R34, R34, 0xffff, RZ, 0xc0, !PT ;  /* 0x0000ffff22227812 */ /* 0x000fc400078ec0ff */
[--C-:B------:R-:W-:Y:S01]  /*5efd0*/  PRMT R33, R33, 0x3340, R32.reuse ;  /* 0x0000334021217816 */ /* 0x100fe20000000020 */
[----:B------:R-:W2:Y:S01]  /*5efe0*/  LDL.LU R230, [R1+0x2084] ;  /* 0x0020840001e67983 */ /* 0x000ea20000300800 */
[----:B------:R-:W-:Y:S02]  /*5eff0*/  LOP3.LUT R36, R36, 0xffff, RZ, 0xc0, !PT ;  /* 0x0000ffff24247812 */ /* 0x000fe400078ec0ff */
[----:B------:R-:W-:Y:S01]  /*5f000*/  SHF.R.U32.HI R32, RZ, 0x8, R32 ;  /* 0x00000008ff207819 */ /* 0x000fe20000011620 */
[----:B------:R-:W-:Y:S01]  /*5f010*/  STL [R1+0x80c], R38 ;  /* 0x00080c2601007387 */ /* 0x000fe20000100800 */
[----:B------:R-:W-:Y:S01]  /*5f020*/  LOP3.LUT R35, R35, 0xffff, RZ, 0xc0, !PT ;  /* 0x0000ffff23237812 */ /* 0x000fe200078ec0ff */
[----:B0-----:R-:W-:Y:S01]  /*5f030*/  VIADD R37, R37, UR5 ;  /* 0x0000000525257c36 */ /* 0x001fe20008000000 */
[----:B------:R-:W-:Y:S01]  /*5f040*/  LOP3.LUT R32, R32, 0xffff, RZ, 0xc0, !PT ;  /* 0x0000ffff20207812 */ /* 0x000fe200078ec0ff */
[----:B------:R0:W-:Y:S01]  /*5f050*/  STL [R1+0x818], R33 ;  /* 0x0008182101007387 */ /* 0x0001e20000100800 */
[----:B------:R-:W-:-:S02]  /*5f060*/  ULDC UR5, c[0x0][0x248] ;  /* 0x0000920000057ab9 */ /* 0x000fc40000000800 */
[----:B------:R-:W-:Y:S02]  /*5f070*/  PRMT R32, R35, 0x3340, R32 ;  /* 0x0000334023207816 */ /* 0x000fe40000000020 */
[----:B0-----:R-:W-:-:S05]  /*5f080*/  PRMT R33, R34, 0x3340, R36 ;  /* 0x0000334022217816 */ /* 0x001fca0000000024 */
[----:B------:R0:W-:Y:S04]  /*5f090*/  STL [R1+0x88], R33 ;  /* 0x0000882101007387 */ /* 0x0001e80000100800 */
[----:B------:R1:W-:Y:S01]  /*5f0a0*/  STL [R1+0x348], R37 ;  /* 0x0003482501007387 */ /* 0x0003e20000100800 */
[----:B------:R-:W-:-:S03]  /*5f0b0*/  LOP3.LUT R35, R231, 0xffff, RZ, 0xc0, !PT ;  /* 0x0000ffffe7237812 */ /* 0x000fc600078ec0ff */
[----:B------:R1:W-:Y:S01]  /*5f0c0*/  STL [R1+0x2d4], R32 ;  /* 0x0002d42001007387 */ /* 0x0003e20000100800 */
[----:B0-----:R-:W-:-:S03]  /*5f0d0*/  LOP3.LUT R33, R232, 0xffff, RZ, 0xc0, !PT ;  /* 0x0000ffffe8217812 */ /* 0x001fc600078ec0ff */
[----:B------:R-:W3:Y:S01]  /*5f0e0*/  LDL.LU R231, [R1+0x2080] ;  /* 0x0020800001e77983 */ /* 0x000ee20000300800 */
[----:B-1----:R-:W-:Y:S01]  /*5f0f0*/  VIADD R37, R37, UR5 ;  /* 0x0000000525257c36 */ /* 0x002fe20008000000 */
[----:B------:R-:W-:Y:S01]  /*5f100*/  F2FP.SATFINITE.E5M2.F32.PACK_AB_MERGE_C R62, R63, R62, RZ ;  /* 0x0000003e3f3e723e */ /* 0x000fe200048060ff */
[----:B------:R-:W-:-:S03]  /*5f110*/  ULDC UR5, c[0x0][0x248] ;  /* 0x0000920000057ab9 */ /* 0x000fc60000000800 */
[----:B------:R0:W-:Y:S04]  /*5f120*/  STL [R1+0x358], R37 ;  /* 0x0003582501007387 */ /* 0x0001e80000100800 */
[----:B------:R-:W4:Y:S01]  /*5f130*/  LDL.LU R232, [R1+0x207c] ;  /* 0x00207c0001e87983 */ /* 0x000f220000300800 */
[----:B------:R-:W-:Y:S02]  /*5f140*/  F2FP.SATFINITE.E5M2.F32.PACK_AB_MERGE_C R70, R71, R70, RZ ;  /* 0x000000464746723e */ /* 0x000fe400048060ff */
[----:B------:R-:W-:Y:S02]  /*5f150*/  LOP3.LUT R36, R62, 0xffff, RZ, 0xc0, !PT ;  /* 0x0000ffff3e247812 */ /* 0x000fe400078ec0ff */
[----:B------:R-:W-:Y:S02]  /*5f160*/  LOP3.LUT R32, R70, 0xffff, RZ, 0xc0, !PT ;  /* 0x0000ffff46207812 */ /* 0x000fe400078ec0ff */
[----:B------:R-:W-:-:S02]  /*5f170*/  SHF.R.U32.HI R34, RZ, 0x8, R35 ;  /* 0x00000008ff227819 */ /* 0x000fc40000011623 */
[--C-:B------:R-:W-:Y:S02]  /*5f180*/  PRMT R38, R35, 0x3340, R36.reuse ;  /* 0x0000334023267816 */ /* 0x100fe40000000024 */
[----:B------:R-:W-:Y:S02]  /*5f190*/  SHF.R.U32.HI R36, RZ, 0x8, R36 ;  /* 0x00000008ff247819 */ /* 0x000fe40000011624 */
[----:B------:R-:W-:Y:S02]  /*5f1a0*/  SHF.R.U32.HI R35, RZ, 0x8, R33 ;  /* 0x00000008ff237819 */ /* 0x000fe40000011621 */
[--C-:B------:R-:W-:Y:S02]  /*5f1b0*/  PRMT R33, R33, 0x3340, R32.reuse ;  /* 0x0000334021217816 */ /* 0x100fe40000000020 */
[----:B------:R-:W-:Y:S02]  /*5f1c0*/  SHF.R.U32.HI R32, RZ, 0x8, R32 ;  /* 0x00000008ff207819 */ /* 0x000fe40000011620 */
[----:B------:R-:W-:-:S02]  /*5f1d0*/  LOP3.LUT R34, R34, 0xffff, RZ, 0xc0, !PT ;  /* 0x0000ffff22227812 */ /* 0x000fc400078ec0ff */
[----:B------:R-:W-:Y:S01]  /*5f1e0*/  LOP3.LUT R36, R36, 0xffff, RZ, 0xc0, !PT ;  /* 0x0000ffff24247812 */ /* 0x000fe200078ec0ff */
[----:B------:R-:W-:Y:S01]  /*5f1f0*/  STL [R1+0x824], R38 ;  /* 0x0008242601007387 */ /* 0x000fe20000100800 */
[----:B------:R-:W-:Y:S02]  /*5f200*/  LOP3.LUT R35, R35, 0xffff, RZ, 0xc0, !PT ;  /* 0x0000ffff23237812 */ /* 0x000fe400078ec0ff */
[----:B------:R-:W-:Y:S01]  /*5f210*/  LOP3.LUT R32, R32, 0xffff, RZ, 0xc0, !PT ;  /* 0x0000ffff20207812 */ /* 0x000fe200078ec0ff */
[----:B------:R1:W-:Y:S01]  /*5f220*/  STL [R1+0x9a0], R33 ;  /* 0x0009a02101007387 */ /* 0x0003e20000100800 */
[----:B0-----:R-:W-:Y:S01]  /*5f230*/  VIADD R37, R37, UR5 ;  /* 0x0000000525257c36 */ /* 0x001fe20008000000 */
[----:B------:R-:W-:Y:S01]  /*5f240*/  F2FP.SATFINITE.E5M2.F32.PACK_AB_MERGE_C R78, R79, R78, RZ ;  /* 0x0000004e4f4e723e */ /* 0x000fe200048060ff */
[----:B------:R-:W-:Y:S01]  /*5f250*/  ULDC UR5, c[0x0][0x248] ;  /* 0x0000920000057ab9 */ /* 0x000fe20000000800 */
[----:B------:R-:W-:Y:S02]  /*5f260*/  PRMT R32, R35, 0x3340, R32 ;  /* 0x0000334023207816 */ /* 0x000fe40000000020 */
[----:B------:R-:W-:-:S02]  /*5f270*/  F2FP.SATFINITE.E5M2.F32.PACK_AB_MERGE_C R86, R87, R86, RZ ;  /* 0x000000565756723e */ /* 0x000fc400048060ff */
[----:B-1----:R-:W-:Y:S02]  /*5f280*/  PRMT R33, R34, 0x3340, R36 ;  /* 0x0000334022217816 */ /* 0x002fe40000000024 */
[----:B------:R-:W-:Y:S02]  /*5f290*/  LOP3.LUT R35, R238, 0xffff, RZ, 0xc0, !PT ;  /* 0x0000ffffee237812 */ /* 0x000fe400078ec0ff */
[----:B------:R-:W-:Y:S01]  /*5f2a0*/  LOP3.LUT R36, R78, 0xffff, RZ, 0xc0, !PT ;  /* 0x0000ffff4e247812 */ /* 0x000fe200078ec0ff */
[----:B------:R0:W-:Y:S04]  /*5f2b0*/  STL [R1+0x2e0], R33 ;  /* 0x0002e02101007387 */ /* 0x0001e80000100800 */
[----:B------:R1:W-:Y:S01]  /*5f2c0*/  STL [R1+0x338], R37 ;  /* 0x0003382501007387 */ /* 0x0003e20000100800 */
[----:B------:R-:W-:-:S03]  /*5f2d0*/  SHF.R.U32.HI R34, RZ, 0x8, R35 ;  /* 0x00000008ff227819 */ /* 0x000fc60000011623 */
[----:B------:R1:W-:Y:S01]  /*5f2e0*/  STL [R1+0x310], R32 ;  /* 0x0003102001007387 */ /* 0x0003e20000100800 */
[----:B0-----:R-:W-:Y:S02]  /*5f2f0*/  LOP3.LUT R33, R5, 0xffff, RZ, 0xc0, !PT ;  /* 0x0000ffff05217812 */ /* 0x001fe400078ec0ff */
[--C-:B------:R-:W-:Y:S01]  /*5f300*/  PRMT R38, R35, 0x3340, R36.reuse ;  /* 0x0000334023267816 */ /* 0x100fe20000000024 */
[----:B------:R-:W2:Y:S01]  /*5f310*/  LDL.LU R238, [R1+0x2078] ;  /* 0x0020780001ee7983 */ /* 0x000ea20000300800 */
[----:B-1----:R-:W-:Y:S01]  /*5f320*/  VIADD R37, R37, UR5 ;  /* 0x0000000525257c36 */ /* 0x002fe20008000000 */
[----:B------:R-:W-:Y:S01]  /*5f330*/  SHF.R.U32.HI R36, RZ, 0x8, R36 ;  /* 0x00000008ff247819 */ /* 0x000fe20000011624 */
[----:B------:R-:W-:Y:S01]  /*5f340*/  ULDC UR5, c[0x0][0x248] ;  /* 0x0000920000057ab9 */ /* 0x000fe20000000800 */
[----:B------:R-:W-:Y:S02]  /*5f350*/  LOP3.LUT R32, R86, 0xffff, RZ, 0xc0, !PT ;  /* 0x0000ffff56207812 */ /* 0x000fe400078ec0ff */
[----:B------:R-:W-:-:S02]  /*5f360*/  SHF.R.U32.HI R35, RZ, 0x8, R33 ;  /* 0x00000008ff237819 */ /* 0x000fc40000011621 */
[--C-:B------:R-:W-:Y:S02]  /*5f370*/  PRMT R33, R33, 0x3340, R32.reuse ;  /* 0x0000334021217816 */ /* 0x100fe40000000020 */
[----:B------:R-:W-:Y:S01]  /*5f380*/  SHF.R.U32.HI R32, RZ, 0x8, R32 ;  /* 0x00000008ff207819 */ /* 0x000fe20000011620 */
[----:B------:R0:W-:Y:S01]  /*5f390*/  STL [R1+0x33c], R37 ;  /* 0x00033c2501007387 */ /* 0x0001e20000100800 */
[----:B------:R-:W-:Y:S02]  /*5f3a0*/  LOP3.LUT R34, R34, 0xffff, RZ, 0xc0, !PT ;  /* 0x0000ffff22227812 */ /* 0x000fe400078ec0ff */
[----:B------:R-:W-:Y:S01]  /*5f3b0*/  LOP3.LUT R36, R36, 0xffff, RZ, 0xc0, !PT ;  /* 0x0000ffff24247812 */ /* 0x000fe200078ec0ff */
[----:B------:R-:W2:Y:S01]  /*5f3c0*/  LDL.LU R5, [R1+0x2074] ;  /* 0x0020740001057983 */ /* 0x000ea20000300800 */
[----:B------:R-:W-:Y:S02]  /*5f3d0*/  LOP3.LUT R35, R35, 0xffff, RZ, 0xc0, !PT ;  /* 0x0000ffff23237812 */ /* 0x000fe400078ec0ff */
[----:B------:R-:W-:Y:S01]  /*5f3e0*/  LOP3.LUT R32, R32, 0xffff, RZ, 0xc0, !PT ;  /* 0x0000ffff20207812 */ /* 0x000fe200078ec0ff */
[----:B------:R-:W-:Y:S01]  /*5f3f0*/  STL [R1+0x9a4], R38 ;  /* 0x0009a42601007387 */ /* 0x000fe20000100800 */
[----:B------:R-:W-:Y:S01]  /*5f400*/  F2FP.SATFINITE.E5M2.F32.PACK_AB_MERGE_C R94, R95, R94, RZ ;  /* 0x0000005e5f5e723e */ /* 0x000fe200048060ff */
[----:B0-----:R-:W-:Y:S01]  /*5f410*/  VIADD R37, R37, UR5 ;  /* 0x0000000525257c36 */ /* 0x001fe20008000000 */
[----:B------:R-:W-:Y:S01]  /*5f420*/  PRMT R32, R35, 0x3340, R32 ;  /* 0x0000334023207816 */ /* 0x000fe20000000020 */
[----:B------:R0:W-:Y:S01]  /*5f430*/  STL [R1+0x9c0], R33 ;  /* 0x0009c02101007387 */ /* 0x0001e20000100800 */
[----:B------:R-:W-:Y:S01]  /*5f440*/  F2FP.SATFINITE.E5M2.F32.PACK_AB_MERGE_C R102, R103, R102, RZ ;  /* 0x000000666766723e */ /* 0x000fe200048060ff */
[----:B------:R-:W-:Y:S01]  /*5f450*/  ULDC UR5, c[0x0][0x248] ;  /* 0x0000920000057ab9 */ /* 0x000fe20000000800 */
[----:B------:R-:W-:-:S02]  /*5f460*/  LOP3.LUT R35, R6, 0xffff, RZ, 0xc0, !PT ;  /* 0x0000ffff06237812 */ /* 0x000fc400078ec0ff */
[----:B0-----:R-:W-:Y:S02]  /*5f470*/  PRMT R33, R34, 0x3340, R36 ;  /* 0x0000334022217816 */ /* 0x001fe40000000024 */
[----:B------:R-:W-:-:S03]  /*5f480*/  LOP3.LUT R36, R94, 0xffff, RZ, 0xc0, !PT ;  /* 0x0000ffff5e247812 */ /* 0x000fc600078ec0ff */
        /* <DEDUP_REMOVED lines=21> */
[----:B0-----:R-:W-:-:S02]  /*5f5e0*/  VIADD R37, R37, UR5 ;  /* 0x0000000525257c36 */ /* 0x001fc40008000000 */
[----:B------:R-:W-:Y:S01]  /*5f5f0*/  PRMT R32, R35, 0x3340, R32 ;  /* 0x0000334023207816 */ /* 0x000fe20000000020 */
[----:B------:R0:W-:Y:S01]  /*5f600*/  STL [R1+0x9d8], R33 ;  /* 0x0009d82101007387 */ /* 0x0001e20000100800 */
[----:B------:R-:W-:Y:S01]  /*5f610*/  ULDC UR5, c[0x0][0x248] ;  /* 0x0000920000057ab9 */ /* 0x000fe20000000800 */
[----:B------:R-:W-:Y:S02]  /*5f620*/  F2FP.SATFINITE.E5M2.F32.PACK_AB_MERGE_C R110, R111, R110, RZ ;  /* 0x0000006e6f6e723e */ /* 0x000fe400048060ff */
[----:B0-----:R-:W-:Y:S01]  /*5f630*/  PRMT R33, R34, 0x3340, R36 ;  /* 0x0000334022217816 */ /* 0x001fe20000000024 */
[----:B------:R-:W-:Y:S01]  /*5f640*/  VIADD R34, R37, UR5 ;  /* 0x0000000525227c36 */ /* 0x000fe20008000000 */
[----:B------:R-:W-:-:S03]  /*5f650*/  ULDC UR5, c[0x0][0x248] ;  /* 0x0000920000057ab9 */ /* 0x000fc60000000800 */
[----:B------:R0:W-:Y:S04]  /*5f660*/  STL [R1+0x374], R33 ;  /* 0x0003742101007387 */ /* 0x0001e80000100800 */
[----:B------:R-:W-:Y:S04]  /*5f670*/  STL [R1+0x30c], R37 ;  /* 0x00030c2501007387 */ /* 0x000fe80000100800 */
[----:B------:R1:W-:Y:S01]  /*5f680*/  STL [R1+0x39c], R32 ;  /* 0x00039c2001007387 */ /* 0x0003e20000100800 */
[----:B0-----:R-:W-:Y:S01]  /*5f690*/  LOP3.LUT R33, R110, 0xffff, RZ, 0xc0, !PT ;  /* 0x0000ffff6e217812 */ /* 0x001fe200078ec0ff */
[----:B------:R-:W-:Y:S01]  /*5f6a0*/  VIADD R35, R34, UR5 ;  /* 0x0000000522237c36 */ /* 0x000fe20008000000 */
[----:B------:R-:W-:Y:S01]  /*5f6b0*/  ULDC UR5, c[0x0][0x248] ;  /* 0x0000920000057ab9 */ /* 0x000fe20000000800 */
[----:B-1----:R-:W-:-:S02]  /*5f6c0*/  LOP3.LUT R32, R7, 0xffff, RZ, 0xc0, !PT ;  /* 0x0000ffff07207812 */ /* 0x002fc400078ec0ff */
[----:B------:R-:W2:Y:S04]  /*5f6d0*/  LDL.LU R7, [R1+0x2068] ;  /* 0x0020680001077983 */ /* 0x000ea80000300800 */
[----:B------:R0:W-:Y:S04]  /*5f6e0*/  STL [R1+0x314], R34 ;  /* 0x0003142201007387 */ /* 0x0001e80000100800 */
[----:B------:R1:W-:Y:S01]  /*5f6f0*/  STL [R1+0x828], R35 ;  /* 0x0008282301007387 */ /* 0x0003e20000100800 */
[----:B0-----:R-:W-:Y:S02]  /*5f700*/  SHF.R.U32.HI R34, RZ, 0x8, R32 ;  /* 0x00000008ff227819 */ /* 0x001fe40000011620 */
[----:B------:R-:W-:-:S05]  /*5f710*/  PRMT R32, R32, 0x3340, R33 ;  /* 0x0000334020207816 */ /* 0x000fca0000000021 */
[----:B------:R0:W-:Y:S01]  /*5f720*/  STL [R1+0x9e0], R32 ;  /* 0x0009e02001007387 */ /* 0x0001e20000100800 */
[----:B------:R-:W-:Y:S01]  /*5f730*/  SHF.R.U32.HI R33, RZ, 0x8, R33 ;  /* 0x00000008ff217819 */ /* 0x000fe20000011621 */
[----:B-1----:R-:W-:Y:S01]  /*5f740*/  VIADD R35, R35, UR5 ;  /* 0x0000000523237c36 */ /* 0x002fe20008000000 */
[----:B------:R-:W-:Y:S01]  /*5f750*/  ULDC UR5, c[0x0][0x228] ;  /* 0x00008a0000057ab9 */ /* 0x000fe20000000800 */
[----:B0-----:R-:W-:Y:S01]  /*5f760*/  VIADD R32, R2, 0x125 ;  /* 0x0000012502207836 */ /* 0x001fe20000000000 */
[----:B------:R-:W-:-:S04]  /*5f770*/  LOP3.LUT R34, R34, 0xffff, RZ, 0xc0, !PT ;  /* 0x0000ffff22227812 */ /* 0x000fc800078ec0ff */
[----:B------:R-:W-:Y:S02]  /*5f780*/  ISETP.GE.AND P0, PT, R32, UR50, PT ;  /* 0x0000003220007c0c */ /* 0x000fe4000bf06270 */
[----:B------:R-:W-:Y:S01]  /*5f790*/  LOP3.LUT R33, R33, 0xffff, RZ, 0xc0, !PT ;  /* 0x0000ffff21217812 */ /* 0x000fe200078ec0ff */
[----:B------:R-:W-:Y:S01]  /*5f7a0*/  STL [R1+0x830], R35 ;  /* 0x0008302301007387 */ /* 0x000fe20000100800 */
[----:B------:R-:W-:Y:S01]  /*5f7b0*/  ISETP.LT.AND P1, PT, R4, UR6, !P0 ;  /* 0x0000000604007c0c */ /* 0x000fe2000c721270 */
[----:B------:R-:W-:Y:S01]  /*5f7c0*/  ULDC UR6, c[0x0][0x228] ;  /* 0x00008a0000067ab9 */ /* 0x000fe20000000800 */
[----:B------:R-:W-:Y:S01]  /*5f7d0*/  ISETP.LT.AND P0, PT, R3, UR5, !P0 ;  /* 0x0000000503007c0c */ /* 0x000fe2000c701270 */
[----:B------:R-:W-:Y:S01]  /*5f7e0*/  ULDC UR5, c[0x0][0x248] ;  /* 0x0000920000057ab9 */ /* 0x000fe20000000800 */
[----:B------:R-:W-:Y:S01]  /*5f7f0*/  PRMT R32, R34, 0x3340, R33 ;  /* 0x0000334022207816 */ /* 0x000fe20000000021 */
[----:B------:R-:W-:-:S04]  /*5f800*/  ULDC UR50, c[0x0][0x228] ;  /* 0x00008a0000327ab9 */ /* 0x000fc80000000800 */
[----:B------:R0:W-:Y:S01]  /*5f810*/  STL [R1+0x3bc], R32 ;  /* 0x0003bc2001007387 */ /* 0x0001e20000100800 */
[----:B------:R-:W-:Y:S01]  /*5f820*/  LOP3.LUT R233, R233, 0xfffffffe, RZ, 0xc0, !PT ;  /* 0xfffffffee9e97812 */ /* 0x000fe200078ec0ff */
[----:B0-----:R-:W-:-:S03]  /*5f830*/  VIADD R32, R2, 0x123 ;  /* 0x0000012302207836 */ /* 0x001fc60000000000 */
[----:B------:R-:W-:Y:S01]  /*5f840*/  @P1 LOP3.LUT R233, R233, 0x1, RZ, 0xfc, !PT ;  /* 0x00000001e9e91812 */ /* 0x000fe200078efcff */
[----:B------:R-:W-:Y:S01]  /*5f850*/  VIADD R35, R35, UR5 ;  /* 0x0000000523237c36 */ /* 0x000fe20008000000 */
[----:B------:R-:W-:-:S03]  /*5f860*/  ULDC UR5, c[0x0][0x248] ;  /* 0x0000920000057ab9 */ /* 0x000fc60000000800 */
[----:B------:R-:W-:Y:S01]  /*5f870*/  VIADD R33, R35, UR5 ;  /* 0x0000000523217c36 */ /* 0x000fe20008000000 */
[----:B------:R-:W-:Y:S01]  /*5f880*/  ULDC UR5, c[0x0][0x228] ;  /* 0x00008a0000057ab9 */ /* 0x000fe20000000800 */
[----:B------:R-:W-:Y:S04]  /*5f890*/  STL [R1+0x82c], R35 ;  /* 0x00082c2301007387 */ /* 0x000fe80000100800 */
[----:B------:R0:W-:Y:S02]  /*5f8a0*/  STL [R1+0x834], R33 ;  /* 0x0008342101007387 */ /* 0x0001e40000100800 */
[----:B0-----:R-:W-:Y:S01]  /*5f8b0*/  VIADD R33, R33, UR8 ;  /* 0x0000000821217c36 */ /* 0x001fe20008000000 */
[----:B------:R-:W-:Y:S01]  /*5f8c0*/  ULDC UR8, c[0x0][0x228] ;  /* 0x00008a0000087ab9 */ /* 0x000fe20000000800 */
[----:B----4-:R-:W-:-:S04]  /*5f8d0*/  LOP3.LUT R232, R232, 0x7fffffff, RZ, 0xc0, !PT ;  /* 0x7fffffffe8e87812 */ /* 0x010fc800078ec0ff */
[----:B------:R-:W-:Y:S02]  /*5f8e0*/  @P0 LOP3.LUT R232, R232, 0x80000000, RZ, 0xfc, !PT ;  /* 0x80000000e8e80812 */ /* 0x000fe400078efcff */
[----:B------:R-:W-:Y:S02]  /*5f8f0*/  ISETP.GE.AND P0, PT, R32, UR12, PT ;  /* 0x0000000c20007c0c */ /* 0x000fe4000bf06270 */
[----:B------:R-:W-:Y:S01]  /*5f900*/  LOP3.LUT R232, R232, 0xefffffff, RZ, 0xc0, !PT ;  /* 0xefffffffe8e87812 */ /* 0x000fe200078ec0ff */
[----:B------:R-:W-:Y:S01]  /*5f910*/  VIADD R32, R2, 0x121 ;  /* 0x0000012102207836 */ /* 0x000fe20000000000 */
[----:B------:R-:W-:Y:S01]  /*5f920*/  ISETP.LT.AND P1, PT, R4, UR6, !P0 ;  /* 0x0000000604007c0c */ /* 0x000fe2000c721270 */
[----:B------:R-:W-:Y:S01]  /*5f930*/  ULDC UR12, c[0x0][0x228] ;  /* 0x00008a00000c7ab9 */ /* 0x000fe20000000800 */
[----:B------:R-:W-:Y:S01]  /*5f940*/  ISETP.LT.AND P0, PT, R3, UR5, !P0 ;  /* 0x0000000503007c0c */ /* 0x000fe2000c701270 */
[----:B------:R-:W-:Y:S01]  /*5f950*/  ULDC UR5, c[0x0][0x228] ;  /* 0x00008a0000057ab9 */ /* 0x000fe20000000800 */
[----:B------:R-:W-:-:S09]  /*5f960*/  ULDC UR6, c[0x0][0x248] ;  /* 0x0000920000067ab9 */ /* 0x000fd20000000800 */
[----:B------:R-:W-:-:S04]  /*5f970*/  @P1 LOP3.LUT R232, R232, 0x10000000, RZ, 0xfc, !PT ;  /* 0x10000000e8e81812 */ /* 0x000fc800078efcff */
[----:B------:R-:W-:-:S04]  /*5f980*/  LOP3.LUT R232, R232, 0xf7ffffff, RZ, 0xc0, !PT ;  /* 0xf7ffffffe8e87812 */ /* 0x000fc800078ec0ff */
[----:B------:R-:W-:Y:S02]  /*5f990*/  @P0 LOP3.LUT R232, R232, 0x8000000, RZ, 0xfc, !PT ;  /* 0x08000000e8e80812 */ /* 0x000fe400078efcff */
[----:B------:R-:W-:-:S04]  /*5f9a0*/  ISETP.GE.AND P0, PT, R32, UR56, PT ;  /* 0x0000003820007c0c */ /* 0x000fc8000bf06270 */
[----:B------:R-:W-:Y:S02]  /*5f9b0*/  ISETP.LT.AND P1, PT, R4, UR5, !P0 ;  /* 0x0000000504007c0c */ /* 0x000fe4000c721270 */
[----:B------:R-:W-:Y:S01]  /*5f9c0*/  LOP3.LUT R232, R232, 0xfeffffff, RZ, 0xc0, !PT ;  /* 0xfeffffffe8e87812 */ /* 0x000fe200078ec0ff */
[----:B------:R-:W-:Y:S01]  /*5f9d0*/  VIADD R32, R2, 0x11f ;  /* 0x0000011f02207836 */ /* 0x000fe20000000000 */
[----:B------:R-:W-:Y:S01]  /*5f9e0*/  ISETP.LT.AND P0, PT, R3, UR8, !P0 ;  /* 0x0000000803007c0c */ /* 0x000fe2000c701270 */
[----:B------:R-:W-:Y:S01]  /*5f9f0*/  ULDC UR5, c[0x0][0x228] ;  /* 0x00008a0000057ab9 */ /* 0x000fe20000000800 */
[----:B------:R0:W-:Y:S01]  /*5fa00*/  STL [R1+0x838], R33 ;  /* 0x0008382101007387 */ /* 0x0001e20000100800 */
[----:B------:R-:W-:Y:S01]  /*5fa10*/  UMOV UR56, UR52 ;  /* 0x0000003400387c82 */ /* 0x000fe20008000000 */
[----:B------:R-:W-:-:S05]  /*5fa20*/  ULDC UR8, c[0x0][0x248] ;  /* 0x0000920000087ab9 */ /* 0x000fca0000000800 */
[----:B------:R-:W-:-:S04]  /*5fa30*/  @P1 LOP3.LUT R232, R232, 0x1000000, RZ, 0xfc, !PT ;  /* 0x01000000e8e81812 */ /* 0x000fc800078efcff */
[----:B------:R-:W-:-:S04]  /*5fa40*/  LOP3.LUT R232, R232, 0xff7fffff, RZ, 0xc0, !PT ;  /* 0xff7fffffe8e87812 */ /* 0x000fc800078ec0ff */
[----:B------:R-:W-:Y:S02]  /*5fa50*/  @P0 LOP3.LUT R232, R232, 0x800000, RZ, 0xfc, !PT ;  /* 0x00800000e8e80812 */ /* 0x000fe400078efcff */
[----:B------:R-:W-:-:S04]  /*5fa60*/  ISETP.GE.AND P0, PT, R32, UR22, PT ;  /* 0x0000001620007c0c */ /* 0x000fc8000bf06270 */
[----:B------:R-:W-:Y:S02]  /*5fa70*/  ISETP.LT.AND P1, PT, R4, UR12, !P0 ;  /* 0x0000000c04007c0c */ /* 0x000fe4000c721270 */
[----:B------:R-:W-:Y:S01]  /*5fa80*/  LOP3.LUT R232, R232, 0xffefffff, RZ, 0xc0, !PT ;  /* 0xffefffffe8e87812 */ /* 0x000fe200078ec0ff */
[----:B0-----:R-:W-:Y:S01]  /*5fa90*/  VIADD R33, R33, UR6 ;  /* 0x0000000621217c36 */ /* 0x001fe20008000000 */
[----:B------:R-:W-:Y:S01]  /*5faa0*/  ISETP.LT.AND P0, PT, R3, UR5, !P0 ;  /* 0x0000000503007c0c */ /* 0x000fe2000c701270 */
[----:B------:R-:W-:Y:S01]  /*5fab0*/  VIADD R32, R2, 0x11d ;  /* 0x0000011d02207836 */ /* 0x000fe20000000000 */
[----:B------:R-:W-:Y:S01]  /*5fac0*/  ULDC UR6, c[0x0][0x248] ;  /* 0x0000920000067ab9 */ /* 0x000fe20000000800 */
[----:B------:R-:W-:Y:S01]  /*5fad0*/  UMOV UR22, UR16 ;  /* 0x0000001000167c82 */ /* 0x000fe20008000000 */
[----:B------:R-:W-:Y:S01]  /*5fae0*/  UMOV UR52, UR10 ;  /* 0x0000000a00347c82 */ /* 0x000fe20008000000 */
[----:B------:R-:W-:-:S04]  /*5faf0*/  ULDC UR12, c[0x0][0x248] ;  /* 0x00009200000c7ab9 */ /* 0x000fc80000000800 */
[----:B------:R-:W-:Y:S01]  /*5fb00*/  @P1 LOP3.LUT R232, R232, 0x100000, RZ, 0xfc, !PT ;  /* 0x00100000e8e81812 */ /* 0x000fe200078efcff */
[----:B------:R0:W-:Y:S01]  /*5fb10*/  STL [R1+0x83c], R33 ;  /* 0x00083c2101007387 */ /* 0x0001e20000100800 */
[----:B------:R-:W-:Y:S01]  /*5fb20*/  ULDC UR16, c[0x0][0x228] ;  /* 0x00008a0000107ab9 */ /* 0x000fe20000000800 */
[----:B------:R-:W-:Y:S01]  /*5fb30*/  ULDC UR10, c[0x0][0x248] ;  /* 0x00009200000a7ab9 */ /* 0x000fe20000000800 */
[----:B------:R-:W-:Y:S01]  /*5fb40*/  LOP3.LUT R232, R232, 0xfff7ffff, RZ, 0xc0, !PT ;  /* 0xfff7ffffe8e87812 */ /* 0x000fe200078ec0ff */
[----:B------:R-:W-:-:S03]  /*5fb50*/  ULDC UR5, c[0x0][0x248] ;  /* 0x0000920000057ab9 */ /* 0x000fc60000000800 */
[----:B------:R-:W-:Y:S02]  /*5fb60*/  @P0 LOP3.LUT R232, R232, 0x80000, RZ, 0xfc, !PT ;  /* 0x00080000e8e80812 */ /* 0x000fe400078efcff */
[----:B------:R-:W-:Y:S01]  /*5fb70*/  ISETP.GE.AND P0, PT, R32, UR56, PT ;  /* 0x0000003820007c0c */ /* 0x000fe2000bf06270 */
[----:B0-----:R-:W-:Y:S01]  /*5fb80*/  VIADD R33, R33, UR6 ;  /* 0x0000000621217c36 */ /* 0x001fe20008000000 */
[----:B------:R-:W-:Y:S02]  /*5fb90*/  ULDC UR6, c[0x0][0x228] ;  /* 0x00008a0000067ab9 */ /* 0x000fe40000000800 */
[----:B------:R-:W-:Y:S02]  /*5fba0*/  ISETP.LT.AND P1, PT, R4, UR6, !P0 ;  /* 0x0000000604007c0c */ /* 0x000fe4000c721270 */
[----:B------:R-:W-:Y:S01]  /*5fbb0*/  LOP3.LUT R232, R232, 0xfffeffff, RZ, 0xc0, !PT ;  /* 0xfffeffffe8e87812 */ /* 0x000fe200078ec0ff */
[----:B------:R0:W-:Y:S01]  /*5fbc0*/  STL [R1+0x840], R33 ;  /* 0x0008402101007387 */ /* 0x0001e20000100800 */
[----:B------:R-:W-:Y:S01]  /*5fbd0*/  VIADD R32, R2, 0x11b ;  /* 0x0000011b02207836 */ /* 0x000fe20000000000 */
[----:B------:R-:W-:Y:S01]  /*5fbe0*/  ULDC UR6, c[0x0][0x228] ;  /* 0x00008a0000067ab9 */ /* 0x000fe20000000800 */
[----:B0-----:R-:W-:Y:S01]  /*5fbf0*/  VIADD R33, R33, UR8 ;  /* 0x0000000821217c36 */ /* 0x001fe20008000000 */
[----:B------:R-:W-:-:S02]  /*5fc00*/  ULDC UR8, c[0x0][0x228] ;  /* 0x00008a0000087ab9 */ /* 0x000fc40000000800 */
[----:B------:R-:W-:Y:S01]  /*5fc10*/  ISETP.LT.AND P0, PT, R3, UR8, !P0 ;  /* 0x0000000803007c0c */ /* 0x000fe2000c701270 */
[----:B------:R-:W-:-:S03]  /*5fc20*/  ULDC UR8, c[0x0][0x228] ;  /* 0x00008a0000087ab9 */ /* 0x000fc60000000800 */
[----:B------:R-:W-:-:S04]  /*5fc30*/  @P1 LOP3.LUT R232, R232, 0x10000, RZ, 0xfc, !PT ;  /* 0x00010000e8e81812 */ /* 0x000fc800078efcff */
[----:B------:R-:W-:-:S05]  /*5fc40*/  LOP3.LUT R232, R232, 0xffff7fff, RZ, 0xc0, !PT ;  /* 0xffff7fffe8e87812 */ /* 0x000fca00078ec0ff */
[----:B------:R-:W-:Y:S02]  /*5fc50*/  @P0 LOP3.LUT R232, R232, 0x8000, RZ, 0xfc, !PT ;  /* 0x00008000e8e80812 */ /* 0x000fe400078efcff */
[----:B------:R-:W-:-:S04]  /*5fc60*/  ISETP.GE.AND P0, PT, R32, UR32, PT ;  /* 0x0000002020007c0c */ /* 0x000fc8000bf06270 */
[----:B------:R-:W-:Y:S01]  /*5fc70*/  ISETP.LT.AND P1, PT, R4, UR16, !P0 ;  /* 0x0000001004007c0c */ /* 0x000fe2000c721270 */
[----:B------:R0:W-:Y:S01]  /*5fc80*/  STL [R1+0x844], R33 ;  /* 0x0008442101007387 */ /* 0x0001e20000100800 */
[----:B------:R-:W-:Y:S01]  /*5fc90*/  LOP3.LUT R232, R232, 0xffffefff, RZ, 0xc0, !PT ;  /* 0xffffefffe8e87812 */ /* 0x000fe200078ec0ff */
[----:B------:R-:W-:Y:S01]  /*5fca0*/  VIADD R32, R2, 0x119 ;  /* 0x0000011902207836 */ /* 0x000fe20000000000 */
[----:B------:R-:W-:Y:S01]  /*5fcb0*/  ULDC UR16, c[0x0][0x248] ;  /* 0x0000920000107ab9 */ /* 0x000fe20000000800 */
[----:B0-----:R-:W-:Y:S01]  /*5fcc0*/  VIADD R33, R33, UR10 ;  /* 0x0000000a21217c36 */ /* 0x001fe20008000000 */
[----:B------:R-:W-:Y:S02]  /*5fcd0*/  ULDC UR10, c[0x0][0x228] ;  /* 0x00008a00000a7ab9 */ /* 0x000fe40000000800 */
[----:B------:R-:W-:Y:S01]  /*5fce0*/  ISETP.LT.AND P0, PT, R3, UR10, !P0 ;  /* 0x0000000a03007c0c */ /* 0x000fe2000c701270 */
[----:B------:R-:W-:Y:S01]  /*5fcf0*/  UMOV UR32, UR24 ;  /* 0x0000001800207c82 */ /* 0x000fe20008000000 */
[----:B------:R0:W-:Y:S03]  /*5fd00*/  STL [R1+0x848], R33 ;  /* 0x0008482101007387 */ /* 0x0001e60000100800 */
[----:B------:R-:W-:Y:S01]  /*5fd10*/  @P1 LOP3.LUT R232, R232, 0x1000, RZ, 0xfc, !PT ;  /* 0x00001000e8e81812 */ /* 0x000fe200078efcff */
[----:B------:R-:W-:Y:S01]  /*5fd20*/  ULDC UR10, c[0x0][0x228] ;  /* 0x00008a00000a7ab9 */ /* 0x000fe20000000800 */
[----:B---3--:R-:W-:Y:S01]  /*5fd30*/  LOP3.LUT R231, R231, 0x7fffffff, RZ, 0xc0, !PT ;  /* 0x7fffffffe7e77812 */ /* 0x008fe200078ec0ff */
[----:B------:R-:W-:Y:S01]  /*5fd40*/  ULDC UR24, c[0x0][0x228] ;  /* 0x00008a0000187ab9 */ /* 0x000fe20000000800 */
[----:B------:R-:W-:Y:S01]  /*5fd50*/  LOP3.LUT R232, R232, 0xfffff7ff, RZ, 0xc0, !PT ;  /* 0xfffff7ffe8e87812 */ /* 0x000fe200078ec0ff */
[----:B0-----:R-:W-:-:S03]  /*5fd60*/  VIADD R33, R33, UR5 ;  /* 0x0000000521217c36 */ /* 0x001fc60008000000 */
[----:B------:R-:W-:Y:S01]  /*5fd70*/  @P0 LOP3.LUT R232, R232, 0x800, RZ, 0xfc, !PT ;  /* 0x00000800e8e80812 */ /* 0x000fe200078efcff */
[----:B------:R-:W-:Y:S01]  /*5fd80*/  ULDC UR5, c[0x0][0x228] ;  /* 0x00008a0000057ab9 */ /* 0x000fe20000000800 */
[----:B------:R0:W-:Y:S01]  /*5fd90*/  STL [R1+0x84c], R33 ;  /* 0x00084c2101007387 */ /* 0x0001e20000100800 */
[----:B------:R-:W-:Y:S01]  /*5fda0*/  ISETP.GE.AND P0, PT, R32, UR22, PT ;  /* 0x0000001620007c0c */ /* 0x000fe2000bf06270 */
[----:B0-----:R-:W-:Y:S01]  /*5fdb0*/  VIADD R33, R33, UR12 ;  /* 0x0000000c21217c36 */ /* 0x001fe20008000000 */
[----:B------:R-:W-:Y:S02]  /*5fdc0*/  ULDC UR12, c[0x0][0x248] ;  /* 0x00009200000c7ab9 */ /* 0x000fe40000000800 */
[----:B------:R-:W-:Y:S02]  /*5fdd0*/  ISETP.LT.AND P1, PT, R4, UR5, !P0 ;  /* 0x0000000504007c0c */ /* 0x000fe4000c721270 */
[----:B------:R-:W-:Y:S01]  /*5fde0*/  LOP3.LUT R232, R232, 0xfffffeff, RZ, 0xc0, !PT ;  /* 0xfffffeffe8e87812 */ /* 0x000fe200078ec0ff */
[----:B------:R0:W-:Y:S01]  /*5fdf0*/  STL [R1+0x850], R33 ;  /* 0x0008502101007387 */ /* 0x0001e20000100800 */
[----:B------:R-:W-:Y:S01]  /*5fe00*/  ISETP.LT.AND P0, PT, R3, UR6, !P0 ;  /* 0x0000000603007c0c */ /* 0x000fe2000c701270 */
[----:B------:R-:W-:Y:S01]  /*5fe10*/  VIADD R32, R2, 0x117 ;  /* 0x0000011702207836 */ /* 0x000fe20000000000 */
[----:B------:R-:W-:Y:S01]  /*5fe20*/  ULDC UR22, c[0x0][0x248] ;  /* 0x0000920000167ab9 */ /* 0x000fe20000000800 */
[----:B------:R-:W-:Y:S01]  /*5fe30*/  ULDC UR5, c[0x0][0x228] ;  /* 0x00008a0000057ab9 */ /* 0x000fe20000000800 */
[----:B------:R-:W-:Y:S01]  /*5fe40*/  ULDC UR6, c[0x0][0x228] ;  /* 0x00008a0000067ab9 */ /* 0x000fe20000000800 */
[----:B0-----:R-:W-:-:S04]  /*5fe50*/  VIADD R33, R33, UR12 ;  /* 0x0000000c21217c36 */ /* 0x001fc80008000000 */
[----:B------:R-:W-:Y:S01]  /*5fe60*/  @P1 LOP3.LUT R232, R232, 0x100, RZ, 0xfc, !PT ;  /* 0x00000100e8e81812 */ /* 0x000fe200078efcff */
[----:B------:R-:W-:Y:S01]  /*5fe70*/  ULDC UR12, c[0x0][0x228] ;  /* 0x00008a00000c7ab9 */ /* 0x000fe20000000800 */
[----:B------:R0:W-:Y:S02]  /*5fe80*/  STL [R1+0x854], R33 ;  /* 0x0008542101007387 */ /* 0x0001e40000100800 */
[----:B0-----:R-:W-:Y:S01]  /*5fe90*/  VIADD R33, R33, UR14 ;  /* 0x0000000e21217c36 */ /* 0x001fe20008000000 */
[----:B------:R-:W-:Y:S01]  /*5fea0*/  LOP3.LUT R232, R232, 0xffffff7f, RZ, 0xc0, !PT ;  /* 0xffffff7fe8e87812 */ /* 0x000fe200078ec0ff */
[----:B------:R-:W-:-:S03]  /*5feb0*/  ULDC UR14, c[0x0][0x228] ;  /* 0x00008a00000e7ab9 */ /* 0x000fc60000000800 */
[----:B------:R0:W-:Y:S01]  /*5fec0*/  STL [R1+0x858], R33 ;  /* 0x0008582101007387 */ /* 0x0001e20000100800 */
[----:B------:R-:W-:Y:S01]  /*5fed0*/  @P0 LOP3.LUT R232, R232, 0x80, RZ, 0xfc, !PT ;  /* 0x00000080e8e80812 */ /* 0x000fe200078efcff */
[----:B0-----:R-:W-:Y:S01]  /*5fee0*/  VIADD R33, R33, UR16 ;  /* 0x0000001021217c36 */ /* 0x001fe20008000000 */
[----:B------:R-:W-:-:S04]  /*5fef0*/  ULDC UR16, c[0x0][0x248] ;  /* 0x0000920000107ab9 */ /* 0x000fc80000000800 */
[----:B------:R0:W-:Y:S01]  /*5ff00*/  STL [R1+0x85c], R33 ;  /* 0x00085c2101007387 */ /* 0x0001e20000100800 */
[----:B------:R-:W-:Y:S01]  /*5ff10*/  ISETP.GE.AND P0, PT, R32, UR20, PT ;  /* 0x0000001420007c0c */ /* 0x000fe2000bf06270 */
[----:B------:R-:W-:Y:S01]  /*5ff20*/  ULDC UR20, c[0x0][0x248] ;  /* 0x0000920000147ab9 */ /* 0x000fe20000000800 */
[----:B0-----:R-:W-:Y:S01]  /*5ff30*/  VIADD R33, R33, UR16 ;  /* 0x0000001021217c36 */ /* 0x001fe20008000000 */
[----:B------:R-:W-:Y:S01]  /*5ff40*/  ULDC UR16, c[0x0][0x248] ;  /* 0x0000920000107ab9 */ /* 0x000fe20000000800 */
[----:B------:R-:W-:Y:S02]  /*5ff50*/  ISETP.LT.AND P1, PT, R4, UR8, !P0 ;  /* 0x0000000804007c0c */ /* 0x000fe4000c721270 */
[----:B------:R-:W-:Y:S01]  /*5ff60*/  LOP3.LUT R232, R232, 0xffffffef, RZ, 0xc0, !PT ;  /* 0xffffffefe8e87812 */ /* 0x000fe200078ec0ff */
[----:B------:R0:W-:Y:S01]  /*5ff70*/  STL [R1+0x860], R33 ;  /* 0x0008602101007387 */ /* 0x0001e20000100800 */
[----:B------:R-:W-:Y:S01]  /*5ff80*/  ISETP.LT.AND P0, PT, R3, UR12, !P0 ;  /* 0x0000000c03007c0c */ /* 0x000fe2000c701270 */
[----:B------:R-:W-:Y:S01]  /*5ff90*/  ULDC UR12, c[0x0][0x248] ;  /* 0x00009200000c7ab9 */ /* 0x000fe20000000800 */
[----:B------:R-:W-:Y:S01]  /*5ffa0*/  VIADD R32, R2, 0x115 ;  /* 0x0000011502207836 */ /* 0x000fe20000000000 */
[----:B------:R-:W-:Y:S01]  /*5ffb0*/  ULDC UR8, c[0x0][0x228] ;  /* 0x00008a0000087ab9 */ /* 0x000fe20000000800 */
[----:B0-----:R-:W-:-:S05]  /*5ffc0*/  VIADD R33, R33, UR16 ;  /* 0x0000001021217c36 */ /* 0x001fca0008000000 */
[----:B------:R-:W-:Y:S01]  /*5ffd0*/  @P1 LOP3.LUT R232, R232, 0x10, RZ, 0xfc, !PT ;  /* 0x00000010e8e81812 */ /* 0x000fe200078efcff */
[----:B------:R-:W-:Y:S01]  /*5ffe0*/  ULDC UR16, c[0x0][0x228] ;  /* 0x00008a0000107ab9 */ /* 0x000fe20000000800 */
[----:B------:R0:W-:Y:S02]  /*5fff0*/  STL [R1+0x864], R33 ;  /* 0x0008642101007387 */ /* 0x0001e40000100800 */
[----:B0-----:R-:W-:Y:S01]  /*60000*/  VIADD R33, R33, UR18 ;  /* 0x0000001221217c36 */ /* 0x001fe20008000000 */
[----:B------:R-:W-:Y:S01]  /*60010*/  LOP3.LUT R232, R232, 0xfffffff7, RZ, 0xc0, !PT ;  /* 0xfffffff7e8e87812 */ /* 0x000fe200078ec0ff */
[----:B------:R-:W-:-:S03]  /*60020*/  ULDC UR18, c[0x0][0x228] ;  /* 0x00008a0000127ab9 */ /* 0x000fc60000000800 */
[----:B------:R0:W-:Y:S02]  /*60030*/  STL [R1+0x868], R33 ;  /* 0x0008682101007387 */ /* 0x0001e40000100800 */
[----:B0-----:R-:W-:Y:S01]  /*60040*/  VIADD R33, R33, UR12 ;  /* 0x0000000c21217c36 */ /* 0x001fe20008000000 */
[----:B------:R-:W-:Y:S01]  /*60050*/  @P0 LOP3.LUT R232, R232, 0x8, RZ, 0xfc, !PT ;  /* 0x00000008e8e80812 */ /* 0x000fe200078efcff */
[----:B------:R-:W-:-:S03]  /*60060*/  ULDC UR12, c[0x0][0x228] ;  /* 0x00008a00000c7ab9 */ /* 0x000fc60000000800 */
[----:B------:R0:W-:Y:S01]  /*60070*/  STL [R1+0x86c], R33 ;  /* 0x00086c2101007387 */ /* 0x0001e20000100800 */
[----:B------:R-:W-:Y:S01]  /*60080*/  ISETP.GE.AND P0, PT, R32, UR32, PT ;  /* 0x0000002020007c0c */ /* 0x000fe2000bf06270 */
[----:B0-----:R-:W-:Y:S01]  /*60090*/  VIADD R33, R33, UR20 ;  /* 0x0000001421217c36 */ /* 0x001fe20008000000 */
[----:B------:R-:W-:Y:S01]  /*600a0*/  ULDC UR20, c[0x0][0x248] ;  /* 0x0000920000147ab9 */ /* 0x000fe20000000800 */
[----:B------:R-:W-:Y:S01]  /*600b0*/  VIADD R32, R2, 0x113 ;  /* 0x0000011302207836 */ /* 0x000fe20000000000 */
[----:B------:R-:W-:Y:S01]  /*600c0*/  LOP3.LUT R232, R232, 0xfffffffe, RZ, 0xc0, !PT ;  /* 0xfffffffee8e87812 */ /* 0x000fe200078ec0ff */
[----:B------:R-:W-:Y:S01]  /*600d0*/  ULDC UR32, c[0x0][0x248] ;  /* 0x0000920000207ab9 */ /* 0x000fe20000000800 */
[----:B------:R0:W-:Y:S01]  /*600e0*/  STL [R1+0x870], R33 ;  /* 0x0008702101007387 */ /* 0x0001e20000100800 */
[----:B------:R-:W-:Y:S01]  /*600f0*/  ISETP.LT.AND P1, PT, R4, UR10, !P0 ;  /* 0x0000000a04007c0c */ /* 0x000fe2000c721270 */
[----:B------:R-:W-:Y:S01]  /*60100*/  ULDC UR10, c[0x0][0x228] ;  /* 0x00008a00000a7ab9 */ /* 0x000fe20000000800 */
[----:B------:R-:W-:Y:S01]  /*60110*/  ISETP.LT.AND P0, PT, R3, UR14, !P0 ;  /* 0x0000000e03007c0c */ /* 0x000fe2000c701270 */
[----:B------:R-:W-:Y:S01]  /*60120*/  ULDC UR14, c[0x0][0x228] ;  /* 0x00008a00000e7ab9 */ /* 0x000fe20000000800 */
[----:B0-----:R-:W-:Y:S01]  /*60130*/  VIADD R33, R33, UR20 ;  /* 0x0000001421217c36 */ /* 0x001fe20008000000 */
[----:B------:R-:W-:-:S04]  /*60140*/  ULDC UR20, c[0x0][0x228] ;  /* 0x00008a0000147ab9 */ /* 0x000fc80000000800 */
[----:B------:R0:W-:Y:S02]  /*60150*/  STL [R1+0x874], R33 ;  /* 0x0008742101007387 */ /* 0x0001e40000100800 */
[----:B0-----:R-:W-:-:S04]  /*60160*/  VIADD R33, R33, UR22 ;  /* 0x0000001621217c36 */ /* 0x001fc80008000000 */
[----:B------:R-:W-:Y:S01]  /*60170*/  @P0 LOP3.LUT R231, R231, 0x80000000, RZ, 0xfc, !PT ;  /* 0x80000000e7e70812 */ /* 0x000fe200078efcff */
[----:B------:R-:W-:Y:S01]  /*60180*/  ULDC UR22, c[0x0][0x228] ;  /* 0x00008a0000167ab9 */ /* 0x000fe20000000800 */
[----:B------:R0:W-:Y:S04]  /*60190*/  STL [R1+0x878], R33 ;  /* 0x0008782101007387 */ /* 0x0001e80000100800 */
[----:B------:R-:W3:Y:S01]  /*601a0*/  LDL.LU R39, [R1+0xec4] ;  /* 0x000ec40001277983 */ /* 0x000ee20000300800 */
[----:B------:R-:W-:Y:S02]  /*601b0*/  ISETP.GE.AND P0, PT, R32, UR44, PT ;  /* 0x0000002c20007c0c */ /* 0x000fe4000bf06270 */
[----:B------:R-:W-:Y:S02]  /*601c0*/  @P1 LOP3.LUT R232, R232, 0x1, RZ, 0xfc, !PT ;  /* 0x00000001e8e81812 */ /* 0x000fe400078efcff */
[----:B------:R-:W-:Y:S01]  /*601d0*/  LOP3.LUT R231, R231, 0xefffffff, RZ, 0xc0, !PT ;  /* 0xefffffffe7e77812 */ /* 0x000fe200078ec0ff */
[----:B------:R-:W-:Y:S01]  /*601e0*/  VIADD R32, R2, 0x111 ;  /* 0x0000011102207836 */ /* 0x000fe20000000000 */
[----:B------:R-:W-:Y:S01]  /*601f0*/  ISETP.LT.AND P1, PT, R4, UR24, !P0 ;  /* 0x0000001804007c0c */ /* 0x000fe2000c721270 */
[----:B------:R-:W-:Y:S01]  /*60200*/  ULDC UR24, c[0x0][0x248] ;  /* 0x0000920000187ab9 */ /* 0x000fe20000000800 */
[----:B--2---:R-:W-:Y:S01]  /*60210*/  LOP3.LUT R230, R230, 0x7fffffff, RZ, 0xc0, !PT ;  /* 0x7fffffffe6e67812 */ /* 0x004fe200078ec0ff */
[----:B0-----:R-:W-:Y:S01]  /*60220*/  VIADD R33, R33, UR24 ;  /* 0x0000001821217c36 */ /* 0x001fe20008000000 */
[----:B------:R-:W-:Y:S01]  /*60230*/  ULDC UR24, c[0x0][0x248] ;  /* 0x0000920000187ab9 */ /* 0x000fe20000000800 */
[----:B------:R-:W-:Y:S01]  /*60240*/  R2UR UR48, R6 ;  /* 0x00000000063072ca */ /* 0x000fe200000e0000 */
[----:B------:R-:W-:-:S02]  /*60250*/  ULDC UR44, c[0x0][0x248] ;  /* 0x00009200002c7ab9 */ /* 0x000fc40000000800 */
[----:B------:R0:W-:Y:S02]  /*60260*/  STL [R1+0x87c], R33 ;  /* 0x00087c2101007387 */ /* 0x0001e40000100800 */
[----:B0-----:R-:W-:Y:S01]  /*60270*/  VIADD R33, R33, UR24 ;  /* 0x0000001821217c36 */ /* 0x001fe20008000000 */
[----:B------:R-:W-:Y:S01]  /*60280*/  ISETP.LT.AND P0, PT, R3, UR5, !P0 ;  /* 0x0000000503007c0c */ /* 0x000fe2000c701270 */
[----:B------:R-:W-:Y:S01]  /*60290*/  ULDC UR5, c[0x0][0x228] ;  /* 0x00008a0000057ab9 */ /* 0x000fe20000000800 */
[----:B------:R-:W-:Y:S01]  /*602a0*/  @P1 LOP3.LUT R231, R231, 0x10000000, RZ, 0xfc, !PT ;  /* 0x10000000e7e71812 */ /* 0x000fe200078efcff */
[----:B------:R-:W-:Y:S01]  /*602b0*/  ULDC UR24, c[0x0][0x228] ;  /* 0x00008a0000187ab9 */ /* 0x000fe20000000800 */
[----:B------:R0:W-:Y:S04]  /*602c0*/  STL [R1+0x880], R33 ;  /* 0x0008802101007387 */ /* 0x0001e80000100800 */
[----:B------:R-:W2:Y:S01]  /*602d0*/  LDL.LU R37, [R1+0xec0] ;  /* 0x000ec00001257983 */ /* 0x000ea20000300800 */
[----:B------:R-:W-:-:S04]  /*602e0*/  LOP3.LUT R231, R231, 0xf7ffffff, RZ, 0xc0, !PT ;  /* 0xf7ffffffe7e77812 */ /* 0x000fc800078ec0ff */
        /* <DEDUP_REMOVED lines=8> */
[----:B------:R-:W-:Y:S01]  /*60370*/  R2UR UR56, R5 ;  /* 0x00000000053872ca */ /* 0x000fe200000e0000 */
[----:B------:R-:W-:-:S08]  /*60380*/  ULDC UR52, c[0x0][0x228] ;  /* 0x00008a0000347ab9 */ /* 0x000fd00000000800 */
[----:B------:R-:W-:-:S04]  /*60390*/  @P1 LOP3.LUT R231, R231, 0x1000000, RZ, 0xfc, !PT ;  /* 0x01000000e7e71812 */ /* 0x000fc800078efcff */
[----:B------:R-:W-:-:S04]  /*603a0*/  LOP3.LUT R231, R231, 0xff7fffff, RZ, 0xc0, !PT ;  /* 0xff7fffffe7e77812 */ /* 0x000fc800078ec0ff */
[----:B------:R-:W-:Y:S02]  /*603b0*/  @P0 LOP3.LUT R231, R231, 0x800000, RZ, 0xfc, !PT ;  /* 0x00800000e7e70812 */ /* 0x000fe400078efcff */
[----:B------:R-:W-:Y:S01]  /*603c0*/  ISETP.GE.AND P0, PT, R32, UR28, PT ;  /* 0x0000001c20007c0c */ /* 0x000fe2000bf06270 */
[----:B0-----:R-:W-:Y:S01]  /*603d0*/  VIADD R33, R33, UR16 ;  /* 0x0000001021217c36 */ /* 0x001fe20008000000 */
[----:B------:R-:W-:Y:S01]  /*603e0*/  LOP3.LUT R231, R231, 0xffefffff, RZ, 0xc0, !PT ;  /* 0xffefffffe7e77812 */ /* 0x000fe200078ec0ff */
[----:B------:R-:W-:Y:S01]  /*603f0*/  VIADD R32, R2, 0x10d ;  /* 0x0000010d02207836 */ /* 0x000fe20000000000 */
[----:B------:R-:W-:Y:S01]  /*60400*/  ISETP.LT.AND P1, PT, R4, UR8, !P0 ;  /* 0x0000000804007c0c */ /* 0x000fe2000c721270 */
[----:B------:R-:W-:Y:S01]  /*60410*/  ULDC UR28, c[0x0][0x248] ;  /* 0x00009200001c7ab9 */ /* 0x000fe20000000800 */
[----:B------:R-:W-:Y:S01]  /*60420*/  ISETP.LT.AND P0, PT, R3, UR18, !P0 ;  /* 0x0000001203007c0c */ /* 0x000fe2000c701270 */
[----:B------:R0:W-:Y:S01]  /*60430*/  STL [R1+0x884], R33 ;  /* 0x0008842101007387 */ /* 0x0001e20000100800 */
[----:B------:R-:W-:Y:S01]  /*60440*/  ULDC UR18, c[0x0][0x248] ;  /* 0x0000920000127ab9 */ /* 0x000fe20000000800 */
[----:B------:R-:W-:Y:S01]  /*60450*/  ULDC UR16, c[0x0][0x228] ;  /* 0x00008a0000107ab9 */ /* 0x000fe20000000800 */
[----:B------:R-:W-:Y:S01]  /*60460*/  ULDC UR8, c[0x0][0x228] ;  /* 0x00008a0000087ab9 */ /* 0x000fe20000000800 */
[----:B0-----:R-:W-:-:S06]  /*60470*/  VIADD R33, R33, UR26 ;  /* 0x0000001a21217c36 */ /* 0x001fcc0008000000 */
[----:B------:R-:W-:Y:S01]  /*60480*/  @P1 LOP3.LUT R231, R231, 0x100000, RZ, 0xfc, !PT ;  /* 0x00100000e7e71812 */ /* 0x000fe200078efcff */
[----:B------:R-:W-:-:S03]  /*60490*/  ULDC UR26, c[0x0][0x228] ;  /* 0x00008a00001a7ab9 */ /* 0x000fc60000000800 */
[----:B------:R-:W-:Y:S01]  /*604a0*/  LOP3.LUT R231, R231, 0xfff7ffff, RZ, 0xc0, !PT ;  /* 0xfff7ffffe7e77812 */ /* 0x000fe200078ec0ff */
[----:B------:R0:W-:Y:S03]  /*604b0*/  STL [R1+0x888], R33 ;  /* 0x0008882101007387 */ /* 0x0001e60000100800 */
[----:B------:R-:W-:Y:S02]  /*604c0*/  @P0 LOP3.LUT R231, R231, 0x80000, RZ, 0xfc, !PT ;  /* 0x00080000e7e70812 */ /* 0x000fe400078efcff */
[----:B------:R-:W-:Y:S01]  /*604d0*/  ISETP.GE.AND P0, PT, R32, UR54, PT ;  /* 0x0000003620007c0c */ /* 0x000fe2000bf06270 */
[----:B0-----:R-:W-:-:S03]  /*604e0*/  VIADD R33, R33, UR18 ;  /* 0x0000001221217c36 */ /* 0x001fc60008000000 */
[----:B------:R-:W-:Y:S02]  /*604f0*/  ISETP.LT.AND P1, PT, R4, UR12, !P0 ;  /* 0x0000000c04007c0c */ /* 0x000fe4000c721270 */
[----:B------:R-:W-:Y:S01]  /*60500*/  LOP3.LUT R231, R231, 0xfffeffff, RZ, 0xc0, !PT ;  /* 0xfffeffffe7e77812 */ /* 0x000fe200078ec0ff */
[----:B------:R-:W-:Y:S01]  /*60510*/  VIADD R32, R2, 0x10b ;  /* 0x0000010b02207836 */ /* 0x000fe20000000000 */
[----:B------:R0:W-:Y:S01]  /*60520*/  STL [R1+0x88c], R33 ;  /* 0x00088c2101007387 */ /* 0x0001e20000100800 */
[----:B------:R-:W-:Y:S01]  /*60530*/  ISETP.LT.AND P0, PT, R3, UR10, !P0 ;  /* 0x0000000a03007c0c */ /* 0x000fe2000c701270 */
[----:B------:R-:W-:Y:S01]  /*60540*/  ULDC UR18, c[0x0][0x228] ;  /* 0x00008a0000127ab9 */ /* 0x000fe20000000800 */
[----:B------:R-:W-:Y:S01]  /*60550*/  ULDC UR10, c[0x0][0x228] ;  /* 0x00008a00000a7ab9 */ /* 0x000fe20000000800 */
[----:B------:R-:W-:-:S05]  /*60560*/  ULDC UR12, c[0x0][0x228] ;  /* 0x00008a00000c7ab9 */ /* 0x000fca0000000800 */
[----:B------:R-:W-:Y:S01]  /*60570*/  @P1 LOP3.LUT R231, R231, 0x10000, RZ, 0xfc, !PT ;  /* 0x00010000e7e71812 */ /* 0x000fe200078efcff */
[----:B0-----:R-:W-:Y:S01]  /*60580*/  VIADD R33, R33, UR28 ;  /* 0x0000001c21217c36 */ /* 0x001fe20008000000 */
[----:B------:R-:W-:Y:S02]  /*60590*/  ULDC UR28, c[0x0][0x248] ;  /* 0x00009200001c7ab9 */ /* 0x000fe40000000800 */
[----:B------:R-:W-:-:S04]  /*605a0*/  LOP3.LUT R231, R231, 0xffff7fff, RZ, 0xc0, !PT ;  /* 0xffff7fffe7e77812 */ /* 0x000fc800078ec0ff */
[----:B------:R-:W-:Y:S02]  /*605b0*/  @P0 LOP3.LUT R231, R231, 0x8000, RZ, 0xfc, !PT ;  /* 0x00008000e7e70812 */ /* 0x000fe400078efcff */
[----:B------:R-:W-:Y:S02]  /*605c0*/  ISETP.GE.AND P0, PT, R32, UR46, PT ;  /* 0x0000002e20007c0c */ /* 0x000fe4000bf06270 */
[----:B---3--:R-:W-:Y:S02]  /*605d0*/  R2UR UR54, R39 ;  /* 0x00000000273672ca */ /* 0x008fe400000e0000 */
[----:B------:R-:W3:Y:S04]  /*605e0*/  LDL.LU R39, [R1+0xec8] ;  /* 0x000ec80001277983 */ /* 0x000ee80000300800 */
[----:B------:R0:W-:Y:S02]  /*605f0*/  STL [R1+0x890], R33 ;  /* 0x0008902101007387 */ /* 0x0001e40000100800 */
[----:B0-----:R-:W-:Y:S01]  /*60600*/  VIADD R33, R33, UR28 ;  /* 0x0000001c21217c36 */ /* 0x001fe20008000000 */
[----:B--2---:R-:W-:-:S04]  /*60610*/  R2UR UR46, R37 ;  /* 0x00000000252e72ca */ /* 0x004fc800000e0000 */
[----:B------:R0:W-:Y:S01]  /*60620*/  STL [R1+0x894], R33 ;  /* 0x0008942101007387 */ /* 0x0001e20000100800 */
[----:B------:R-:W-:Y:S02]  /*60630*/  ISETP.LT.AND P1, PT, R4, UR14, !P0 ;  /* 0x0000000e04007c0c */ /* 0x000fe4000c721270 */
[----:B------:R-:W-:Y:S01]  /*60640*/  LOP3.LUT R231, R231, 0xffffefff, RZ, 0xc0, !PT ;  /* 0xffffefffe7e77812 */ /* 0x000fe200078ec0ff */
[----:B------:R-:W2:Y:S01]  /*60650*/  LDL.LU R37, [R1+0xecc] ;  /* 0x000ecc0001257983 */ /* 0x000ea20000300800 */
[----:B------:R-:W-:Y:S01]  /*60660*/  ISETP.LT.AND P0, PT, R3, UR20, !P0 ;  /* 0x0000001403007c0c */ /* 0x000fe2000c701270 */
[----:B------:R-:W-:Y:S01]  /*60670*/  VIADD R32, R2, 0x109 ;  /* 0x0000010902207836 */ /* 0x000fe20000000000 */
[----:B------:R-:W-:Y:S01]  /*60680*/  ULDC UR28, c[0x0][0x228] ;  /* 0x00008a00001c7ab9 */ /* 0x000fe20000000800 */
[----:B------:R-:W-:Y:S01]  /*60690*/  ULDC UR14, c[0x0][0x228] ;  /* 0x00008a00000e7ab9 */ /* 0x000fe20000000800 */
[----:B------:R-:W-:Y:S01]  /*606a0*/  ULDC UR20, c[0x0][0x228] ;  /* 0x00008a0000147ab9 */ /* 0x000fe20000000800 */
[----:B0-----:R-:W-:Y:S01]  /*606b0*/  VIADD R33, R33, UR30 ;  /* 0x0000001e21217c36 */ /* 0x001fe20008000000 */
[----:B------:R-:W-:-:S03]  /*606c0*/  ULDC UR30, c[0x0][0x248] ;  /* 0x00009200001e7ab9 */ /* 0x000fc60000000800 */
[----:B------:R-:W-:Y:S01]  /*606d0*/  @P1 LOP3.LUT R231, R231, 0x1000, RZ, 0xfc, !PT ;  /* 0x00001000e7e71812 */ /* 0x000fe200078efcff */
[----:B------:R0:W-:Y:S03]  /*606e0*/  STL [R1+0x898], R33 ;  /* 0x0008982101007387 */ /* 0x0001e60000100800 */
[----:B------:R-:W-:-:S04]  /*606f0*/  LOP3.LUT R231, R231, 0xfffff7ff, RZ, 0xc0, !PT ;  /* 0xfffff7ffe7e77812 */ /* 0x000fc800078ec0ff */
[----:B------:R-:W-:Y:S01]  /*60700*/  @P0 LOP3.LUT R231, R231, 0x800, RZ, 0xfc, !PT ;  /* 0x00000800e7e70812 */ /* 0x000fe200078efcff */
[----:B0-----:R-:W-:Y:S01]  /*60710*/  VIADD R33, R33, UR30 ;  /* 0x0000001e21217c36 */ /* 0x001fe20008000000 */
[----:B------:R-:W-:Y:S01]  /*60720*/  ISETP.GE.AND P0, PT, R32, UR38, PT ;  /* 0x0000002620007c0c */ /* 0x000fe2000bf06270 */
[----:B------:R-:W-:-:S03]  /*60730*/  ULDC UR30, c[0x0][0x228] ;  /* 0x00008a00001e7ab9 */ /* 0x000fc60000000800 */
[----:B------:R0:W-:Y:S01]  /*60740*/  STL [R1+0x89c], R33 ;  /* 0x00089c2101007387 */ /* 0x0001e20000100800 */
[----:B------:R-:W-:Y:S02]  /*60750*/  ISETP.LT.AND P1, PT, R4, UR5, !P0 ;  /* 0x0000000504007c0c */ /* 0x000fe4000c721270 */
[----:B------:R-:W-:Y:S01]  /*60760*/  LOP3.LUT R231, R231, 0xfffffeff, RZ, 0xc0, !PT ;  /* 0xfffffeffe7e77812 */ /* 0x000fe200078ec0ff */
[----:B------:R-:W-:Y:S01]  /*60770*/  VIADD R32, R2, 0x107 ;  /* 0x0000010702207836 */ /* 0x000fe20000000000 */
[----:B------:R-:W-:Y:S01]  /*60780*/  ISETP.LT.AND P0, PT, R3, UR22, !P0 ;  /* 0x0000001603007c0c */ /* 0x000fe2000c701270 */
[----:B------:R-:W-:Y:S01]  /*60790*/  ULDC UR22, c[0x0][0x248] ;  /* 0x0000920000167ab9 */ /* 0x000fe20000000800 */
[----:B------:R-:W-:Y:S01]  /*607a0*/  ULDC UR5, c[0x0][0x228] ;  /* 0x00008a0000057ab9 */ /* 0x000fe20000000800 */
[----:B0-----:R-:W-:Y:S01]  /*607b0*/  VIADD R33, R33, UR32 ;  /* 0x0000002021217c36 */ /* 0x001fe20008000000 */
[----:B------:R-:W-:-:S05]  /*607c0*/  ULDC UR32, c[0x0][0x228] ;  /* 0x00008a0000207ab9 */ /* 0x000fca0000000800 */
[----:B------:R-:W-:-:S04]  /*607d0*/  @P1 LOP3.LUT R231, R231, 0x100, RZ, 0xfc, !PT ;  /* 0x00000100e7e71812 */ /* 0x000fc800078efcff */
        /* <DEDUP_REMOVED lines=16> */
[----:B------:R-:W-:Y:S01]  /*608e0*/  R2UR UR60, R238 ;  /* 0x00000000ee3c72ca */ /* 0x000fe200000e0000 */
[----:B0-----:R-:W-:Y:S01]  /*608f0*/  VIADD R33, R33, UR34 ;  /* 0x0000002221217c36 */ /* 0x001fe20008000000 */
[----:B------:R-:W-:Y:S01]  /*60900*/  ULDC UR34, c[0x0][0x248] ;  /* 0x0000920000227ab9 */ /* 0x000fe20000000800 */
[----:B------:R-:W-:Y:S01]  /*60910*/  LOP3.LUT R229, R229, 0x7fffffff, RZ, 0xc0, !PT ;  /* 0x7fffffffe5e57812 */ /* 0x000fe200078ec0ff */
[----:B------:R-:W-:Y:S01]  /*60920*/  ULDC UR36, c[0x0][0x248] ;  /* 0x0000920000247ab9 */ /* 0x000fe20000000800 */
[----:B------:R-:W-:-:S04]  /*60930*/  @P1 LOP3.LUT R231, R231, 0x10, RZ, 0xfc, !PT ;  /* 0x00000010e7e71812 */ /* 0x000fc800078efcff */
[----:B------:R-:W-:-:S04]  /*60940*/  LOP3.LUT R231, R231, 0xfffffff7, RZ, 0xc0, !PT ;  /* 0xfffffff7e7e77812 */ /* 0x000fc800078ec0ff */
[----:B------:R-:W-:Y:S02]  /*60950*/  @P0 LOP3.LUT R231, R231, 0x8, RZ, 0xfc, !PT ;  /* 0x00000008e7e70812 */ /* 0x000fe400078efcff */
[----:B------:R-:W-:-:S04]  /*60960*/  ISETP.GE.AND P0, PT, R32, UR46, PT ;  /* 0x0000002e20007c0c */ /* 0x000fc8000bf06270 */
[----:B------:R-:W-:Y:S01]  /*60970*/  ISETP.LT.AND P1, PT, R4, UR24, !P0 ;  /* 0x0000001804007c0c */ /* 0x000fe2000c721270 */
[----:B------:R-:W-:Y:S01]  /*60980*/  VIADD R32, R2, 0x103 ;  /* 0x0000010302207836 */ /* 0x000fe20000000000 */
[----:B------:R-:W-:Y:S01]  /*60990*/  ISETP.LT.AND P0, PT, R3, UR16, !P0 ;  /* 0x0000001003007c0c */ /* 0x000fe2000c701270 */
[----:B------:R0:W-:Y:S01]  /*609a0*/  STL [R1+0x8a8], R33 ;  /* 0x0008a82101007387 */ /* 0x0001e20000100800 */
[----:B------:R-:W-:Y:S01]  /*609b0*/  LOP3.LUT R231, R231, 0xfffffffe, RZ, 0xc0, !PT ;  /* 0xfffffffee7e77812 */ /* 0x000fe200078ec0ff */
[----:B------:R-:W-:Y:S01]  /*609c0*/  ULDC UR16, c[0x0][0x228] ;  /* 0x00008a0000107ab9 */ /* 0x000fe20000000800 */
[----:B------:R-:W-:-:S09]  /*609d0*/  ULDC UR24, c[0x0][0x248] ;  /* 0x0000920000187ab9 */ /* 0x000fd20000000800 */
[----:B------:R-:W-:Y:S02]  /*609e0*/  @P0 LOP3.LUT R230, R230, 0x80000000, RZ, 0xfc, !PT ;  /* 0x80000000e6e60812 */ /* 0x000fe400078efcff */
[----:B------:R-:W-:Y:S02]  /*609f0*/  ISETP.GE.AND P0, PT, R32, UR38, PT ;  /* 0x0000002620007c0c */ /* 0x000fe4000bf06270 */
[----:B------:R-:W-:Y:S02]  /*60a00*/  @P1 LOP3.LUT R231, R231, 0x1, RZ, 0xfc, !PT ;  /* 0x00000001e7e71812 */ /* 0x000fe400078efcff */
[----:B------:R-:W-:Y:S02]  /*60a10*/  ISETP.LT.AND P1, PT, R4, UR8, !P0 ;  /* 0x0000000804007c0c */ /* 0x000fe4000c721270 */
[----:B------:R-:W-:Y:S01]  /*60a20*/  LOP3.LUT R230, R230, 0xefffffff, RZ, 0xc0, !PT ;  /* 0xefffffffe6e67812 */ /* 0x000fe200078ec0ff */
[----:B------:R-:W-:Y:S01]  /*60a30*/  VIADD R32, R2, 0x101 ;  /* 0x0000010102207836 */ /* 0x000fe20000000000 */
[----:B------:R-:W-:Y:S01]  /*60a40*/  ISETP.LT.AND P0, PT, R3, UR26, !P0 ;  /* 0x0000001a03007c0c */ /* 0x000fe2000c701270 */
[----:B0-----:R-:W-:Y:S01]  /*60a50*/  VIADD R33, R33, UR34 ;  /* 0x0000002221217c36 */ /* 0x001fe20008000000 */
[----:B------:R-:W-:Y:S01]  /*60a60*/  ULDC UR34, c[0x0][0x248] ;  /* 0x0000920000227ab9 */ /* 0x000fe20000000800 */
[----:B------:R-:W-:Y:S01]  /*60a70*/  ULDC UR8, c[0x0][0x228] ;  /* 0x00008a0000087ab9 */ /* 0x000fe20000000800 */
[----:B------:R-:W-:-:S05]  /*60a80*/  ULDC UR26, c[0x0][0x228] ;  /* 0x00008a00001a7ab9 */ /* 0x000fca0000000800 */
        /* <DEDUP_REMOVED lines=8> */
[----:B------:R0:W-:Y:S01]  /*60b10*/  STL [R1+0x8ac], R33 ;  /* 0x0008ac2101007387 */ /* 0x0001e20000100800 */
[----:B------:R-:W-:Y:S01]  /*60b20*/  R2UR UR54, R7 ;  /* 0x00000000073672ca */ /* 0x000fe200000e0000 */
[----:B------:R-:W-:Y:S01]  /*60b30*/  ULDC UR18, c[0x0][0x248] ;  /* 0x0000920000127ab9 */ /* 0x000fe20000000800 */
[----:B------:R-:W-:-:S05]  /*60b40*/  ULDC UR10, c[0x0][0x228] ;  /* 0x00008a00000a7ab9 */ /* 0x000fca0000000800 */
[----:B------:R-:W-:-:S04]  /*60b50*/  @P1 LOP3.LUT R230, R230, 0x1000000, RZ, 0xfc, !PT ;  /* 0x01000000e6e61812 */ /* 0x000fc800078efcff */
[----:B------:R-:W-:-:S04]  /*60b60*/  LOP3.LUT R230, R230, 0xff7fffff, RZ, 0xc0, !PT ;  /* 0xff7fffffe6e67812 */ /* 0x000fc800078ec0ff */
[----:B------:R-:W-:-:S04]  /*60b70*/  @P0 LOP3.LUT R230, R230, 0x800000, RZ, 0xfc, !PT ;  /* 0x00800000e6e60812 */ /* 0x000fc800078efcff */
[----:B------:R-:W-:Y:S01]  /*60b80*/  LOP3.LUT R230, R230, 0xffefffff, RZ, 0xc0, !PT ;  /* 0xffefffffe6e67812 */ /* 0x000fe200078ec0ff */
[----:B0-----:R-:W-:Y:S01]  /*60b90*/  VIADD R33, R33, UR34 ;  /* 0x0000002221217c36 */ /* 0x001fe20008000000 */
[----:B------:R-:W-:-:S04]  /*60ba0*/  ULDC UR34, c[0x0][0x248] ;  /* 0x0000920000227ab9 */ /* 0x000fc80000000800 */
[----:B------:R0:W-:Y:S01]  /*60bb0*/  STL [R1+0x8b0], R33 ;  /* 0x0008b02101007387 */ /* 0x0001e20000100800 */
[----:B---3--:R-:W-:-:S13]  /*60bc0*/  R2UR UR46, R39 ;  /* 0x00000000272e72ca */ /* 0x008fda00000e0000 */
[----:B------:R-:W-:-:S04]  /*60bd0*/  ISETP.GE.AND P0, PT, R32, UR46, PT ;  /* 0x0000002e20007c0c */ /* 0x000fc8000bf06270 */
[----:B------:R-:W-:Y:S01]  /*60be0*/  ISETP.LT.AND P1, PT, R4, UR12, !P0 ;  /* 0x0000000c04007c0c */ /* 0x000fe2000c721270 */
[----:B------:R-:W-:Y:S01]  /*60bf0*/  VIADD R32, R2, 0xfd ;  /* 0x000000fd02207836 */ /* 0x000fe20000000000 */
[----:B------:R-:W-:Y:S02]  /*60c00*/  ISETP.LT.AND P0, PT, R3, UR28, !P0 ;  /* 0x0000001c03007c0c */ /* 0x000fe4000c701270 */
[----:B--2---:R-:W-:Y:S01]  /*60c10*/  R2UR UR38, R37 ;  /* 0x00000000252672ca */ /* 0x004fe200000e0000 */
[----:B0-----:R-:W-:-:S08]  /*60c20*/  VIADD R33, R33, UR24 ;  /* 0x0000001821217c36 */ /* 0x001fd00008000000 */
[----:B------:R-:W-:Y:S01]  /*60c30*/  @P1 LOP3.LUT R230, R230, 0x100000, RZ, 0xfc, !PT ;  /* 0x00100000e6e61812 */ /* 0x000fe200078efcff */
[----:B------:R-:W-:Y:S01]  /*60c40*/  ULDC UR24, c[0x0][0x248] ;  /* 0x0000920000187ab9 */ /* 0x000fe20000000800 */
[----:B------:R-:W-:Y:S01]  /*60c50*/  R2UR UR46, R0 ;  /* 0x00000000002e72ca */ /* 0x000fe200000e0000 */
[----:B------:R-:W-:Y:S01]  /*60c60*/  ULDC UR12, c[0x0][0x248] ;  /* 0x00009200000c7ab9 */ /* 0x000fe20000000800 */
[----:B------:R-:W-:Y:S01]  /*60c70*/  LOP3.LUT R230, R230, 0xfff7ffff, RZ, 0xc0, !PT ;  /* 0xfff7ffffe6e67812 */ /* 0x000fe200078ec0ff */
[----:B------:R-:W-:-:S03]  /*60c80*/  ULDC UR28, c[0x0][0x228] ;  /* 0x00008a00001c7ab9 */ /* 0x000fc60000000800 */
[----:B------:R-:W-:Y:S02]  /*60c90*/  @P0 LOP3.LUT R230, R230, 0x80000, RZ, 0xfc, !PT ;  /* 0x00080000e6e60812 */ /* 0x000fe400078efcff */
[----:B------:R-:W-:Y:S02]  /*60ca0*/  ISETP.GE.AND P0, PT, R32, UR38, PT ;  /* 0x0000002620007c0c */ /* 0x000fe4000bf06270 */
[----:B------:R-:W-:Y:S01]  /*60cb0*/  LOP3.LUT R230, R230, 0xfffeffff, RZ, 0xc0, !PT ;  /* 0xfffeffffe6e67812 */ /* 0x000fe200078ec0ff */
[----:B------:R-:W-:Y:S01]  /*60cc0*/  VIADD R32, R2, 0xfb ;  /* 0x000000fb02207836 */ /* 0x000fe20000000000 */
[----:B------:R-:W-:Y:S01]  /*60cd0*/  ISETP.LT.AND P1, PT, R4, UR14, !P0 ;  /* 0x0000000e04007c0c */ /* 0x000fe2000c721270 */
[----:B------:R0:W-:Y:S01]  /*60ce0*/  STL [R1+0x8b4], R33 ;  /* 0x0008b42101007387 */ /* 0x0001e20000100800 */
[----:B------:R-:W-:Y:S01]  /*60cf0*/  ISETP.LT.AND P0, PT, R3, UR20, !P0 ;  /* 0x0000001403007c0c */ /* 0x000fe2000c701270 */
[----:B------:R-:W-:Y:S01]  /*60d00*/  ULDC UR20, c[0x0][0x248] ;  /* 0x0000920000147ab9 */ /* 0x000fe20000000800 */
[----:B------:R-:W-:Y:S01]  /*60d10*/  ULDC UR38, c[0x0][0x228] ;  /* 0x00008a0000267ab9 */ /* 0x000fe20000000800 */
[----:B------:R-:W-:-:S08]  /*60d20*/  ULDC UR14, c[0x0][0x228] ;  /* 0x00008a00000e7ab9 */ /* 0x000fd00000000800 */
[----:B------:R-:W-:-:S04]  /*60d30*/  @P1 LOP3.LUT R230, R230, 0x10000, RZ, 0xfc, !PT ;  /* 0x00010000e6e61812 */ /* 0x000fc800078efcff */
[----:B------:R-:W-:-:S04]  /*60d40*/  LOP3.LUT R230, R230, 0xffff7fff, RZ, 0xc0, !PT ;  /* 0xffff7fffe6e67812 */ /* 0x000fc800078ec0ff */
[----:B------:R-:W-:Y:S02]  /*60d50*/  @P0 LOP3.LUT R230, R230, 0x8000, RZ, 0xfc, !PT ;  /* 0x00008000e6e60812 */ /* 0x000fe400078efcff */
[----:B------:R-:W-:Y:S02]  /*60d60*/  ISETP.GE.AND P0, PT, R32, UR54, PT ;  /* 0x0000003620007c0c */ /* 0x000fe4000bf06270 */
[----:B------:R-:W-:Y:S01]  /*60d70*/  LOP3.LUT R230, R230, 0xffffefff, RZ, 0xc0, !PT ;  /* 0xffffefffe6e67812 */ /* 0x000fe200078ec0ff */
[----:B------:R-:W-:Y:S01]  /*60d80*/  VIADD R32, R2, 0xf9 ;  /* 0x000000f902207836 */ /* 0x000fe20000000000 */
[----:B------:R-:W-:Y:S01]  /*60d90*/  ISETP.LT.AND P1, PT, R4, UR42, !P0 ;  /* 0x0000002a04007c0c */ /* 0x000fe2000c721270 */
[----:B0-----:R-:W-:Y:S01]  /*60da0*/  VIADD R33, R33, UR24 ;  /* 0x0000001821217c36 */ /* 0x001fe20008000000 */
[----:B------:R-:W-:Y:S01]  /*60db0*/  ISETP.LT.AND P0, PT, R3, UR30, !P0 ;  /* 0x0000001e03007c0c */ /* 0x000fe2000c701270 */
[----:B------:R-:W-:Y:S01]  /*60dc0*/  ULDC UR24, c[0x0][0x248] ;  /* 0x0000920000187ab9 */ /* 0x000fe20000000800 */
[----:B------:R-:W-:Y:S01]  /*60dd0*/  ULDC UR30, c[0x0][0x228] ;  /* 0x00008a00001e7ab9 */ /* 0x000fe20000000800 */
[----:B------:R-:W-:Y:S01]  /*60de0*/  ULDC UR42, c[0x0][0x228] ;  /* 0x00008a00002a7ab9 */ /* 0x000fe20000000800 */
[----:B------:R-:W-:-:S07]  /*60df0*/  ULDC UR54, c[0x0][0x228] ;  /* 0x00008a0000367ab9 */ /* 0x000fce0000000800 */
[----:B------:R-:W-:-:S04]  /*60e00*/  @P1 LOP3.LUT R230, R230, 0x1000, RZ, 0xfc, !PT ;  /* 0x00001000e6e61812 */ /* 0x000fc800078efcff */
[----:B------:R-:W-:-:S04]  /*60e10*/  LOP3.LUT R230, R230, 0xfffff7ff, RZ, 0xc0, !PT ;  /* 0xfffff7ffe6e67812 */ /* 0x000fc800078ec0ff */
        /* <DEDUP_REMOVED lines=21> */
[----:B------:R-:W-:-:S08]  /*60f70*/  ULDC UR32, c[0x0][0x228] ;  /* 0x00008a0000207ab9 */ /* 0x000fd00000000800 */
[----:B------:R-:W-:Y:S01]  /*60f80*/  @P1 LOP3.LUT R230, R230, 0x10, RZ, 0xfc, !PT ;  /* 0x00000010e6e61812 */ /* 0x000fe200078efcff */
[----:B------:R0:W-:Y:S01]  /*60f90*/  STL [R1+0x8bc], R33 ;  /* 0x0008bc2101007387 */ /* 0x0001e20000100800 */
[----:B------:R-:W-:Y:S02]  /*60fa0*/  ULDC UR6, c[0x0][0x228] ;  /* 0x00008a0000067ab9 */ /* 0x000fe40000000800 */
[----:B------:R-:W-:Y:S01]  /*60fb0*/  LOP3.LUT R230, R230, 0xfffffff7, RZ, 0xc0, !PT ;  /* 0xfffffff7e6e67812 */ /* 0x000fe200078ec0ff */
[----:B------:R-:W2:Y:S03]  /*60fc0*/  LDL.LU R7, [R1+0x2064] ;  /* 0x0020640001077983 */ /* 0x000ea60000300800 */
[----:B------:R-:W-:Y:S02]  /*60fd0*/  @P0 LOP3.LUT R230, R230, 0x8, RZ, 0xfc, !PT ;  /* 0x00000008e6e60812 */ /* 0x000fe400078efcff */
[----:B------:R-:W-:Y:S01]  /*60fe0*/  ISETP.GE.AND P0, PT, R32, UR56, PT ;  /* 0x0000003820007c0c */ /* 0x000fe2000bf06270 */
[----:B------:R-:W-:Y:S01]  /*60ff0*/  VIADD R32, R2, 0xf3 ;  /* 0x000000f302207836 */ /* 0x000fe20000000000 */
[----:B------:R-:W-:Y:S01]  /*61000*/  LOP3.LUT R230, R230, 0xfffffffe, RZ, 0xc0, !PT ;  /* 0xfffffffee6e67812 */ /* 0x000fe200078ec0ff */
[----:B0-----:R-:W-:Y:S01]  /*61010*/  VIADD R33, R33, UR34 ;  /* 0x0000002221217c36 */ /* 0x001fe20008000000 */
[----:B------:R-:W-:Y:S01]  /*61020*/  ISETP.LT.AND P1, PT, R4, UR50, !P0 ;  /* 0x0000003204007c0c */ /* 0x000fe2000c721270 */
[----:B------:R-:W-:Y:S01]  /*61030*/  ULDC UR34, c[0x0][0x228] ;  /* 0x00008a0000227ab9 */ /* 0x000fe20000000800 */
[----:B------:R-:W-:Y:S01]  /*61040*/  ISETP.LT.AND P0, PT, R3, UR16, !P0 ;  /* 0x0000001003007c0c */ /* 0x000fe2000c701270 */
[----:B------:R-:W-:Y:S01]  /*61050*/  ULDC UR56, c[0x0][0x248] ;  /* 0x0000920000387ab9 */ /* 0x000fe20000000800 */
[----:B------:R0:W-:Y:S01]  /*61060*/  STL [R1+0x8c0], R33 ;  /* 0x0008c02101007387 */ /* 0x0001e20000100800 */
[----:B------:R-:W-:Y:S01]  /*61070*/  ULDC UR50, c[0x0][0x228] ;  /* 0x00008a0000327ab9 */ /* 0x000fe20000000800 */
[----:B------:R-:W-:-:S09]  /*61080*/  ULDC UR16, c[0x0][0x228] ;  /* 0x00008a0000107ab9 */ /* 0x000fd20000000800 */
[----:B------:R-:W-:Y:S02]  /*61090*/  @P0 LOP3.LUT R229, R229, 0x80000000, RZ, 0xfc, !PT ;  /* 0x80000000e5e50812 */ /* 0x000fe400078efcff */
[----:B------:R-:W-:Y:S02]  /*610a0*/  ISETP.GE.AND P0, PT, R32, UR60, PT ;  /* 0x0000003c20007c0c */ /* 0x000fe4000bf06270 */
[----:B------:R-:W-:Y:S01]  /*610b0*/  @P1 LOP3.LUT R230, R230, 0x1, RZ, 0xfc, !PT ;  /* 0x00000001e6e61812 */ /* 0x000fe200078efcff */
[----:B0-----:R-:W-:Y:S01]  /*610c0*/  VIADD R33, R33, UR18 ;  /* 0x0000001221217c36 */ /* 0x001fe20008000000 */
[----:B------:R-:W-:Y:S02]  /*610d0*/  ISETP.LT.AND P1, PT, R4, UR58, !P0 ;  /* 0x0000003a04007c0c */ /* 0x000fe4000c721270 */
[----:B------:R-:W-:Y:S01]  /*610e0*/  LOP3.LUT R229, R229, 0xefffffff, RZ, 0xc0, !PT ;  /* 0xefffffffe5e57812 */ /* 0x000fe200078ec0ff */
[C---:B------:R-:W-:Y:S01]  /*610f0*/  VIADD R32, R2.reuse, 0xf1 ;  /* 0x000000f102207836 */ /* 0x040fe20000000000 */
[----:B------:R-:W-:Y:S01]  /*61100*/  ISETP.LT.AND P0, PT, R3, UR52, !P0 ;  /* 0x0000003403007c0c */ /* 0x000fe2000c701270 */
[----:B------:R0:W-:Y:S01]  /*61110*/  STL [R1+0x8c4], R33 ;  /* 0x0008c42101007387 */ /* 0x0001e20000100800 */
[----:B------:R-:W-:Y:S01]  /*61120*/  ULDC UR18, c[0x0][0x228] ;  /* 0x00008a0000127ab9 */ /* 0x000fe20000000800 */
[----:B------:R-:W-:Y:S01]  /*61130*/  ULDC UR58, c[0x0][0x248] ;  /* 0x00009200003a7ab9 */ /* 0x000fe20000000800 */
[C---:B------:R-:W-:Y:S01]  /*61140*/  VIADD R226, R2.reuse, 0xd9 ;  /* 0x000000d902e27836 */ /* 0x040fe20000000000 */
[----:B------:R-:W3:Y:S01]  /*61150*/  LDL.LU R0, [R1+0x2060] ;  /* 0x0020600001007983 */ /* 0x000ee20000300800 */
[----:B------:R-:W-:Y:S01]  /*61160*/  ULDC UR52, c[0x0][0x228] ;  /* 0x00008a0000347ab9 */ /* 0x000fe20000000800 */
[----:B------:R-:W-:Y:S01]  /*61170*/  VIADD R227, R2, 0xd7 ;  /* 0x000000d702e37836 */ /* 0x000fe20000000000 */
[----:B------:R-:W-:Y:S01]  /*61180*/  LOP3.LUT R228, R228, 0x7fffffff, RZ, 0xc0, !PT ;  /* 0x7fffffffe4e47812 */ /* 0x000fe200078ec0ff */
[C---:B------:R-:W-:Y:S01]  /*61190*/  VIADD R237, R2.reuse, 0xd5 ;  /* 0x000000d502ed7836 */ /* 0x040fe20000000000 */
[----:B------:R-:W-:Y:S01]  /*611a0*/  @P1 LOP3.LUT R229, R229, 0x10000000, RZ, 0xfc, !PT ;  /* 0x10000000e5e51812 */ /* 0x000fe200078efcff */
[----:B0-----:R-:W-:Y:S01]  /*611b0*/  VIADD R33, R33, UR36 ;  /* 0x0000002421217c36 */ /* 0x001fe20008000000 */
[----:B------:R-:W-:Y:S01]  /*611c0*/  ULDC UR36, c[0x0][0x228] ;  /* 0x00008a0000247ab9 */ /* 0x000fe20000000800 */
[C---:B------:R-:W-:Y:S01]  /*611d0*/  VIADD R239, R2.reuse, 0xd3 ;  /* 0x000000d302ef7836 */ /* 0x040fe20000000000 */
[----:B------:R-:W-:Y:S01]  /*611e0*/  LOP3.LUT R229, R229, 0xf7ffffff, RZ, 0xc0, !PT ;  /* 0xf7ffffffe5e57812 */ /* 0x000fe200078ec0ff */
[C---:B------:R-:W-:Y:S01]  /*611f0*/  VIADD R240, R2.reuse, 0xd1 ;  /* 0x000000d102f07836 */ /* 0x040fe20000000000 */
[----:B------:R0:W-:Y:S01]  /*61200*/  STL [R1+0x8c8], R33 ;  /* 0x0008c82101007387 */ /* 0x0001e20000100800 */
[----:B------:R-:W-:Y:S01]  /*61210*/  VIADD R241, R2, 0xcf ;  /* 0x000000cf02f17836 */ /* 0x000fe20000000000 */
[----:B------:R-:W-:Y:S01]  /*61220*/  @P0 LOP3.LUT R229, R229, 0x8000000, RZ, 0xfc, !PT ;  /* 0x08000000e5e50812 */ /* 0x000fe200078efcff */
[----:B------:R-:W-:Y:S01]  /*61230*/  ULDC UR60, c[0x0][0x228] ;  /* 0x00008a00003c7ab9 */ /* 0x000fe20000000800 */
[----:B------:R-:W-:Y:S01]  /*61240*/  ISETP.GE.AND P0, PT, R32, UR41, PT ;  /* 0x0000002920007c0c */ /* 0x000fe2000bf06270 */
[----:B0-----:R-:W-:-:S03]  /*61250*/  VIADD R33, R33, UR12 ;  /* 0x0000000c21217c36 */ /* 0x001fc60008000000 */
[----:B------:R-:W-:Y:S02]  /*61260*/  ISETP.LT.AND P1, PT, R4, UR8, !P0 ;  /* 0x0000000804007c0c */ /* 0x000fe4000c721270 */
[----:B------:R-:W-:Y:S01]  /*61270*/  LOP3.LUT R229, R229, 0xfbffffff, RZ, 0xc0, !PT ;  /* 0xfbffffffe5e57812 */ /* 0x000fe200078ec0ff */
[C---:B------:R-:W-:Y:S01]  /*61280*/  VIADD R32, R2.reuse, 0xef ;  /* 0x000000ef02207836 */ /* 0x040fe20000000000 */
[----:B------:R0:W-:Y:S01]  /*61290*/  STL [R1+0x8cc], R33 ;  /* 0x0008cc2101007387 */ /* 0x0001e20000100800 */
[----:B------:R-:W-:Y:S01]  /*612a0*/  ISETP.LT.AND P0, PT, R3, UR26, !P0 ;  /* 0x0000001a03007c0c */ /* 0x000fe2000c701270 */
[----:B------:R-:W-:Y:S01]  /*612b0*/  ULDC UR12, c[0x0][0x228] ;  /* 0x00008a00000c7ab9 */ /* 0x000fe20000000800 */
[----:B------:R-:W-:Y:S01]  /*612c0*/  ULDC UR8, c[0x0][0x248] ;  /* 0x0000920000087ab9 */ /* 0x000fe20000000800 */
[----:B------:R-:W4:Y:S01]  /*612d0*/  LDL.LU R6, [R1+0x205c] ;  /* 0x00205c0001067983 */ /* 0x000f220000300800 */
[----:B------:R-:W-:Y:S01]  /*612e0*/  VIADD R242, R2, 0xcd ;  /* 0x000000cd02f27836 */ /* 0x000fe20000000000 */
[----:B------:R-:W-:Y:S01]  /*612f0*/  ULDC UR26, c[0x0][0x228] ;  /* 0x00008a00001a7ab9 */ /* 0x000fe20000000800 */
[----:B0-----:R-:W-:Y:S01]  /*61300*/  VIADD R33, R33, UR44 ;  /* 0x0000002c21217c36 */ /* 0x001fe20008000000 */
[----:B------:R-:W-:-:S04]  /*61310*/  ULDC UR44, c[0x0][0x248] ;  /* 0x00009200002c7ab9 */ /* 0x000fc80000000800 */
[----:B------:R0:W-:Y:S01]  /*61320*/  STL [R1+0x8d0], R33 ;  /* 0x0008d02101007387 */ /* 0x0001e20000100800 */
[----:B------:R-:W-:Y:S01]  /*61330*/  @P1 LOP3.LUT R229, R229, 0x4000000, RZ, 0xfc, !PT ;  /* 0x04000000e5e51812 */ /* 0x000fe200078efcff */
[----:B0-----:R-:W-:-:S03]  /*61340*/  VIADD R33, R33, UR20 ;  /* 0x0000001421217c36 */ /* 0x001fc60008000000 */
[----:B------:R-:W-:Y:S01]  /*61350*/  LOP3.LUT R229, R229, 0xfdffffff, RZ, 0xc0, !PT ;  /* 0xfdffffffe5e57812 */ /* 0x000fe200078ec0ff */
[----:B------:R-:W-:Y:S01]  /*61360*/  ULDC UR20, c[0x0][0x228] ;  /* 0x00008a0000147ab9 */ /* 0x000fe20000000800 */
[----:B------:R0:W-:Y:S02]  /*61370*/  STL [R1+0x8d4], R33 ;  /* 0x0008d42101007387 */ /* 0x0001e40000100800 */
[----:B------:R-:W-:Y:S02]  /*61380*/  @P0 LOP3.LUT R229, R229, 0x2000000, RZ, 0xfc, !PT ;  /* 0x02000000e5e50812 */ /* 0x000fe400078efcff */
[----:B------:R-:W2:Y:S01]  /*61390*/  LDL.LU R5, [R1+0x2058] ;  /* 0x0020580001057983 */ /* 0x000ea20000300800 */
[----:B0-----:R-:W-:Y:S01]  /*613a0*/  VIADD R33, R33, UR44 ;  /* 0x0000002c21217c36 */ /* 0x001fe20008000000 */
[----:B------:R-:W-:Y:S01]  /*613b0*/  ULDC UR44, c[0x0][0x248] ;  /* 0x00009200002c7ab9 */ /* 0x000fe20000000800 */
[----:B------:R-:W-:-:S03]  /*613c0*/  ISETP.GE.AND P0, PT, R32, UR40, PT ;  /* 0x0000002820007c0c */ /* 0x000fc6000bf06270 */
[----:B------:R0:W-:Y:S01]  /*613d0*/  STL [R1+0x8d8], R33 ;  /* 0x0008d82101007387 */ /* 0x0001e20000100800 */
[----:B------:R-:W-:Y:S02]  /*613e0*/  ISETP.LT.AND P1, PT, R4, UR24, !P0 ;  /* 0x0000001804007c0c */ /* 0x000fe4000c721270 */
[----:B------:R-:W-:Y:S01]  /*613f0*/  LOP3.LUT R229, R229, 0xfeffffff, RZ, 0xc0, !PT ;  /* 0xfeffffffe5e57812 */ /* 0x000fe200078ec0ff */
[----:B------:R-:W-:Y:S02]  /*61400*/  VIADD R32, R2, 0xed ;  /* 0x000000ed02207836 */ /* 0x000fe40000000000 */
[----:B0-----:R-:W-:Y:S01]  /*61410*/  VIADD R33, R33, UR44 ;  /* 0x0000002c21217c36 */ /* 0x001fe20008000000 */
[----:B------:R-:W-:Y:S01]  /*61420*/  ISETP.LT.AND P0, PT, R3, UR10, !P0 ;  /* 0x0000000a03007c0c */ /* 0x000fe2000c701270 */
[----:B------:R-:W-:Y:S01]  /*61430*/  ULDC UR44, c[0x0][0x248] ;  /* 0x00009200002c7ab9 */ /* 0x000fe20000000800 */
[----:B------:R-:W-:Y:S01]  /*61440*/  ULDC UR10, c[0x0][0x248] ;  /* 0x00009200000a7ab9 */ /* 0x000fe20000000800 */
[----:B------:R-:W-:Y:S01]  /*61450*/  ULDC UR24, c[0x0][0x228] ;  /* 0x00008a0000187ab9 */ /* 0x000fe20000000800 */
[----:B------:R0:W-:Y:S04]  /*61460*/  STL [R1+0x8dc], R33 ;  /* 0x0008dc2101007387 */ /* 0x0001e80000100800 */
[----:B------:R-:W3:Y:S01]  /*61470*/  LDL.LU R238, [R1+0x2054] ;  /* 0x0020540001ee7983 */ /* 0x000ee20000300800 */
        /* <DEDUP_REMOVED lines=11> */
[C---:B------:R-:W-:Y:S01]  /*61530*/  VIADD R243, R2.reuse, 0xcb ;  /* 0x000000cb02f37836 */ /* 0x040fe20000000000 */
[----:B------:R-:W-:Y:S01]  /*61540*/  ULDC UR34, c[0x0][0x228] ;  /* 0x00008a0000227ab9 */ /* 0x000fe20000000800 */
[----:B------:R-:W-:Y:S01]  /*61550*/  VIADD R244, R2, 0xc9 ;  /* 0x000000c902f47836 */ /* 0x000fe20000000000 */
[----:B------:R-:W-:-:S05]  /*61560*/  ULDC UR55, c[0x0][0x248] ;  /* 0x0000920000377ab9 */ /* 0x000fca0000000800 */
        /* <DEDUP_REMOVED lines=11> */
[----:B------:R-:W-:Y:S01]  /*61620*/  VIADD R245, R2, 0xc8 ;  /* 0x000000c802f57836 */ /* 0x000fe20000000000 */
        /* <DEDUP_REMOVED lines=24> */
[C---:B------:R-:W-:Y:S01]  /*617b0*/  VIADD R246, R2.reuse, 0xc7 ;  /* 0x000000c702f67836 */ /* 0x040fe20000000000 */
[----:B------:R-:W-:Y:S01]  /*617c0*/  ULDC UR29, c[0x0][0x228] ;  /* 0x00008a00001d7ab9 */ /* 0x000fe20000000800 */
[----:B------:R-:W-:Y:S01]  /*617d0*/  VIADD R247, R2, 0xc6 ;  /* 0x000000c602f77836 */ /* 0x000fe20000000000 */
[----:B------:R-:W-:-:S06]  /*617e0*/  ULDC UR14, c[0x0][0x228] ;  /* 0x00008a00000e7ab9 */ /* 0x000fcc0000000800 */
[----:B------:R-:W-:-:S04]  /*617f0*/  @P1 LOP3.LUT R229, R229, 0x10000, RZ, 0xfc, !PT ;  /* 0x00010000e5e51812 */ /* 0x000fc800078efcff */
[----:B------:R-:W-:-:S04]  /*61800*/  LOP3.LUT R229, R229, 0xffff7fff, RZ, 0xc0, !PT ;  /* 0xffff7fffe5e57812 */ /* 0x000fc800078ec0ff */
[----:B------:R-:W-:Y:S02]  /*61810*/  @P0 LOP3.LUT R229, R229, 0x8000, RZ, 0xfc, !PT ;  /* 0x00008000e5e50812 */ /* 0x000fe400078efcff */
[----:B------:R-:W-:Y:S01]  /*61820*/  ISETP.GE.AND P0, PT, R32, UR17, PT ;  /* 0x0000001120007c0c */ /* 0x000fe2000bf06270 */
[----:B0-----:R-:W-:Y:S01]  /*61830*/  VIADD R33, R33, UR46 ;  /* 0x0000002e21217c36 */ /* 0x001fe20008000000 */
[----:B------:R-:W-:Y:S01]  /*61840*/  LOP3.LUT R229, R229, 0xffffbfff, RZ, 0xc0, !PT ;  /* 0xffffbfffe5e57812 */ /* 0x000fe200078ec0ff */
[----:B------:R-:W-:Y:S01]  /*61850*/  ULDC UR46, c[0x0][0x248] ;  /* 0x00009200002e7ab9 */ /* 0x000fe20000000800 */
[----:B------:R-:W-:Y:S01]  /*61860*/  ISETP.LT.AND P1, PT, R4, UR30, !P0 ;  /* 0x0000001e04007c0c */ /* 0x000fe2000c721270 */
[C---:B------:R-:W-:Y:S01]  /*61870*/  VIADD R32, R2.reuse, 0xe3 ;  /* 0x000000e302207836 */ /* 0x040fe20000000000 */
[----:B------:R-:W-:Y:S01]  /*61880*/  ISETP.LT.AND P0, PT, R3, UR42, !P0 ;  /* 0x0000002a03007c0c */ /* 0x000fe2000c701270 */
[----:B------:R0:W-:Y:S01]  /*61890*/  STL [R1+0x8e8], R33 ;  /* 0x0008e82101007387 */ /* 0x0001e20000100800 */
[----:B------:R-:W-:Y:S01]  /*618a0*/  ULDC UR17, c[0x0][0x248] ;  /* 0x0000920000117ab9 */ /* 0x000fe20000000800 */
[C---:B------:R-:W-:Y:S01]  /*618b0*/  VIADD R248, R2.reuse, 0xc5 ;  /* 0x000000c502f87836 */ /* 0x040fe20000000000 */
[----:B------:R-:W-:Y:S01]  /*618c0*/  ULDC UR30, c[0x0][0x228] ;  /* 0x00008a00001e7ab9 */ /* 0x000fe20000000800 */
[----:B------:R-:W4:Y:S01]  /*618d0*/  LDL.LU R37, [R1+0xef0] ;  /* 0x000ef00001257983 */ /* 0x000f220000300800 */
[----:B------:R-:W-:Y:S01]  /*618e0*/  VIADD R249, R2, 0xc4 ;  /* 0x000000c402f97836 */ /* 0x000fe20000000000 */
[----:B------:R-:W-:Y:S01]  /*618f0*/  ULDC UR42, c[0x0][0x228] ;  /* 0x00008a00002a7ab9 */ /* 0x000fe20000000800 */
[----:B0-----:R-:W-:-:S03]  /*61900*/  VIADD R33, R33, UR46 ;  /* 0x0000002e21217c36 */ /* 0x001fc60008000000 */
[----:B------:R-:W-:Y:S01]  /*61910*/  @P1 LOP3.LUT R229, R229, 0x4000, RZ, 0xfc, !PT ;  /* 0x00004000e5e51812 */ /* 0x000fe200078efcff */
[----:B------:R-:W-:-:S03]  /*61920*/  ULDC UR46, c[0x0][0x228] ;  /* 0x00008a00002e7ab9 */ /* 0x000fc60000000800 */
[----:B------:R-:W-:Y:S01]  /*61930*/  LOP3.LUT R229, R229, 0xffffdfff, RZ, 0xc0, !PT ;  /* 0xffffdfffe5e57812 */ /* 0x000fe200078ec0ff */
[----:B------:R0:W-:Y:S03]  /*61940*/  STL [R1+0x8ec], R33 ;  /* 0x0008ec2101007387 */ /* 0x0001e60000100800 */
[----:B------:R-:W-:Y:S02]  /*61950*/  @P0 LOP3.LUT R229, R229, 0x2000, RZ, 0xfc, !PT ;  /* 0x00002000e5e50812 */ /* 0x000fe400078efcff */
[----:B------:R-:W-:Y:S01]  /*61960*/  ISETP.GE.AND P0, PT, R32, UR11, PT ;  /* 0x0000000b20007c0c */ /* 0x000fe2000bf06270 */
[----:B0-----:R-:W-:Y:S01]  /*61970*/  VIADD R33, R33, UR48 ;  /* 0x0000003021217c36 */ /* 0x001fe20008000000 */
[----:B------:R-:W-:Y:S02]  /*61980*/  ULDC UR48, c[0x0][0x248] ;  /* 0x0000920000307ab9 */ /* 0x000fe40000000800 */
[----:B------:R-:W-:-:S02]  /*61990*/  ISETP.LT.AND P1, PT, R4, UR54, !P0 ;  /* 0x0000003604007c0c */ /* 0x000fc4000c721270 */
[----:B------:R-:W-:Y:S01]  /*619a0*/  LOP3.LUT R229, R229, 0xffffefff, RZ, 0xc0, !PT ;  /* 0xffffefffe5e57812 */ /* 0x000fe200078ec0ff */
[----:B------:R0:W-:Y:S01]  /*619b0*/  STL [R1+0x8f0], R33 ;  /* 0x0008f02101007387 */ /* 0x0001e20000100800 */
[----:B------:R-:W-:Y:S01]  /*619c0*/  ISETP.LT.AND P0, PT, R3, UR5, !P0 ;  /* 0x0000000503007c0c */ /* 0x000fe2000c701270 */
[C---:B------:R-:W-:Y:S01]  /*619d0*/  VIADD R32, R2.reuse, 0xe1 ;  /* 0x000000e102207836 */ /* 0x040fe20000000000 */
[----:B------:R-:W-:Y:S01]  /*619e0*/  ULDC UR5, c[0x0][0x248] ;  /* 0x0000920000057ab9 */ /* 0x000fe20000000800 */
[----:B------:R-:W-:Y:S01]  /*619f0*/  ULDC UR11, c[0x0][0x248] ;  /* 0x00009200000b7ab9 */ /* 0x000fe20000000800 */
[----:B------:R-:W-:Y:S01]  /*61a00*/  VIADD R251, R2, 0xc3 ;  /* 0x000000c302fb7836 */ /* 0x000fe20000000000 */
[----:B------:R-:W-:Y:S01]  /*61a10*/  ULDC UR54, c[0x0][0x248] ;  /* 0x0000920000367ab9 */ /* 0x000fe20000000800 */
[----:B0-----:R-:W-:-:S03]  /*61a20*/  VIADD R33, R33, UR48 ;  /* 0x0000003021217c36 */ /* 0x001fc60008000000 */
[----:B------:R-:W-:Y:S01]  /*61a30*/  @P1 LOP3.LUT R229, R229, 0x1000, RZ, 0xfc, !PT ;  /* 0x00001000e5e51812 */ /* 0x000fe200078efcff */
[----:B------:R-:W-:Y:S01]  /*61a40*/  ULDC UR48, c[0x0][0x228] ;  /* 0x00008a0000307ab9 */ /* 0x000fe20000000800 */
[----:B------:R0:W-:Y:S02]  /*61a50*/  STL [R1+0x8f4], R33 ;  /* 0x0008f42101007387 */ /* 0x0001e40000100800 */
[----:B0-----:R-:W-:Y:S01]  /*61a60*/  VIADD R33, R33, UR56 ;  /* 0x0000003821217c36 */ /* 0x001fe20008000000 */
[----:B------:R-:W-:-:S04]  /*61a70*/  ULDC UR56, c[0x0][0x248] ;  /* 0x0000920000387ab9 */ /* 0x000fc80000000800 */
[----:B------:R0:W-:Y:S01]  /*61a80*/  STL [R1+0x8f8], R33 ;  /* 0x0008f82101007387 */ /* 0x0001e20000100800 */
[----:B------:R-:W-:Y:S01]  /*61a90*/  LOP3.LUT R229, R229, 0xfffff7ff, RZ, 0xc0, !PT ;  /* 0xfffff7ffe5e57812 */ /* 0x000fe200078ec0ff */
[----:B0-----:R-:W-:-:S03]  /*61aa0*/  VIADD R33, R33, UR56 ;  /* 0x0000003821217c36 */ /* 0x001fc60008000000 */
[----:B------:R-:W-:Y:S01]  /*61ab0*/  @P0 LOP3.LUT R229, R229, 0x800, RZ, 0xfc, !PT ;  /* 0x00000800e5e50812 */ /* 0x000fe200078efcff */
[----:B------:R-:W-:Y:S01]  /*61ac0*/  ULDC UR56, c[0x0][0x228] ;  /* 0x00008a0000387ab9 */ /* 0x000fe20000000800 */
[----:B------:R0:W-:Y:S01]  /*61ad0*/  STL [R1+0x8fc], R33 ;  /* 0x0008fc2101007387 */ /* 0x0001e20000100800 */
[----:B------:R-:W-:Y:S01]  /*61ae0*/  ISETP.GE.AND P0, PT, R32, UR53, PT ;  /* 0x0000003520007c0c */ /* 0x000fe2000bf06270 */
[----:B0-----:R-:W-:-:S03]  /*61af0*/  VIADD R33, R33, UR58 ;  /* 0x0000003a21217c36 */ /* 0x001fc60008000000 */
[----:B------:R-:W-:Y:S02]  /*61b00*/  ISETP.LT.AND P1, PT, R4, UR22, !P0 ;  /* 0x0000001604007c0c */ /* 0x000fe4000c721270 */
[----:B------:R-:W-:Y:S01]  /*61b10*/  LOP3.LUT R229, R229, 0xfffffbff, RZ, 0xc0, !PT ;  /* 0xfffffbffe5e57812 */ /* 0x000fe200078ec0ff */
[----:B------:R-:W-:Y:S01]  /*61b20*/  VIADD R32, R2, 0xdf ;  /* 0x000000df02207836 */ /* 0x000fe20000000000 */
[----:B------:R0:W-:Y:S01]  /*61b30*/  STL [R1+0x900], R33 ;  /* 0x0009002101007387 */ /* 0x0001e20000100800 */
[----:B------:R-:W-:Y:S01]  /*61b40*/  ULDC UR22, c[0x0][0x248] ;  /* 0x0000920000167ab9 */ /* 0x000fe20000000800 */
[----:B------:R-:W-:Y:S01]  /*61b50*/  ULDC UR53, c[0x0][0x248] ;  /* 0x0000920000357ab9 */ /* 0x000fe20000000800 */
[----:B------:R-:W-:Y:S01]  /*61b60*/  ULDC UR58, c[0x0][0x228] ;  /* 0x00008a00003a7ab9 */ /* 0x000fe20000000800 */
[----:B0-----:R-:W-:Y:S01]  /*61b70*/  VIADD R33, R33, UR8 ;  /* 0x0000000821217c36 */ /* 0x001fe20008000000 */
[----:B------:R-:W-:-:S04]  /*61b80*/  ULDC UR8, c[0x0][0x248] ;  /* 0x0000920000087ab9 */ /* 0x000fc80000000800 */
[----:B------:R0:W-:Y:S01]  /*61b90*/  STL [R1+0x904], R33 ;  /* 0x0009042101007387 */ /* 0x0001e20000100800 */
[----:B------:R-:W-:Y:S01]  /*61ba0*/  ISETP.LT.AND P0, PT, R3, UR44, !P0 ;  /* 0x0000002c03007c0c */ /* 0x000fe2000c701270 */
[----:B------:R-:W-:Y:S01]  /*61bb0*/  ULDC UR44, c[0x0][0x248] ;  /* 0x00009200002c7ab9 */ /* 0x000fe20000000800 */
[----:B0-----:R-:W-:Y:S01]  /*61bc0*/  VIADD R33, R33, UR8 ;  /* 0x0000000821217c36 */ /* 0x001fe20008000000 */
[----:B------:R-:W-:-:S04]  /*61bd0*/  ULDC UR8, c[0x0][0x248] ;  /* 0x0000920000087ab9 */ /* 0x000fc80000000800 */
[----:B------:R0:W-:Y:S01]  /*61be0*/  STL [R1+0x908], R33 ;  /* 0x0009082101007387 */ /* 0x0001e20000100800 */
[----:B------:R-:W-:Y:S01]  /*61bf0*/  @P1 LOP3.LUT R229, R229, 0x400, RZ, 0xfc, !PT ;  /* 0x00000400e5e51812 */ /* 0x000fe200078efcff */
[----:B0-----:R-:W-:Y:S01]  /*61c00*/  VIADD R33, R33, UR8 ;  /* 0x0000000821217c36 */ /* 0x001fe20008000000 */
[----:B------:R-:W-:Y:S02]  /*61c10*/  ULDC UR8, c[0x0][0x248] ;  /* 0x0000920000087ab9 */ /* 0x000fe40000000800 */
[----:B------:R-:W-:Y:S02]  /*61c20*/  LOP3.LUT R229, R229, 0xfffffdff, RZ, 0xc0, !PT ;  /* 0xfffffdffe5e57812 */ /* 0x000fe400078ec0ff */
[----:B------:R0:W-:Y:S02]  /*61c30*/  STL [R1+0x90c], R33 ;  /* 0x00090c2101007387 */ /* 0x0001e40000100800 */
[----:B------:R-:W-:Y:S02]  /*61c40*/  @P0 LOP3.LUT R229, R229, 0x200, RZ, 0xfc, !PT ;  /* 0x00000200e5e50812 */ /* 0x000fe400078efcff */
[----:B------:R-:W-:Y:S01]  /*61c50*/  ISETP.GE.AND P0, PT, R32, UR25, PT ;  /* 0x0000001920007c0c */ /* 0x000fe2000bf06270 */
[----:B0-----:R-:W-:Y:S01]  /*61c60*/  VIADD R33, R33, UR8 ;  /* 0x0000000821217c36 */ /* 0x001fe20008000000 */
[----:B------:R-:W-:Y:S01]  /*61c70*/  ULDC UR8, c[0x0][0x248] ;  /* 0x0000920000087ab9 */ /* 0x000fe20000000800 */
[----:B------:R-:W-:Y:S01]  /*61c80*/  LOP3.LUT R229, R229, 0xfffffeff, RZ, 0xc0, !PT ;  /* 0xfffffeffe5e57812 */ /* 0x000fe200078ec0ff */
[----:B------:R-:W-:Y:S01]  /*61c90*/  VIADD R32, R2, 0xdd ;  /* 0x000000dd02207836 */ /* 0x000fe20000000000 */
[----:B------:R-:W-:Y:S01]  /*61ca0*/  ULDC UR25, c[0x0][0x248] ;  /* 0x0000920000197ab9 */ /* 0x000fe20000000800 */
[----:B------:R0:W-:Y:S01]  /*61cb0*/  STL [R1+0x910], R33 ;  /* 0x0009102101007387 */ /* 0x0001e20000100800 */
[----:B------:R-:W-:Y:S01]  /*61cc0*/  ISETP.LT.AND P1, PT, R4, UR32, !P0 ;  /* 0x0000002004007c0c */ /* 0x000fe2000c721270 */
[----:B------:R-:W-:Y:S01]  /*61cd0*/  ULDC UR32, c[0x0][0x248] ;  /* 0x0000920000207ab9 */ /* 0x000fe20000000800 */
[----:B0-----:R-:W-:Y:S01]  /*61ce0*/  VIADD R33, R33, UR8 ;  /* 0x0000000821217c36 */ /* 0x001fe20008000000 */
[----:B------:R-:W-:-:S04]  /*61cf0*/  ULDC UR8, c[0x0][0x248] ;  /* 0x0000920000087ab9 */ /* 0x000fc80000000800 */
[----:B------:R0:W-:Y:S01]  /*61d00*/  STL [R1+0x914], R33 ;  /* 0x0009142101007387 */ /* 0x0001e20000100800 */
[----:B------:R-:W-:Y:S01]  /*61d10*/  ISETP.LT.AND P0, PT, R3, UR6, !P0 ;  /* 0x0000000603007c0c */ /* 0x000fe2000c701270 */
        /* <DEDUP_REMOVED lines=8> */
[----:B------:R-:W-:Y:S01]  /*61da0*/  @P0 LOP3.LUT R229, R229, 0x80, RZ, 0xfc, !PT ;  /* 0x00000080e5e50812 */ /* 0x000fe200078efcff */
[----:B0-----:R-:W-:Y:S01]  /*61db0*/  VIADD R33, R33, UR10 ;  /* 0x0000000a21217c36 */ /* 0x001fe20008000000 */
[----:B------:R-:W-:-:S04]  /*61dc0*/  ULDC UR10, c[0x0][0x248] ;  /* 0x00009200000a7ab9 */ /* 0x000fc80000000800 */
        /* <DEDUP_REMOVED lines=9> */
[----:B---3--:R-:W-:Y:S01]  /*61e60*/  R2UR UR40, R238 ;  /* 0x00000000ee2872ca */ /* 0x008fe200000e0000 */
[----:B------:R-:W-:Y:S01]  /*61e70*/  ULDC UR50, c[0x0][0x248] ;  /* 0x0000920000327ab9 */ /* 0x000fe20000000800 */
[----:B------:R-:W-:Y:S01]  /*61e80*/  ULDC UR46, c[0x0][0x248] ;  /* 0x00009200002e7ab9 */ /* 0x000fe20000000800 */
[----:B------:R-:W-:Y:S01]  /*61e90*/  ULDC UR45, c[0x0][0x248] ;  /* 0x00009200002d7ab9 */ /* 0x000fe20000000800 */
[----:B0-----:R-:W-:Y:S01]  /*61ea0*/  VIADD R33, R33, UR10 ;  /* 0x0000000a21217c36 */ /* 0x001fe20008000000 */
[----:B------:R-:W-:-:S04]  /*61eb0*/  ULDC UR10, c[0x0][0x248] ;  /* 0x00009200000a7ab9 */ /* 0x000fc80000000800 */
[----:B------:R0:W-:Y:S01]  /*61ec0*/  STL [R1+0x928], R33 ;  /* 0x0009282101007387 */ /* 0x0001e20000100800 */
[----:B------:R-:W-:Y:S01]  /*61ed0*/  @P1 LOP3.LUT R229, R229, 0x40, RZ, 0xfc, !PT ;  /* 0x00000040e5e51812 */ /* 0x000fe200078efcff */
[----:B0-----:R-:W-:Y:S01]  /*61ee0*/  VIADD R33, R33, UR10 ;  /* 0x0000000a21217c36 */ /* 0x001fe20008000000 */
[----:B------:R-:W-:-:S04]  /*61ef0*/  ULDC UR10, c[0x0][0x248] ;  /* 0x00009200000a7ab9 */ /* 0x000fc80000000800 */
[----:B------:R0:W-:Y:S01]  /*61f00*/  STL [R1+0x92c], R33 ;  /* 0x00092c2101007387 */ /* 0x0001e20000100800 */
[----:B------:R-:W-:Y:S01]  /*61f10*/  LOP3.LUT R229, R229, 0xffffffdf, RZ, 0xc0, !PT ;  /* 0xffffffdfe5e57812 */ /* 0x000fe200078ec0ff */
[----:B0-----:R-:W-:Y:S01]  /*61f20*/  VIADD R33, R33, UR10 ;  /* 0x0000000a21217c36 */ /* 0x001fe20008000000 */
[----:B------:R-:W-:-:S04]  /*61f30*/  ULDC UR10, c[0x0][0x248] ;  /* 0x00009200000a7ab9 */ /* 0x000fc80000000800 */
[----:B------:R0:W-:Y:S01]  /*61f40*/  STL [R1+0x930], R33 ;  /* 0x0009302101007387 */ /* 0x0001e20000100800 */
[----:B------:R-:W-:Y:S02]  /*61f50*/  @P0 LOP3.LUT R229, R229, 0x20, RZ, 0xfc, !PT ;  /* 0x00000020e5e50812 */ /* 0x000fe400078efcff */
[----:B------:R-:W-:Y:S01]  /*61f60*/  ISETP.GE.AND P0, PT, R32, UR21, PT ;  /* 0x0000001520007c0c */ /* 0x000fe2000bf06270 */
[----:B------:R-:W-:Y:S01]  /*61f70*/  ULDC UR21, c[0x0][0x228] ;  /* 0x00008a0000157ab9 */ /* 0x000fe20000000800 */
[----:B0-----:R-:W-:Y:S01]  /*61f80*/  VIADD R33, R33, UR10 ;  /* 0x0000000a21217c36 */ /* 0x001fe20008000000 */
[----:B------:R-:W-:-:S04]  /*61f90*/  ULDC UR10, c[0x0][0x248] ;  /* 0x00009200000a7ab9 */ /* 0x000fc80000000800 */
[----:B------:R0:W-:Y:S01]  /*61fa0*/  STL [R1+0x934], R33 ;  /* 0x0009342101007387 */ /* 0x0001e20000100800 */
[----:B------:R-:W-:Y:S01]  /*61fb0*/  ISETP.LT.AND P1, PT, R4, UR16, !P0 ;  /* 0x0000001004007c0c */ /* 0x000fe2000c721270 */
[----:B0-----:R-:W-:Y:S01]  /*61fc0*/  VIADD R33, R33, UR10 ;  /* 0x0000000a21217c36 */ /* 0x001fe20008000000 */
[----:B------:R-:W-:Y:S01]  /*61fd0*/  ISETP.LT.AND P0, PT, R3, UR48, !P0 ;  /* 0x0000003003007c0c */ /* 0x000fe2000c701270 */
[----:B------:R-:W-:Y:S01]  /*61fe0*/  ULDC UR10, c[0x0][0x248] ;  /* 0x00009200000a7ab9 */ /* 0x000fe20000000800 */
[----:B------:R-:W-:Y:S01]  /*61ff0*/  LOP3.LUT R229, R229, 0xffffffef, RZ, 0xc0, !PT ;  /* 0xffffffefe5e57812 */ /* 0x000fe200078ec0ff */
[----:B------:R-:W-:Y:S01]  /*62000*/  ULDC UR48, c[0x0][0x248] ;  /* 0x0000920000307ab9 */ /* 0x000fe20000000800 */
[----:B------:R0:W-:Y:S02]  /*62010*/  STL [R1+0x938], R33 ;  /* 0x0009382101007387 */ /* 0x0001e40000100800 */
[----:B0-----:R-:W-:-:S05]  /*62020*/  VIADD R33, R33, UR5 ;  /* 0x0000000521217c36 */ /* 0x001fca0008000000 */
[----:B------:R-:W-:Y:S01]  /*62030*/  @P1 LOP3.LUT R229, R229, 0x10, RZ, 0xfc, !PT ;  /* 0x00000010e5e51812 */ /* 0x000fe200078efcff */
[----:B------:R-:W-:Y:S01]  /*62040*/  ULDC UR5, c[0x0][0x248] ;  /* 0x0000920000057ab9 */ /* 0x000fe20000000800 */
[----:B------:R0:W-:Y:S02]  /*62050*/  STL [R1+0x93c], R33 ;  /* 0x00093c2101007387 */ /* 0x0001e40000100800 */
[----:B------:R-:W-:Y:S01]  /*62060*/  LOP3.LUT R229, R229, 0xfffffff7, RZ, 0xc0, !PT ;  /* 0xfffffff7e5e57812 */ /* 0x000fe200078ec0ff */
[----:B0-----:R-:W-:-:S03]  /*62070*/  VIADD R33, R33, UR11 ;  /* 0x0000000b21217c36 */ /* 0x001fc60008000000 */
[----:B------:R-:W-:Y:S01]  /*62080*/  @P0 LOP3.LUT R229, R229, 0x8, RZ, 0xfc, !PT ;  /* 0x00000008e5e50812 */ /* 0x000fe200078efcff */
[----:B------:R-:W-:Y:S01]  /*62090*/  ULDC UR11, c[0x0][0x248] ;  /* 0x00009200000b7ab9 */ /* 0x000fe20000000800 */
[----:B------:R0:W-:Y:S01]  /*620a0*/  STL [R1+0x940], R33 ;  /* 0x0009402101007387 */ /* 0x0001e20000100800 */
[----:B------:R-:W-:Y:S01]  /*620b0*/  ISETP.GE.AND P0, PT, R226, UR7, PT ;  /* 0x00000007e2007c0c */ /* 0x000fe2000bf06270 */
[----:B------:R-:W-:Y:S01]  /*620c0*/  ULDC.64 UR6, c[0x0][0x228] ;  /* 0x00008a0000067ab9 */ /* 0x000fe20000000a00 */
[----:B0-----:R-:W-:Y:S02]  /*620d0*/  VIADD R33, R33, UR10 ;  /* 0x0000000a21217c36 */ /* 0x001fe40008000000 */
[----:B------:R-:W-:Y:S01]  /*620e0*/  ISETP.LT.AND P1, PT, R4, UR59, !P0 ;  /* 0x0000003b04007c0c */ /* 0x000fe2000c721270 */
[----:B------:R-:W-:Y:S01]  /*620f0*/  ULDC UR10, c[0x0][0x248] ;  /* 0x00009200000a7ab9 */ /* 0x000fe20000000800 */
[----:B------:R-:W-:Y:S01]  /*62100*/  VIADD R34, R33, UR39 ;  /* 0x0000002721227c36 */ /* 0x000fe20008000000 */
[----:B------:R0:W-:Y:S01]  /*62110*/  STL [R1+0x944], R33 ;  /* 0x0009442101007387 */ /* 0x0001e20000100800 */
[----:B------:R-:W-:Y:S01]  /*62120*/  LOP3.LUT R229, R229, 0xfffffffb, RZ, 0xc0, !PT ;  /* 0xfffffffbe5e57812 */ /* 0x000fe200078ec0ff */
[----:B------:R-:W-:-:S02]  /*62130*/  ULDC UR59, c[0x0][0x228] ;  /* 0x00008a00003b7ab9 */ /* 0x000fc40000000800 */
[----:B0-----:R-:W3:Y:S04]  /*62140*/  LDL.LU R33, [R1+0x204c] ;  /* 0x00204c0001217983 */ /* 0x001ee80000300800 */
[----:B------:R0:W-:Y:S01]  /*62150*/  STL [R1+0x948], R34 ;  /* 0x0009482201007387 */ /* 0x0001e20000100800 */
[----:B------:R-:W-:Y:S01]  /*62160*/  ISETP.LT.AND P0, PT, R3, UR52, !P0 ;  /* 0x0000003403007c0c */ /* 0x000fe2000c701270 */
[----:B------:R-:W-:Y:S01]  /*62170*/  ULDC UR52, c[0x0][0x228] ;  /* 0x00008a0000347ab9 */ /* 0x000fe20000000800 */
[----:B0-----:R-:W-:Y:S01]  /*62180*/  VIADD R34, R34, UR5 ;  /* 0x0000000522227c36 */ /* 0x001fe20008000000 */
[----:B------:R-:W-:Y:S01]  /*62190*/  @P1 LOP3.LUT R229, R229, 0x4, RZ, 0xfc, !PT ;  /* 0x00000004e5e51812 */ /* 0x000fe200078efcff */
[----:B------:R-:W-:-:S03]  /*621a0*/  ULDC UR5, c[0x0][0x248] ;  /* 0x0000920000057ab9 */ /* 0x000fc60000000800 */
[----:B------:R0:W-:Y:S02]  /*621b0*/  STL [R1+0x94c], R34 ;  /* 0x00094c2201007387 */ /* 0x0001e40000100800 */
[----:B0-----:R-:W-:Y:S01]  /*621c0*/  VIADD R34, R34, UR38 ;  /* 0x0000002622227c36 */ /* 0x001fe20008000000 */
[----:B------:R-:W-:Y:S01]  /*621d0*/  LOP3.LUT R229, R229, 0xfffffffd, RZ, 0xc0, !PT ;  /* 0xfffffffde5e57812 */ /* 0x000fe200078ec0ff */
[----:B------:R-:W-:-:S03]  /*621e0*/  ULDC.64 UR38, c[0x0][0x228] ;  /* 0x00008a0000267ab9 */ /* 0x000fc60000000a00 */
[----:B------:R0:W-:Y:S02]  /*621f0*/  STL [R1+0x950], R34 ;  /* 0x0009502201007387 */ /* 0x0001e40000100800 */
[----:B0-----:R-:W-:Y:S01]  /*62200*/  VIADD R34, R34, UR22 ;  /* 0x0000001622227c36 */ /* 0x001fe20008000000 */
[----:B------:R-:W-:Y:S01]  /*62210*/  @P0 LOP3.LUT R229, R229, 0x2, RZ, 0xfc, !PT ;  /* 0x00000002e5e50812 */ /* 0x000fe200078efcff */
[----:B------:R-:W-:Y:S02]  /*62220*/  ULDC UR22, c[0x0][0x228] ;  /* 0x00008a0000167ab9 */ /* 0x000fe40000000800 */
[----:B------:R-:W-:Y:S01]  /*62230*/  VIADD R238, R34, UR11 ;  /* 0x0000000b22ee7c36 */ /* 0x000fe20008000000 */
[----:B------:R-:W-:-:S03]  /*62240*/  ISETP.GE.AND P0, PT, R227, UR33, PT ;  /* 0x00000021e3007c0c */ /* 0x000fc6000bf06270 */
[----:B------:R-:W-:Y:S01]  /*62250*/  VIADD R226, R238, UR10 ;  /* 0x0000000aeee27c36 */ /* 0x000fe20008000000 */
[----:B------:R-:W-:Y:S01]  /*62260*/  STL [R1+0x954], R34 ;  /* 0x0009542201007387 */ /* 0x000fe20000100800 */
[----:B------:R-:W-:Y:S01]  /*62270*/  ISETP.LT.AND P1, PT, R4, UR22, !P0 ;  /* 0x0000001604007c0c */ /* 0x000fe2000c721270 */
[----:B------:R-:W-:Y:S01]  /*62280*/  ULDC UR22, c[0x0][0x228] ;  /* 0x00008a0000167ab9 */ /* 0x000fe20000000800 */
[----:B------:R-:W-:Y:S01]  /*62290*/  VIADD R227, R226, UR17 ;  /* 0x00000011e2e37c36 */ /* 0x000fe20008000000 */
[----:B------:R0:W-:Y:S01]  /*622a0*/  STL [R1+0x958], R238 ;  /* 0x000958ee01007387 */ /* 0x0001e20000100800 */
[----:B------:R-:W-:Y:S01]  /*622b0*/  ISETP.LT.AND P0, PT, R3, UR56, !P0 ;  /* 0x0000003803007c0c */ /* 0x000fe2000c701270 */
[----:B------:R-:W-:Y:S01]  /*622c0*/  ULDC.64 UR10, c[0x0][0x228] ;  /* 0x00008a00000a7ab9 */ /* 0x000fe20000000a00 */
[----:B------:R-:W-:Y:S01]  /*622d0*/  LOP3.LUT R229, R229, 0xfffffffe, RZ, 0xc0, !PT ;  /* 0xfffffffee5e57812 */ /* 0x000fe200078ec0ff */
[----:B------:R-:W-:Y:S01]  /*622e0*/  ULDC.64 UR16, c[0x0][0x228] ;  /* 0x00008a0000107ab9 */ /* 0x000fe20000000a00 */
[----:B0-----:R-:W2:Y:S04]  /*622f0*/  LDL.LU R238, [R1+0x2050] ;  /* 0x0020500001ee7983 */ /* 0x001ea80000300800 */
[----:B------:R-:W-:Y:S04]  /*62300*/  STL [R1+0x95c], R226 ;  /* 0x00095ce201007387 */ /* 0x000fe80000100800 */
[----:B------:R0:W-:Y:S02]  /*62310*/  STL [R1+0x960], R227 ;  /* 0x000960e301007387 */ /* 0x0001e40000100800 */
[----:B0-----:R-:W-:-:S05]  /*62320*/  VIADD R227, R227, UR20 ;  /* 0x00000014e3e37c36 */ /* 0x001fca0008000000 */
        /* <DEDUP_REMOVED lines=12> */
[----:B------:R0:W-:Y:S01]  /*623f0*/  STL [R1+0x97c], R227 ;  /* 0x00097ce301007387 */ /* 0x0001e20000100800 */
[----:B------:R-:W-:Y:S01]  /*62400*/  @P0 LOP3.LUT R228, R228, 0x80000000, RZ, 0xfc, !PT ;  /* 0x80000000e4e40812 */ /* 0x000fe200078efcff */
[----:B0-----:R-:W-:-:S05]  /*62410*/  VIADD R227, R227, UR47 ;  /* 0x0000002fe3e37c36 */ /* 0x001fca0008000000 */
[----:B------:R0:W-:Y:S01]  /*62420*/  STL [R1+0x980], R227 ;  /* 0x000980e301007387 */ /* 0x0001e20000100800 */
[----:B------:R-:W-:Y:S01]  /*62430*/  ISETP.GE.AND P0, PT, R237, UR23, PT ;  /* 0x00000017ed007c0c */ /* 0x000fe2000bf06270 */
[----:B0-----:R-:W-:-:S04]  /*62440*/  VIADD R227, R227, UR46 ;  /* 0x0000002ee3e37c36 */ /* 0x001fc80008000000 */
[----:B------:R-:W-:Y:S01]  /*62450*/  VIADD R237, R227, UR45 ;  /* 0x0000002de3ed7c36 */ /* 0x000fe20008000000 */
[----:B------:R0:W-:Y:S04]  /*62460*/  STL [R1+0x984], R227 ;  /* 0x000984e301007387 */ /* 0x0001e80000100800 */
[----:B0-----:R-:W3:Y:S01]  /*62470*/  LDL.LU R227, [R1+0xf80] ;  /* 0x000f800001e37983 */ /* 0x001ee20000300800 */
[----:B------:R-:W-:Y:S02]  /*62480*/  @P1 LOP3.LUT R229, R229, 0x1, RZ, 0xfc, !PT ;  /* 0x00000001e5e51812 */ /* 0x000fe400078efcff */
[----:B------:R-:W-:Y:S01]  /*62490*/  ISETP.LT.AND P1, PT, R4, UR21, !P0 ;  /* 0x0000001504007c0c */ /* 0x000fe2000c721270 */
[----:B------:R-:W-:Y:S01]  /*624a0*/  ULDC.64 UR20, c[0x0][0x228] ;  /* 0x00008a0000147ab9 */ /* 0x000fe20000000a00 */
[----:B------:R-:W-:Y:S01]  /*624b0*/  ISETP.LT.AND P0, PT, R3, UR22, !P0 ;  /* 0x0000001603007c0c */ /* 0x000fe2000c701270 */
[----:B------:R-:W-:Y:S01]  /*624c0*/  ULDC.64 UR22, c[0x0][0x228] ;  /* 0x00008a0000167ab9 */ /* 0x000fe20000000a00 */
[----:B------:R-:W-:-:S09]  /*624d0*/  LOP3.LUT R228, R228, 0xbfffffff, RZ, 0xc0, !PT ;  /* 0xbfffffffe4e47812 */ /* 0x000fd200078ec0ff */
[----:B------:R-:W-:-:S04]  /*624e0*/  @P1 LOP3.LUT R228, R228, 0x40000000, RZ, 0xfc, !PT ;  /* 0x40000000e4e41812 */ /* 0x000fc800078efcff */
[----:B------:R-:W-:-:S04]  /*624f0*/  LOP3.LUT R228, R228, 0xdfffffff, RZ, 0xc0, !PT ;  /* 0xdfffffffe4e47812 */ /* 0x000fc800078ec0ff */
[----:B------:R-:W-:Y:S02]  /*62500*/  @P0 LOP3.LUT R228, R228, 0x20000000, RZ, 0xfc, !PT ;  /* 0x20000000e4e40812 */ /* 0x000fe400078efcff */
[----:B------:R-:W-:-:S04]  /*62510*/  ISETP.GE.AND P0, PT, R239, UR13, PT ;  /* 0x0000000def007c0c */ /* 0x000fc8000bf06270 */
[----:B------:R-:W-:Y:S01]  /*62520*/  ISETP.LT.AND P2, PT, R4, UR59, !P0 ;  /* 0x0000003b04007c0c */ /* 0x000fe2000c741270 */
[----:B------:R-:W-:Y:S01]  /*62530*/  ULDC UR59, c[0x0][0x228] ;  /* 0x00008a00003b7ab9 */ /* 0x000fe20000000800 */
[----:B------:R-:W-:Y:S02]  /*62540*/  ISETP.LT.AND P1, PT, R3, UR52, !P0 ;  /* 0x0000003403007c0c */ /* 0x000fe4000c721270 */
[----:B------:R-:W-:Y:S02]  /*62550*/  LOP3.LUT R228, R228, 0xefffffff, RZ, 0xc0, !PT ;  /* 0xefffffffe4e47812 */ /* 0x000fe400078ec0ff */
[----:B------:R-:W-:-:S07]  /*62560*/  ISETP.GE.AND P0, PT, R240, UR57, PT ;  /* 0x00000039f0007c0c */ /* 0x000fce000bf06270 */
[----:B------:R-:W-:Y:S02]  /*62570*/  @P2 LOP3.LUT R228, R228, 0x10000000, RZ, 0xfc, !PT ;  /* 0x10000000e4e42812 */ /* 0x000fe400078efcff */
[----:B------:R-:W-:Y:S02]  /*62580*/  ISETP.LT.AND P2, PT, R4, UR59, !P0 ;  /* 0x0000003b04007c0c */ /* 0x000fe4000c741270 */
[----:B------:R-:W-:-:S04]  /*62590*/  LOP3.LUT R228, R228, 0xf7ffffff, RZ, 0xc0, !PT ;  /* 0xf7ffffffe4e47812 */ /* 0x000fc800078ec0ff */
[----:B------:R-:W-:Y:S02]  /*625a0*/  @P1 LOP3.LUT R228, R228, 0x8000000, RZ, 0xfc, !PT ;  /* 0x08000000e4e41812 */ /* 0x000fe400078efcff */
[----:B------:R-:W-:Y:S02]  /*625b0*/  ISETP.LT.AND P1, PT, R3, UR61, !P0 ;  /* 0x0000003d03007c0c */ /* 0x000fe4000c721270 */
[----:B------:R-:W-:Y:S02]  /*625c0*/  LOP3.LUT R228, R228, 0xfbffffff, RZ, 0xc0, !PT ;  /* 0xfbffffffe4e47812 */ /* 0x000fe400078ec0ff */
[----:B------:R-:W-:Y:S02]  /*625d0*/  ISETP.GE.AND P0, PT, R241, UR51, PT ;  /* 0x00000033f1007c0c */ /* 0x000fe4000bf06270 */
[----:B------:R-:W-:Y:S02]  /*625e0*/  @P2 LOP3.LUT R228, R228, 0x4000000, RZ, 0xfc, !PT ;  /* 0x04000000e4e42812 */ /* 0x000fe400078efcff */
[----:B------:R-:W-:-:S02]  /*625f0*/  ISETP.LT.AND P2, PT, R4, UR60, !P0 ;  /* 0x0000003c04007c0c */ /* 0x000fc4000c741270 */
        /* <DEDUP_REMOVED lines=57> */
[----:B------:R-:W-:Y:S01]  /*62990*/  @P1 LOP3.LUT R228, R228, 0x8, RZ, 0xfc, !PT ;  /* 0x00000008e4e41812 */ /* 0x000fe200078efcff */
[----:B------:R0:W-:Y:S01]  /*629a0*/  STL [R1+0x988], R237 ;  /* 0x000988ed01007387 */ /* 0x0001e20000100800 */
[----:B------:R-:W-:Y:S02]  /*629b0*/  ISETP.LT.AND P1, PT, R3, UR20, !P0 ;  /* 0x0000001403007c0c */ /* 0x000fe4000c721270 */
[----:B------:R-:W-:Y:S01]  /*629c0*/  LOP3.LUT R228, R228, 0xfffffffb, RZ, 0xc0, !PT ;  /* 0xfffffffbe4e47812 */ /* 0x000fe200078ec0ff */
[----:B------:R-:W1:Y:S03]  /*629d0*/  S2R R226, SR_TID.X ;  /* 0x0000000000e27919 */ /* 0x000e660000002100 */
[----:B------:R-:W-:Y:S01]  /*629e0*/  @P2 LOP3.LUT R228, R228, 0x4, RZ, 0xfc, !PT ;  /* 0x00000004e4e42812 */ /* 0x000fe200078efcff */
[----:B0-----:R-:W-:-:S03]  /*629f0*/  VIADD R237, R237, UR48 ;  /* 0x00000030eded7c36 */ /* 0x001fc60008000000 */
[----:B------:R-:W-:Y:S02]  /*62a00*/  LOP3.LUT R228, R228, 0xfffffffd, RZ, 0xc0, !PT ;  /* 0xfffffffde4e47812 */ /* 0x000fe400078ec0ff */
[----:B------:R0:W-:Y:S01]  /*62a10*/  STL [R1+0x98c], R237 ;  /* 0x00098ced01007387 */ /* 0x0001e20000100800 */
[----:B------:R-:W-:Y:S02]  /*62a20*/  ISETP.GE.AND P0, PT, R251, UR9, PT ;  /* 0x00000009fb007c0c */ /* 0x000fe4000bf06270 */
[----:B------:R-:W-:Y:S01]  /*62a30*/  @P1 LOP3.LUT R228, R228, 0x2, RZ, 0xfc, !PT ;  /* 0x00000002e4e41812 */ /* 0x000fe200078efcff */
[----:B0-----:R-:W-:Y:S01]  /*62a40*/  VIADD R237, R237, UR54 ;  /* 0x00000036eded7c36 */ /* 0x001fe20008000000 */
[----:B------:R-:W-:Y:S02]  /*62a50*/  ISETP.LT.AND P1, PT, R4, UR36, !P0 ;  /* 0x0000002404007c0c */ /* 0x000fe4000c721270 */
[----:B------:R-:W-:Y:S02]  /*62a60*/  ISETP.LT.AND P0, PT, R3, UR42, !P0 ;  /* 0x0000002a03007c0c */ /* 0x000fe4000c701270 */
[----:B------:R0:W-:Y:S02]  /*62a70*/  STL [R1+0x990], R237 ;  /* 0x000990ed01007387 */ /* 0x0001e40000100800 */
[----:B0-----:R-:W-:-:S05]  /*62a80*/  VIADD R237, R237, UR55 ;  /* 0x00000037eded7c36 */ /* 0x001fca0008000000 */
[----:B------:R0:W-:Y:S01]  /*62a90*/  STL [R1+0xa48], R237 ;  /* 0x000a48ed01007387 */ /* 0x0001e20000100800 */
[----:B--2---:R-:W-:-:S04]  /*62aa0*/  LOP3.LUT R238, R238, 0x7fffffff, RZ, 0xc0, !PT ;  /* 0x7fffffffeeee7812 */ /* 0x004fc800078ec0ff */
[----:B------:R-:W-:Y:S02]  /*62ab0*/  @P0 LOP3.LUT R238, R238, 0x80000000, RZ, 0xfc, !PT ;  /* 0x80000000eeee0812 */ /* 0x000fe400078efcff */
[----:B------:R-:W-:Y:S01]  /*62ac0*/  ISETP.GE.AND P0, PT, R3, UR4, PT ;  /* 0x0000000403007c0c */ /* 0x000fe2000bf06270 */
[----:B------:R-:W-:Y:S01]  /*62ad0*/  VIADD R252, R2, 0xc2 ;  /* 0x000000c202fc7836 */ /* 0x000fe20000000000 */
[----:B------:R-:W-:Y:S01]  /*62ae0*/  LOP3.LUT R228, R228, 0xfffffffe, RZ, 0xc0, !PT ;  /* 0xfffffffee4e47812 */ /* 0x000fe200078ec0ff */
[----:B-1----:R-:W-:Y:S01]  /*62af0*/  IMAD.SHL.U32 R226, R226, 0x80, RZ ;  /* 0x00000080e2e27824 */ /* 0x002fe200078e00ff */
[----:B----4-:R-:W-:Y:S01]  /*62b00*/  R2UR UR41, R37 ;  /* 0x00000000252972ca */ /* 0x010fe200000e0000 */
[C---:B------:R-:W-:Y:S01]  /*62b10*/  VIADD R211, R2.reuse, 0xc1 ;  /* 0x000000c102d37836 */ /* 0x040fe20000000000 */
[----:B---3--:R-:W-:Y:S01]  /*62b20*/  LOP3.LUT R50, R33, 0xf0, RZ, 0xc0, !PT ;  /* 0x000000f021327812 */ /* 0x008fe200078ec0ff */
[----:B------:R-:W-:Y:S01]  /*62b30*/  VIADD R212, R2, 0xc0 ;  /* 0x000000c002d47836 */ /* 0x000fe20000000000 */
[----:B------:R-:W-:Y:S01]  /*62b40*/  @P1 LOP3.LUT R228, R228, 0x1, RZ, 0xfc, !PT ;  /* 0x00000001e4e41812 */ /* 0x000fe200078efcff */
[----:B------:R-:W-:Y:S01]  /*62b50*/  VIADD R213, R2, 0xbf ;  /* 0x000000bf02d57836 */ /* 0x000fe20000000000 */
[----:B------:R-:W-:Y:S01]  /*62b60*/  LOP3.LUT R226, R226, 0x800, RZ, 0xc0, !PT ;  /* 0x00000800e2e27812 */ /* 0x000fe200078ec0ff */
[----:B------:R-:W-:Y:S01]  /*62b70*/  VIADD R214, R2, 0xbe ;  /* 0x000000be02d67836 */ /* 0x000fe20000000000 */
[----:B------:R-:W-:Y:S01]  /*62b80*/  ISETP.GE.AND P1, PT, R252, UR39, PT ;  /* 0x00000027fc007c0c */ /* 0x000fe2000bf26270 */
[----:B------:R-:W-:-:S02]  /*62b90*/  VIADD R215, R2, 0xbd ;  /* 0x000000bd02d77836 */ /* 0x000fc40000000000 */
[C---:B------:R-:W-:Y:S02]  /*62ba0*/  VIADD R216, R2.reuse, 0xbc ;  /* 0x000000bc02d87836 */ /* 0x040fe40000000000 */
[C---:B------:R-:W-:Y:S02]  /*62bb0*/  VIADD R217, R2.reuse, 0xbb ;  /* 0x000000bb02d97836 */ /* 0x040fe40000000000 */
[C---:B------:R-:W-:Y:S02]  /*62bc0*/  VIADD R218, R2.reuse, 0xba ;  /* 0x000000ba02da7836 */ /* 0x040fe40000000000 */
[C---:B------:R-:W-:Y:S02]  /*62bd0*/  VIADD R219, R2.reuse, 0xb9 ;  /* 0x000000b902db7836 */ /* 0x040fe40000000000 */
[C---:B------:R-:W-:Y:S02]  /*62be0*/  VIADD R220, R2.reuse, 0xb8 ;  /* 0x000000b802dc7836 */ /* 0x040fe40000000000 */
        /* <DEDUP_REMOVED lines=9> */
[C---:B------:R-:W-:Y:S01]  /*62c80*/  VIADD R206, R2.reuse, 0xae ;  /* 0x000000ae02ce7836 */ /* 0x040fe20000000000 */
[----:B------:R-:W-:Y:S01]  /*62c90*/  R2UR UR4, R227 ;  /* 0x00000000e30472ca */ /* 0x000fe200000e0000 */
        /* <DEDUP_REMOVED lines=172> */
[----:B------:R-:W-:Y:S01]  /*63760*/  VIADD R32, R2, 0x1 ;  /* 0x0000000102207836 */ /* 0x000fe20000000000 */
[----:B------:R-:W-:Y:S01]  /*63770*/  ULDC.64 UR32, c[0x0][0x228] ;  /* 0x00008a0000207ab9 */ /* 0x000fe20000000a00 */
[----:B------:R-:W-:Y:S01]  /*63780*/  ULDC.64 UR26, c[0x0][0x228] ;  /* 0x00008a00001a7ab9 */ /* 0x000fe20000000a00 */
[----:B------:R-:W-:Y:S01]  /*63790*/  ISETP.LT.AND P3, PT, R4, UR32, !P1 ;  /* 0x0000002004007c0c */ /* 0x000fe2000cf61270 */
[----:B------:R-:W-:Y:S01]  /*637a0*/  ULDC.64 UR30, c[0x0][0x228] ;  /* 0x00008a00001e7ab9 */ /* 0x000fe20000000a00 */
[C---:B------:R-:W-:Y:S01]  /*637b0*/  ISETP.LT.AND P2, PT, R3.reuse, UR26, !P1 ;  /* 0x0000001a03007c0c */ /* 0x040fe2000cf41270 */
[----:B------:R-:W-:Y:S01]  /*637c0*/  ULDC.64 UR24, c[0x0][0x228] ;  /* 0x00008a0000187ab9 */ /* 0x000fe20000000a00 */
[----:B------:R-:W-:Y:S01]  /*637d0*/  LOP3.LUT R238, R238, 0xbfffffff, RZ, 0xc0, !PT ;  /* 0xbfffffffeeee7812 */ /* 0x000fe200078ec0ff */
[----:B------:R-:W-:Y:S01]  /*637e0*/  ULDC.64 UR34, c[0x0][0x228] ;  /* 0x00008a0000227ab9 */ /* 0x000fe20000000a00 */
[----:B------:R-:W-:Y:S01]  /*637f0*/  ISETP.GE.AND P1, PT, R212, UR11, PT ;  /* 0x0000000bd4007c0c */ /* 0x000fe2000bf26270 */
[----:B------:R-:W-:Y:S01]  /*63800*/  ULDC.64 UR28, c[0x0][0x228] ;  /* 0x00008a00001c7ab9 */ /* 0x000fe20000000a00 */
[----:B------:R-:W-:Y:S01]  /*63810*/  ULDC.64 UR36, c[0x0][0x228] ;  /* 0x00008a0000247ab9 */ /* 0x000fe20000000a00 */
[----:B------:R-:W-:Y:S01]  /*63820*/  ULDC.64 UR38, c[0x0][0x228] ;  /* 0x00008a0000267ab9 */ /* 0x000fe20000000a00 */
[----:B------:R-:W-:Y:S01]  /*63830*/  ULDC.64 UR42, c[0x0][0x228] ;  /* 0x00008a00002a7ab9 */ /* 0x000fe20000000a00 */
[----:B------:R-:W-:Y:S01]  /*63840*/  ULDC UR60, c[0x0][0x228] ;  /* 0x00008a00003c7ab9 */ /* 0x000fe20000000800 */
[----:B------:R-:W-:Y:S01]  /*63850*/  ULDC UR5, c[0x0][0x228] ;  /* 0x00008a0000057ab9 */ /* 0x000fe20000000800 */
[----:B------:R-:W-:Y:S01]  /*63860*/  @P3 LOP3.LUT R238, R238, 0x40000000, RZ, 0xfc, !PT ;  /* 0x40000000eeee3812 */ /* 0x000fe200078efcff */
[----:B------:R-:W-:Y:S01]  /*63870*/  ULDC UR6, c[0x0][0x228] ;  /* 0x00008a0000067ab9 */ /* 0x000fe20000000800 */
[----:B------:R-:W-:Y:S01]  /*63880*/  ULDC UR8, c[0x0][0x228] ;  /* 0x00008a0000087ab9 */ /* 0x000fe20000000800 */
[----:B------:R-:W-:Y:S01]  /*63890*/  ULDC UR9, c[0x0][0x228] ;  /* 0x00008a0000097ab9 */ /* 0x000fe20000000800 */
[----:B------:R-:W-:Y:S01]  /*638a0*/  LOP3.LUT R238, R238, 0xdfffffff, RZ, 0xc0, !PT ;  /* 0xdfffffffeeee7812 */ /* 0x000fe200078ec0ff */
[----:B------:R-:W-:Y:S01]  /*638b0*/  ULDC UR10, c[0x0][0x228] ;  /* 0x00008a00000a7ab9 */ /* 0x000fe20000000800 */
[----:B------:R-:W-:Y:S01]  /*638c0*/  ULDC UR12, c[0x0][0x228] ;  /* 0x00008a00000c7ab9 */ /* 0x000fe20000000800 */
[----:B------:R-:W-:Y:S01]  /*638d0*/  ULDC UR13, c[0x0][0x228] ;  /* 0x00008a00000d7ab9 */ /* 0x000fe20000000800 */
[----:B------:R-:W-:Y:S01]  /*638e0*/  @P2 LOP3.LUT R238, R238, 0x20000000, RZ, 0xfc, !PT ;  /* 0x20000000eeee2812 */ /* 0x000fe200078efcff */
[----:B------:R-:W-:Y:S01]  /*638f0*/  ULDC UR14, c[0x0][0x228] ;  /* 0x00008a00000e7ab9 */ /* 0x000fe20000000800 */
[----:B------:R-:W-:Y:S01]  /*63900*/  ISETP.LT.AND P2, PT, R4, UR30, !P1 ;  /* 0x0000001e04007c0c */ /* 0x000fe2000cf41270 */
[----:B------:R-:W-:Y:S01]  /*63910*/  ULDC UR15, c[0x0][0x228] ;  /* 0x00008a00000f7ab9 */ /* 0x000fe20000000800 */
[----:B------:R-:W-:Y:S01]  /*63920*/  ISETP.LT.AND P1, PT, R3, UR24, !P1 ;  /* 0x0000001803007c0c */ /* 0x000fe2000cf21270 */
[----:B------:R-:W-:Y:S01]  /*63930*/  ULDC UR61, c[0x0][0x228] ;  /* 0x00008a00003d7ab9 */ /* 0x000fe20000000800 */
[----:B------:R-:W-:Y:S01]  /*63940*/  LOP3.LUT R238, R238, 0xefffffff, RZ, 0xc0, !PT ;  /* 0xefffffffeeee7812 */ /* 0x000fe200078ec0ff */
[----:B------:R-:W-:Y:S01]  /*63950*/  ULDC UR26, c[0x0][0x228] ;  /* 0x00008a00001a7ab9 */ /* 0x000fe20000000800 */
[----:B------:R-:W-:Y:S01]  /*63960*/  ULDC UR16, c[0x0][0x228] ;  /* 0x00008a0000107ab9 */ /* 0x000fe20000000800 */
[----:B------:R-:W-:Y:S01]  /*63970*/  ULDC UR18, c[0x0][0x228] ;  /* 0x00008a0000127ab9 */ /* 0x000fe20000000800 */
[----:B------:R-:W-:Y:S01]  /*63980*/  LOP3.LUT R239, R239, 0x7fffffff, RZ, 0xc0, !PT ;  /* 0x7fffffffefef7812 */ /* 0x000fe200078ec0ff */
[----:B------:R-:W-:Y:S01]  /*63990*/  ULDC UR30, c[0x0][0x228] ;  /* 0x00008a00001e7ab9 */ /* 0x000fe20000000800 */
[----:B------:R-:W-:Y:S01]  /*639a0*/  ULDC UR19, c[0x0][0x228] ;  /* 0x00008a0000137ab9 */ /* 0x000fe20000000800 */
        /* <DEDUP_REMOVED lines=12> */
[----:B------:R-:W-:Y:S01]  /*63a70*/  ISETP.GE.AND P1, PT, R214, UR23, PT ;  /* 0x00000017d6007c0c */ /* 0x000fe2000bf26270 */
[----:B------:R-:W-:Y:S01]  /*63a80*/  ULDC UR53, c[0x0][0x228] ;  /* 0x00008a0000357ab9 */ /* 0x000fe20000000800 */
[----:B------:R-:W-:Y:S01]  /*63a90*/  LOP3.LUT R238, R238, 0xfdffffff, RZ, 0xc0, !PT ;  /* 0xfdffffffeeee7812 */ /* 0x000fe200078ec0ff */
[----:B------:R-:W-:Y:S01]  /*63aa0*/  ULDC UR54, c[0x0][0x228] ;  /* 0x00008a0000367ab9 */ /* 0x000fe20000000800 */
[----:B------:R-:W-:Y:S01]  /*63ab0*/  ISETP.LT.AND P3, PT, R4, UR34, !P1 ;  /* 0x0000002204007c0c */ /* 0x000fe2000cf61270 */
[----:B------:R-:W-:Y:S01]  /*63ac0*/  ULDC UR55, c[0x0][0x228] ;  /* 0x00008a0000377ab9 */ /* 0x000fe20000000800 */
[----:B------:R-:W-:Y:S01]  /*63ad0*/  ISETP.LT.AND P2, PT, R3, UR28, !P1 ;  /* 0x0000001c03007c0c */ /* 0x000fe2000cf41270 */
[----:B------:R-:W-:Y:S01]  /*63ae0*/  ULDC UR56, c[0x0][0x228] ;  /* 0x00008a0000387ab9 */ /* 0x000fe20000000800 */
[----:B------:R-:W-:Y:S01]  /*63af0*/  ISETP.GE.AND P1, PT, R216, UR33, PT ;  /* 0x00000021d8007c0c */ /* 0x000fe2000bf26270 */
[----:B------:R-:W-:Y:S01]  /*63b00*/  ULDC.64 UR32, c[0x0][0x228] ;  /* 0x00008a0000207ab9 */ /* 0x000fe20000000a00 */
[----:B------:R-:W-:Y:S01]  /*63b10*/  LOP3.LUT R240, R240, 0x7fffffff, RZ, 0xc0, !PT ;  /* 0x7ffffffff0f07812 */ /* 0x000fe200078ec0ff */
[----:B------:R-:W-:Y:S01]  /*63b20*/  ULDC UR57, c[0x0][0x228] ;  /* 0x00008a0000397ab9 */ /* 0x000fe20000000800 */
[----:B------:R-:W-:Y:S01]  /*63b30*/  ULDC UR58, c[0x0][0x228] ;  /* 0x00008a00003a7ab9 */ /* 0x000fe20000000800 */
[----:B------:R-:W-:Y:S01]  /*63b40*/  ULDC UR59, c[0x0][0x228] ;  /* 0x00008a00003b7ab9 */ /* 0x000fe20000000800 */
[----:B------:R-:W-:Y:S01]  /*63b50*/  ULDC UR23, c[0x0][0x228] ;  /* 0x00008a0000177ab9 */ /* 0x000fe20000000800 */
[----:B------:R-:W-:Y:S01]  /*63b60*/  ULDC UR24, c[0x0][0x228] ;  /* 0x00008a0000187ab9 */ /* 0x000fe20000000800 */
[----:B------:R-:W-:Y:S01]  /*63b70*/  ULDC UR34, c[0x0][0x228] ;  /* 0x00008a0000227ab9 */ /* 0x000fe20000000800 */
[----:B------:R-:W-:Y:S01]  /*63b80*/  @P3 LOP3.LUT R238, R238, 0x2000000, RZ, 0xfc, !PT ;  /* 0x02000000eeee3812 */ /* 0x000fe200078efcff */
[----:B------:R-:W-:Y:S01]  /*63b90*/  ULDC.64 UR44, c[0x0][0x228] ;  /* 0x00008a00002c7ab9 */ /* 0x000fe20000000a00 */
[----:B------:R-:W-:-:S02]  /*63ba0*/  LOP3.LUT R241, R241, 0x7fffffff, RZ, 0xc0, !PT ;  /* 0x7ffffffff1f17812 */ /* 0x000fc400078ec0ff */
[----:B------:R-:W-:Y:S02]  /*63bb0*/  LOP3.LUT R238, R238, 0xffdfffff, RZ, 0xc0, !PT ;  /* 0xffdfffffeeee7812 */ /* 0x000fe400078ec0ff */
[----:B------:R-:W-:Y:S02]  /*63bc0*/  LOP3.LUT R242, R242, 0x7fffffff, RZ, 0xc0, !PT ;  /* 0x7ffffffff2f27812 */ /* 0x000fe400078ec0ff */
[----:B------:R-:W-:Y:S02]  /*63bd0*/  @P2 LOP3.LUT R238, R238, 0x200000, RZ, 0xfc, !PT ;  /* 0x00200000eeee2812 */ /* 0x000fe400078efcff */
[----:B------:R-:W-:Y:S01]  /*63be0*/  ISETP.LT.AND P2, PT, R4, UR36, !P1 ;  /* 0x0000002404007c0c */ /* 0x000fe2000cf41270 */
[----:B------:R-:W-:Y:S01]  /*63bf0*/  ULDC UR36, c[0x0][0x228] ;  /* 0x00008a0000247ab9 */ /* 0x000fe20000000800 */
[----:B------:R-:W-:Y:S01]  /*63c00*/  ISETP.LT.AND P1, PT, R3, UR38, !P1 ;  /* 0x0000002603007c0c */ /* 0x000fe2000cf21270 */
[----:B------:R-:W-:Y:S01]  /*63c10*/  ULDC UR38, c[0x0][0x228] ;  /* 0x00008a0000267ab9 */ /* 0x000fe20000000800 */
[----:B------:R-:W-:-:S02]  /*63c20*/  LOP3.LUT R238, R238, 0xfffbffff, RZ, 0xc0, !PT ;  /* 0xfffbffffeeee7812 */ /* 0x000fc400078ec0ff */
[----:B------:R-:W-:Y:S01]  /*63c30*/  ISETP.LT.AND P0, PT, R2, UR45, !P0 ;  /* 0x0000002d02007c0c */ /* 0x000fe2000c701270 */
[----:B------:R-:W-:Y:S01]  /*63c40*/  ULDC UR45, c[0x0][0x228] ;  /* 0x00008a00002d7ab9 */ /* 0x000fe20000000800 */
[----:B------:R-:W-:Y:S02]  /*63c50*/  LOP3.LUT R243, R243, 0x7fffffff, RZ, 0xc0, !PT ;  /* 0x7ffffffff3f37812 */ /* 0x000fe400078ec0ff */
[----:B------:R-:W-:Y:S02]  /*63c60*/  LOP3.LUT R244, R244, 0x7fffffff, RZ, 0xc0, !PT ;  /* 0x7ffffffff4f47812 */ /* 0x000fe400078ec0ff */
[----:B------:R-:W-:Y:S02]  /*63c70*/  LOP3.LUT R245, R245, 0x7fffffff, RZ, 0xc0, !PT ;  /* 0x7ffffffff5f57812 */ /* 0x000fe400078ec0ff */
[----:B------:R-:W-:Y:S02]  /*63c80*/  @P2 LOP3.LUT R238, R238, 0x40000, RZ, 0xfc, !PT ;  /* 0x00040000eeee2812 */ /* 0x000fe400078efcff */
[----:B------:R-:W-:-:S02]  /*63c90*/  LOP3.LUT R246, R246, 0x7fffffff, RZ, 0xc0, !PT ;  /* 0x7ffffffff6f67812 */ /* 0x000fc400078ec0ff */
[----:B------:R-:W-:Y:S02]  /*63ca0*/  LOP3.LUT R238, R238, 0xfffdffff, RZ, 0xc0, !PT ;  /* 0xfffdffffeeee7812 */ /* 0x000fe400078ec0ff */
[----:B------:R-:W-:Y:S02]  /*63cb0*/  LOP3.LUT R247, R247, 0x7fffffff, RZ, 0xc0, !PT ;  /* 0x7ffffffff7f77812 */ /* 0x000fe400078ec0ff */
[----:B------:R-:W-:Y:S02]  /*63cc0*/  @P1 LOP3.LUT R238, R238, 0x20000, RZ, 0xfc, !PT ;  /* 0x00020000eeee1812 */ /* 0x000fe400078efcff */
[----:B------:R-:W-:Y:S02]  /*63cd0*/  ISETP.GE.AND P1, PT, R218, UR31, PT ;  /* 0x0000001fda007c0c */ /* 0x000fe4000bf26270 */
[----:B------:R-:W-:Y:S02]  /*63ce0*/  LOP3.LUT R238, R238, 0xffffbfff, RZ, 0xc0, !PT ;  /* 0xffffbfffeeee7812 */ /* 0x000fe400078ec0ff */
[----:B------:R-:W-:Y:S01]  /*63cf0*/  ISETP.LT.AND P2, PT, R4, UR42, !P1 ;  /* 0x0000002a04007c0c */ /* 0x000fe2000cf41270 */
[----:B------:R-:W-:Y:S01]  /*63d00*/  ULDC UR42, c[0x0][0x228] ;  /* 0x00008a00002a7ab9 */ /* 0x000fe20000000800 */
[----:B------:R-:W-:Y:S01]  /*63d10*/  ISETP.LT.AND P1, PT, R3, UR32, !P1 ;  /* 0x0000002003007c0c */ /* 0x000fe2000cf21270 */
[----:B------:R-:W-:Y:S01]  /*63d20*/  ULDC UR32, c[0x0][0x228] ;  /* 0x00008a0000207ab9 */ /* 0x000fe20000000800 */
[----:B------:R-:W-:-:S02]  /*63d30*/  LOP3.LUT R248, R248, 0x7fffffff, RZ, 0xc0, !PT ;  /* 0x7ffffffff8f87812 */ /* 0x000fc400078ec0ff */
[----:B------:R-:W-:-:S07]  /*63d40*/  LOP3.LUT R249, R249, 0x7fffffff, RZ, 0xc0, !PT ;  /* 0x7ffffffff9f97812 */ /* 0x000fce00078ec0ff */
[----:B------:R-:W-:-:S04]  /*63d50*/  @P2 LOP3.LUT R238, R238, 0x4000, RZ, 0xfc, !PT ;  /* 0x00004000eeee2812 */ /* 0x000fc800078efcff */
[----:B------:R-:W-:-:S04]  /*63d60*/  LOP3.LUT R238, R238, 0xffffdfff, RZ, 0xc0, !PT ;  /* 0xffffdfffeeee7812 */ /* 0x000fc800078ec0ff */
[----:B------:R-:W-:Y:S02]  /*63d70*/  @P1 LOP3.LUT R238, R238, 0x2000, RZ, 0xfc, !PT ;  /* 0x00002000eeee1812 */ /* 0x000fe400078efcff */
[----:B------:R-:W-:Y:S02]  /*63d80*/  ISETP.GE.AND P1, PT, R211, UR7, PT ;  /* 0x00000007d3007c0c */ /* 0x000fe4000bf26270 */
[----:B------:R-:W-:Y:S02]  /*63d90*/  LOP3.LUT R238, R238, 0xfbffffff, RZ, 0xc0, !PT ;  /* 0xfbffffffeeee7812 */ /* 0x000fe400078ec0ff */
[----:B------:R-:W-:Y:S01]  /*63da0*/  ISETP.LT.AND P2, PT, R4, UR60, !P1 ;  /* 0x0000003c04007c0c */ /* 0x000fe2000cf41270 */
[----:B------:R-:W-:Y:S01]  /*63db0*/  ULDC UR60, c[0x0][0x228] ;  /* 0x00008a00003c7ab9 */ /* 0x000fe20000000800 */
[----:B------:R-:W-:Y:S01]  /*63dc0*/  ISETP.LT.AND P1, PT, R3, UR5, !P1 ;  /* 0x0000000503007c0c */ /* 0x000fe2000cf21270 */
[----:B------:R-:W-:-:S10]  /*63dd0*/  ULDC UR5, c[0x0][0x228] ;  /* 0x00008a0000057ab9 */ /* 0x000fd40000000800 */
[----:B------:R-:W-:-:S04]  /*63de0*/  @P2 LOP3.LUT R238, R238, 0x4000000, RZ, 0xfc, !PT ;  /* 0x04000000eeee2812 */ /* 0x000fc800078efcff */
[----:B------:R-:W-:-:S04]  /*63df0*/  LOP3.LUT R238, R238, 0xfeffffff, RZ, 0xc0, !PT ;  /* 0xfeffffffeeee7812 */ /* 0x000fc800078ec0ff */
[----:B------:R-:W-:Y:S02]  /*63e00*/  @P1 LOP3.LUT R238, R238, 0x1000000, RZ, 0xfc, !PT ;  /* 0x01000000eeee1812 */ /* 0x000fe400078efcff */
[----:B------:R-:W-:Y:S02]  /*63e10*/  ISETP.GE.AND P1, PT, R213, UR17, PT ;  /* 0x00000011d5007c0c */ /* 0x000fe4000bf26270 */
[----:B------:R-:W-:Y:S02]  /*63e20*/  LOP3.LUT R238, R238, 0xff7fffff, RZ, 0xc0, !PT ;  /* 0xff7fffffeeee7812 */ /* 0x000fe400078ec0ff */
[----:B------:R-:W-:Y:S01]  /*63e30*/  ISETP.LT.AND P3, PT, R4, UR6, !P1 ;  /* 0x0000000604007c0c */ /* 0x000fe2000cf61270 */
[----:B------:R-:W-:Y:S01]  /*63e40*/  ULDC.64 UR6, c[0x0][0x228] ;  /* 0x00008a0000067ab9 */ /* 0x000fe20000000a00 */
[----:B------:R-:W-:Y:S02]  /*63e50*/  ISETP.LT.AND P2, PT, R3, UR8, !P1 ;  /* 0x0000000803007c0c */ /* 0x000fe4000cf41270 */
[----:B------:R-:W-:-:S09]  /*63e60*/  ISETP.GE.AND P1, PT, R215, UR21, PT ;  /* 0x00000015d7007c0c */ /* 0x000fd2000bf26270 */
[----:B------:R-:W-:Y:S02]  /*63e70*/  @P3 LOP3.LUT R238, R238, 0x800000, RZ, 0xfc, !PT ;  /* 0x00800000eeee3812 */ /* 0x000fe400078efcff */
[----:B------:R-:W-:Y:S01]  /*63e80*/  ISETP.LT.AND P3, PT, R4, UR9, !P1 ;  /* 0x0000000904007c0c */ /* 0x000fe2000cf61270 */
[----:B------:R-:W-:Y:S01]  /*63e90*/  ULDC.64 UR8, c[0x0][0x228] ;  /* 0x00008a0000087ab9 */ /* 0x000fe20000000a00 */
[----:B------:R-:W-:-:S04]  /*63ea0*/  LOP3.LUT R238, R238, 0xffbfffff, RZ, 0xc0, !PT ;  /* 0xffbfffffeeee7812 */ /* 0x000fc800078ec0ff */
[----:B------:R-:W-:Y:S02]  /*63eb0*/  @P2 LOP3.LUT R238, R238, 0x400000, RZ, 0xfc, !PT ;  /* 0x00400000eeee2812 */ /* 0x000fe400078efcff */
[----:B------:R-:W-:Y:S01]  /*63ec0*/  ISETP.LT.AND P2, PT, R3, UR10, !P1 ;  /* 0x0000000a03007c0c */ /* 0x000fe2000cf41270 */
[----:B------:R-:W-:Y:S01]  /*63ed0*/  ULDC.64 UR10, c[0x0][0x228] ;  /* 0x00008a00000a7ab9 */ /* 0x000fe20000000a00 */
[----:B------:R-:W-:Y:S02]  /*63ee0*/  LOP3.LUT R238, R238, 0xffefffff, RZ, 0xc0, !PT ;  /* 0xffefffffeeee7812 */ /* 0x000fe400078ec0ff */
[----:B------:R-:W-:Y:S02]  /*63ef0*/  ISETP.GE.AND P1, PT, R217, UR27, PT ;  /* 0x0000001bd9007c0c */ /* 0x000fe4000bf26270 */
[----:B------:R-:W-:Y:S02]  /*63f00*/  @P3 LOP3.LUT R238, R238, 0x100000, RZ, 0xfc, !PT ;  /* 0x00100000eeee3812 */ /* 0x000fe400078efcff */
[----:B------:R-:W-:-:S02]  /*63f10*/  ISETP.LT.AND P3, PT, R4, UR12, !P1 ;  /* 0x0000000c04007c0c */ /* 0x000fc4000cf61270 */
        /* <DEDUP_REMOVED lines=13> */
[----:B------:R-:W-:Y:S01]  /*63ff0*/  ISETP.GE.AND P1, PT, R220, UR35, PT ;  /* 0x00000023dc007c0c */ /* 0x000fe2000bf26270 */
[----:B------:R-:W-:Y:S01]  /*64000*/  ULDC UR35, c[0x0][0x228] ;  /* 0x00008a0000237ab9 */ /* 0x000fe20000000800 */
[----:B------:R-:W-:-:S04]  /*64010*/  @P3 LOP3.LUT R238, R238, 0x1000, RZ, 0xfc, !PT ;  /* 0x00001000eeee3812 */ /* 0x000fc800078efcff */
[----:B------:R-:W-:-:S04]  /*64020*/  LOP3.LUT R238, R238, 0xfffff7ff, RZ, 0xc0, !PT ;  /* 0xfffff7ffeeee7812 */ /* 0x000fc800078ec0ff */
[----:B------:R-:W-:Y:S02]  /*64030*/  @P2 LOP3.LUT R238, R238, 0x800, RZ, 0xfc, !PT ;  /* 0x00000800eeee2812 */ /* 0x000fe400078efcff */
[----:B------:R-:W-:Y:S02]  /*64040*/  ISETP.LT.AND P2, PT, R4, UR6, !P1 ;  /* 0x0000000604007c0c */ /* 0x000fe4000cf41270 */
[----:B------:R-:W-:Y:S01]  /*64050*/  ISETP.LT.AND P1, PT, R3, UR61, !P1 ;  /* 0x0000003d03007c0c */ /* 0x000fe2000cf21270 */
[----:B------:R-:W-:Y:S01]  /*64060*/  ULDC UR61, c[0x0][0x228] ;  /* 0x00008a00003d7ab9 */ /* 0x000fe20000000800 */
        /* <DEDUP_REMOVED lines=9> */
[----:B------:R-:W-:Y:S01]  /*64100*/  ULDC UR26, c[0x0][0x228] ;  /* 0x00008a00001a7ab9 */ /* 0x000fe20000000800 */
[----:B------:R-:W-:Y:S01]  /*64110*/  ISETP.GE.AND P1, PT, R222, UR37, PT ;  /* 0x00000025de007c0c */ /* 0x000fe2000bf26270 */
[----:B------:R-:W-:-:S08]  /*64120*/  ULDC UR37, c[0x0][0x228] ;  /* 0x00008a0000257ab9 */ /* 0x000fd00000000800 */
[----:B------:R-:W-:Y:S02]  /*64130*/  @P3 LOP3.LUT R238, R238, 0x100, RZ, 0xfc, !PT ;  /* 0x00000100eeee3812 */ /* 0x000fe400078efcff */
[----:B------:R-:W-:Y:S02]  /*64140*/  ISETP.LT.AND P3, PT, R4, UR10, !P1 ;  /* 0x0000000a04007c0c */ /* 0x000fe4000cf61270 */
        /* <DEDUP_REMOVED lines=17> */
[----:B------:R-:W-:Y:S01]  /*64260*/  ULDC UR43, c[0x0][0x228] ;  /* 0x00008a00002b7ab9 */ /* 0x000fe20000000800 */
[----:B------:R-:W-:Y:S02]  /*64270*/  LOP3.LUT R238, R238, 0xfffffffb, RZ, 0xc0, !PT ;  /* 0xfffffffbeeee7812 */ /* 0x000fe400078ec0ff */
[----:B------:R-:W-:Y:S02]  /*64280*/  ISETP.LT.AND P2, PT, R4, UR14, !P1 ;  /* 0x0000000e04007c0c */ /* 0x000fe4000cf41270 */
[----:B------:R-:W-:Y:S01]  /*64290*/  ISETP.LT.AND P1, PT, R3, UR26, !P1 ;  /* 0x0000001a03007c0c */ /* 0x000fe2000cf21270 */
[----:B------:R-:W-:-:S10]  /*642a0*/  ULDC UR26, c[0x0][0x228] ;  /* 0x00008a00001a7ab9 */ /* 0x000fd40000000800 */
[----:B------:R-:W-:-:S04]  /*642b0*/  @P2 LOP3.LUT R238, R238, 0x4, RZ, 0xfc, !PT ;  /* 0x00000004eeee2812 */ /* 0x000fc800078efcff */
[----:B------:R-:W-:-:S04]  /*642c0*/  LOP3.LUT R238, R238, 0xfffffffd, RZ, 0xc0, !PT ;  /* 0xfffffffdeeee7812 */ /* 0x000fc800078ec0ff */
[----:B------:R-:W-:Y:S02]  /*642d0*/  @P1 LOP3.LUT R238, R238, 0x2, RZ, 0xfc, !PT ;  /* 0x00000002eeee1812 */ /* 0x000fe400078efcff */
[----:B------:R-:W-:Y:S02]  /*642e0*/  ISETP.GE.AND P1, PT, R225, UR33, PT ;  /* 0x00000021e1007c0c */ /* 0x000fe4000bf26270 */
[----:B------:R-:W-:Y:S02]  /*642f0*/  LOP3.LUT R238, R238, 0xfffffffe, RZ, 0xc0, !PT ;  /* 0xfffffffeeeee7812 */ /* 0x000fe400078ec0ff */
[----:B------:R-:W-:Y:S02]  /*64300*/  ISETP.LT.AND P2, PT, R4, UR16, !P1 ;  /* 0x0000001004007c0c */ /* 0x000fe4000cf41270 */
[----:B------:R-:W-:Y:S01]  /*64310*/  ISETP.LT.AND P1, PT, R3, UR26, !P1 ;  /* 0x0000001a03007c0c */ /* 0x000fe2000cf21270 */
[----:B------:R-:W-:-:S10]  /*64320*/  ULDC.64 UR26, c[0x0][0x228] ;  /* 0x00008a00001a7ab9 */ /* 0x000fd40000000a00 */
[----:B------:R-:W-:Y:S02]  /*64330*/  @P2 LOP3.LUT R238, R238, 0x1, RZ, 0xfc, !PT ;  /* 0x00000001eeee2812 */ /* 0x000fe400078efcff */
[----:B------:R-:W-:Y:S02]  /*64340*/  @P1 LOP3.LUT R239, R239, 0x80000000, RZ, 0xfc, !PT ;  /* 0x80000000efef1812 */ /* 0x000fe400078efcff */
[----:B------:R-:W-:Y:S01]  /*64350*/  ISETP.GE.AND P1, PT, R210, UR7, PT ;  /* 0x00000007d2007c0c */ /* 0x000fe2000bf26270 */
[----:B------:R-:W-:Y:S01]  /*64360*/  ULDC.64 UR6, c[0x0][0x228] ;  /* 0x00008a0000067ab9 */ /* 0x000fe20000000a00 */
        /* <DEDUP_REMOVED lines=41> */
[----:B------:R-:W-:-:S08]  /*64600*/  ULDC.64 UR16, c[0x0][0x228] ;  /* 0x00008a0000107ab9 */ /* 0x000fd00000000a00 */
        /* <DEDUP_REMOVED lines=8> */
[----:B------:R-:W-:Y:S01]  /*64690*/  ULDC.64 UR26, c[0x0][0x228] ;  /* 0x00008a00001a7ab9 */ /* 0x000fe20000000a00 */
        /* <DEDUP_REMOVED lines=13> */
[----:B------:R-:W-:Y:S02]  /*64770*/  ISETP.LT.AND P2, PT, R3, UR22, !P1 ;  /* 0x0000001603007c0c */ /* 0x000fe4000cf41270 */
        /* <DEDUP_REMOVED lines=8> */
[----:B------:R-:W-:Y:S01]  /*64800*/  ULDC UR46, c[0x0][0x228] ;  /* 0x00008a00002e7ab9 */ /* 0x000fe20000000800 */
[----:B------:R-:W-:Y:S02]  /*64810*/  LOP3.LUT R239, R239, 0xffffbfff, RZ, 0xc0, !PT ;  /* 0xffffbfffefef7812 */ /* 0x000fe400078ec0ff */
[----:B------:R-:W-:Y:S01]  /*64820*/  ISETP.GE.AND P1, PT, R201, UR11, PT ;  /* 0x0000000bc9007c0c */ /* 0x000fe2000bf26270 */
[----:B------:R-:W-:Y:S01]  /*64830*/  ULDC.64 UR10, c[0x0][0x228] ;  /* 0x00008a00000a7ab9 */ /* 0x000fe20000000a00 */
        /* <DEDUP_REMOVED lines=58> */
[----:B------:R-:W-:Y:S01]  /*64be0*/  ISETP.LT.AND P2, PT, R4, UR6, !P1 ;  /* 0x0000000604007c0c */ /* 0x000fe2000cf41270 */
[----:B------:R-:W-:Y:S01]  /*64bf0*/  ULDC UR6, c[0x0][0x228] ;  /* 0x00008a0000067ab9 */ /* 0x000fe20000000800 */
[----:B------:R-:W-:Y:S01]  /*64c00*/  ISETP.LT.AND P1, PT, R3, UR53, !P1 ;  /* 0x0000003503007c0c */ /* 0x000fe2000cf21270 */
[----:B------:R-:W-:-:S10]  /*64c10*/  ULDC UR53, c[0x0][0x228] ;  /* 0x00008a0000357ab9 */ /* 0x000fd40000000800 */
[----:B------:R-:W-:Y:S02]  /*64c20*/  @P2 LOP3.LUT R239, R239, 0x1, RZ, 0xfc, !PT ;  /* 0x00000001efef2812 */ /* 0x000fe400078efcff */
        /* <DEDUP_REMOVED lines=52> */
[----:B------:R-:W-:Y:S01]  /*64f70*/  ULDC UR7, c[0x0][0x228] ;  /* 0x00008a0000077ab9 */ /* 0x000fe20000000800 */
        /* <DEDUP_REMOVED lines=95> */
[----:B------:R-:W-:Y:S02]  /*65570*/  @P2 LOP3.LUT R240, R240, 0x1, RZ, 0xfc, !PT ;  /* 0x00000001f0f02812 */ /* 0x000fe400078efcff */
        /* <DEDUP_REMOVED lines=283> */
[----:B------:R-:W-:Y:S02]  /*66730*/  @P2 LOP3.LUT R242, R242, 0x1, RZ, 0xfc, !PT ;  /* 0x00000001f2f22812 */ /* 0x000fe400078efcff */
        /* <DEDUP_REMOVED lines=104> */
[----:B------:R-:W-:-:S11]  /*66dc0*/  ISETP.LT.AND P1, PT, R3, UR18, !P1 ;  /* 0x0000001203007c0c */ /* 0x000fd6000cf21270 */
        /* <DEDUP_REMOVED lines=324> */
[----:B------:R-:W-:Y:S02]  /*68210*/  @P2 LOP3.LUT R245, R245, 0x1, RZ, 0xfc, !PT ;  /* 0x00000001f5f52812 */ /* 0x000fe400078efcff */
        /* <DEDUP_REMOVED lines=24> */
[----:B------:R-:W-:-:S08]  /*683a0*/  ULDC.64 UR32, c[0x0][0x228] ;  /* 0x00008a0000207ab9 */ /* 0x000fd00000000a00 */
[----:B------:R-:W-:Y:S02]  /*683b0*/  @P3 LOP3.LUT R246, R246, 0x4000000, RZ, 0xfc, !PT ;  /* 0x04000000f6f63812 */ /* 0x000fe400078efcff */
[----:B------:R-:W-:Y:S02]  /*683c0*/  ISETP.LT.AND P3, PT, R4, UR24, !P1 ;  /* 0x0000001804007c0c */ /* 0x000fe4000cf61270 */
        /* <DEDUP_REMOVED lines=85> */
[----:B------:R-:W-:Y:S01]  /*68920*/  ISETP.LT.AND P1, PT, R3, UR9, !P1 ;  /* 0x0000000903007c0c */ /* 0x000fe2000cf21270 */
[----:B------:R-:W-:Y:S01]  /*68930*/  ULDC.64 UR8, c[0x0][0x228] ;  /* 0x00008a0000087ab9 */ /* 0x000fe20000000a00 */
        /* <DEDUP_REMOVED lines=19> */
[----:B------:R-:W-:Y:S02]  /*68a70*/  @P2 LOP3.LUT R246, R246, 0x1, RZ, 0xfc, !PT ;  /* 0x00000001f6f62812 */ /* 0x000fe400078efcff */
[----:B------:R-:W-:Y:S02]  /*68a80*/  @P1 LOP3.LUT R247, R247, 0x80000000, RZ, 0xfc, !PT ;  /* 0x80000000f7f71812 */ /* 0x000fe400078efcff */
[----:B------:R-:W-:Y:S01]  /*68a90*/  ISETP.GE.AND P1, PT, R82, UR25, PT ;  /* 0x0000001952007c0c */ /* 0x000fe2000bf26270 */
[----:B------:R-:W-:Y:S01]  /*68aa0*/  ULDC.64 UR24, c[0x0][0x228] ;  /* 0x00008a0000187ab9 */ /* 0x000fe20000000a00 */
[----:B------:R-:W-:Y:S02]  /*68ab0*/  LOP3.LUT R247, R247, 0xbfffffff, RZ, 0xc0, !PT ;  /* 0xbffffffff7f77812 */ /* 0x000fe400078ec0ff */
[----:B------:R-:W-:Y:S02]  /*68ac0*/  ISETP.LT.AND P3, PT, R4, UR10, !P1 ;  /* 0x0000000a04007c0c */ /* 0x000fe4000cf61270 */
[----:B------:R-:W-:-:S02]  /*68ad0*/  ISETP.LT.AND P2, PT, R3, UR14, !P1 ;  /* 0x0000000e03007c0c */ /* 0x000fc4000cf41270 */
        /* <DEDUP_REMOVED lines=229> */
[----:B------:R-:W-:-:S02]  /*69930*/  ULDC.64 UR32, c[0x0][0x228] ;  /* 0x00008a0000207ab9 */ /* 0x000fc40000000a00 */
[----:B------:R-:W-:-:S06]  /*69940*/  ISETP.GE.AND P6, PT, R2, UR33, PT ;  /* 0x0000002102007c0c */ /* 0x000fcc000bfc6270 */
[----:B------:R-:W-:-:S04]  /*69950*/  @P3 LOP3.LUT R248, R248, 0x400, RZ, 0xfc, !PT ;  /* 0x00000400f8f83812 */ /* 0x000fc800078efcff */
[----:B------:R-:W-:-:S04]  /*69960*/  LOP3.LUT R248, R248, 0xfffffdff, RZ, 0xc0, !PT ;  /* 0xfffffdfff8f87812 */ /* 0x000fc800078ec0ff */
[----:B------:R-:W-:Y:S02]  /*69970*/  @P2 LOP3.LUT R248, R248, 0x200, RZ, 0xfc, !PT ;  /* 0x00000200f8f82812 */ /* 0x000fe400078efcff */
[----:B------:R-:W-:Y:S02]  /*69980*/  ISETP.LT.AND P2, PT, R4, UR26, !P1 ;  /* 0x0000001a04007c0c */ /* 0x000fe4000cf41270 */
[----:B------:R-:W-:Y:S01]  /*69990*/  ISETP.LT.AND P1, PT, R3, UR54, !P1 ;  /* 0x0000003603007c0c */ /* 0x000fe2000cf21270 */
[----:B------:R-:W-:Y:S01]  /*699a0*/  ULDC.64 UR54, c[0x0][0x228] ;  /* 0x00008a0000367ab9 */ /* 0x000fe20000000a00 */
[----:B------:R-:W-:Y:S02]  /*699b0*/  LOP3.LUT R248, R248, 0xfffffeff, RZ, 0xc0, !PT ;  /* 0xfffffefff8f87812 */ /* 0x000fe400078ec0ff */
[----:B------:R-:W-:-:S07]  /*699c0*/  ISETP.GE.AND P5, PT, R32, UR55, PT ;  /* 0x0000003720007c0c */ /* 0x000fce000bfa6270 */
        /* <DEDUP_REMOVED lines=8> */
[----:B------:R-:W-:Y:S02]  /*69a50*/  ISETP.LT.AND P2, PT, R3, UR56, !P1 ;  /* 0x0000003803007c0c */ /* 0x000fe4000cf41270 */
[----:B------:R-:W-:Y:S01]  /*69a60*/  ISETP.GE.AND P1, PT, R53, UR35, PT ;  /* 0x0000002335007c0c */ /* 0x000fe2000bf26270 */
[----:B------:R-:W-:-:S08]  /*69a70*/  ULDC.64 UR34, c[0x0][0x228] ;  /* 0x00008a0000227ab9 */ /* 0x000fd00000000a00 */
[----:B------:R-:W-:-:S04]  /*69a80*/  @P3 LOP3.LUT R248, R248, 0x40, RZ, 0xfc, !PT ;  /* 0x00000040f8f83812 */ /* 0x000fc800078efcff */
[----:B------:R-:W-:-:S04]  /*69a90*/  LOP3.LUT R248, R248, 0xffffffdf, RZ, 0xc0, !PT ;  /* 0xffffffdff8f87812 */ /* 0x000fc800078ec0ff */
[----:B------:R-:W-:Y:S02]  /*69aa0*/  @P2 LOP3.LUT R248, R248, 0x20, RZ, 0xfc, !PT ;  /* 0x00000020f8f82812 */ /* 0x000fe400078efcff */
[----:B------:R-:W-:Y:S01]  /*69ab0*/  ISETP.LT.AND P2, PT, R4, UR18, !P1 ;  /* 0x0000001204007c0c */ /* 0x000fe2000cf41270 */
[----:B------:R-:W-:Y:S01]  /*69ac0*/  ULDC UR18, c[0x0][0x228] ;  /* 0x00008a0000127ab9 */ /* 0x000fe20000000800 */
        /* <DEDUP_REMOVED lines=30> */
[----:B------:R-:W-:Y:S02]  /*69cb0*/  ULDC.64 UR26, c[0x0][0x228] ;  /* 0x00008a00001a7ab9 */ /* 0x000fe40000000a00 */
[----:B------:R-:W-:-:S06]  /*69cc0*/  ISETP.LT.AND P4, PT, R4, UR26, !P5 ;  /* 0x0000001a04007c0c */ /* 0x000fcc000ef81270 */
        /* <DEDUP_REMOVED lines=10> */
[----:B------:R-:W-:Y:S02]  /*69d70*/  ISETP.GE.AND P1, PT, R47, UR43, PT ;  /* 0x0000002b2f007c0c */ /* 0x000fe4000bf26270 */
[----:B------:R-:W-:Y:S02]  /*69d80*/  LOP3.LUT R249, R249, 0xfbffffff, RZ, 0xc0, !PT ;  /* 0xfbfffffff9f97812 */ /* 0x000fe400078ec0ff */
[----:B------:R-:W-:Y:S02]  /*69d90*/  ISETP.LT.AND P2, PT, R4, UR12, !P1 ;  /* 0x0000000c04007c0c */ /* 0x000fe4000cf41270 */
[C---:B------:R-:W-:Y:S01]  /*69da0*/  ISETP.LT.AND P1, PT, R3.reuse, UR42, !P1 ;  /* 0x0000002a03007c0c */ /* 0x040fe2000cf21270 */
[----:B------:R-:W-:Y:S02]  /*69db0*/  ULDC.64 UR42, c[0x0][0x228] ;  /* 0x00008a00002a7ab9 */ /* 0x000fe40000000a00 */
[----:B------:R-:W-:-:S08]  /*69dc0*/  ISETP.LT.AND P5, PT, R3, UR42, !P5 ;  /* 0x0000002a03007c0c */ /* 0x000fd0000efa1270 */
[----:B------:R-:W-:-:S04]  /*69dd0*/  @P2 LOP3.LUT R249, R249, 0x4000000, RZ, 0xfc, !PT ;  /* 0x04000000f9f92812 */ /* 0x000fc800078efcff */
[----:B------:R-:W-:-:S04]  /*69de0*/  LOP3.LUT R249, R249, 0xfdffffff, RZ, 0xc0, !PT ;  /* 0xfdfffffff9f97812 */ /* 0x000fc800078ec0ff */
[----:B------:R-:W-:Y:S02]  /*69df0*/  @P1 LOP3.LUT R249, R249, 0x2000000, RZ, 0xfc, !PT ;  /* 0x02000000f9f91812 */ /* 0x000fe400078efcff */
[----:B------:R-:W-:Y:S02]  /*69e00*/  ISETP.GE.AND P1, PT, R46, UR19, PT ;  /* 0x000000132e007c0c */ /* 0x000fe4000bf26270 */
[----:B------:R-:W-:Y:S02]  /*69e10*/  LOP3.LUT R249, R249, 0xfeffffff, RZ, 0xc0, !PT ;  /* 0xfefffffff9f97812 */ /* 0x000fe400078ec0ff */
[C---:B------:R-:W-:Y:S02]  /*69e20*/  ISETP.LT.AND P2, PT, R4.reuse, UR48, !P1 ;  /* 0x0000003004007c0c */ /* 0x040fe4000cf41270 */
[----:B------:R-:W-:Y:S01]  /*69e30*/  ISETP.LT.AND P1, PT, R3, UR18, !P1 ;  /* 0x0000001203007c0c */ /* 0x000fe2000cf21270 */
[----:B------:R-:W-:Y:S02]  /*69e40*/  ULDC.64 UR18, c[0x0][0x228] ;  /* 0x00008a0000127ab9 */ /* 0x000fe40000000a00 */
[----:B------:R-:W-:-:S08]  /*69e50*/  ISETP.LT.AND P6, PT, R4, UR18, !P6 ;  /* 0x0000001204007c0c */ /* 0x000fd0000f7c1270 */
[----:B------:R-:W-:-:S04]  /*69e60*/  @P2 LOP3.LUT R249, R249, 0x1000000, RZ, 0xfc, !PT ;  /* 0x01000000f9f92812 */ /* 0x000fc800078efcff */
[----:B------:R-:W-:-:S04]  /*69e70*/  LOP3.LUT R249, R249, 0xff7fffff, RZ, 0xc0, !PT ;  /* 0xff7ffffff9f97812 */ /* 0x000fc800078ec0ff */
[----:B------:R-:W-:Y:S02]  /*69e80*/  @P1 LOP3.LUT R249, R249, 0x800000, RZ, 0xfc, !PT ;  /* 0x00800000f9f91812 */ /* 0x000fe400078efcff */
[----:B------:R-:W-:Y:S02]  /*69e90*/  ISETP.GE.AND P1, PT, R45, UR11, PT ;  /* 0x0000000b2d007c0c */ /* 0x000fe4000bf26270 */
[----:B------:R-:W-:Y:S02]  /*69ea0*/  LOP3.LUT R249, R249, 0xffbfffff, RZ, 0xc0, !PT ;  /* 0xffbffffff9f97812 */ /* 0x000fe400078ec0ff */
[----:B------:R-:W-:Y:S02]  /*69eb0*/  ISETP.LT.AND P3, PT, R4, UR16, !P1 ;  /* 0x0000001004007c0c */ /* 0x000fe4000cf61270 */
[----:B------:R-:W-:Y:S01]  /*69ec0*/  ISETP.LT.AND P2, PT, R3, UR22, !P1 ;  /* 0x0000001603007c0c */ /* 0x000fe2000cf41270 */
[----:B------:R-:W-:Y:S01]  /*69ed0*/  ULDC UR22, c[0x0][0x228] ;  /* 0x00008a0000167ab9 */ /* 0x000fe20000000800 */
[----:B------:R-:W-:-:S09]  /*69ee0*/  ISETP.GE.AND P1, PT, R44, UR23, PT ;  /* 0x000000172c007c0c */ /* 0x000fd2000bf26270 */
[----:B------:R-:W-:Y:S02]  /*69ef0*/  @P3 LOP3.LUT R249, R249, 0x400000, RZ, 0xfc, !PT ;  /* 0x00400000f9f93812 */ /* 0x000fe400078efcff */
[----:B------:R-:W-:Y:S02]  /*69f00*/  ISETP.LT.AND P3, PT, R4, UR50, !P1 ;  /* 0x0000003204007c0c */ /* 0x000fe4000cf61270 */
[----:B------:R-:W-:-:S04]  /*69f10*/  LOP3.LUT R249, R249, 0xffdfffff, RZ, 0xc0, !PT ;  /* 0xffdffffff9f97812 */ /* 0x000fc800078ec0ff */
[----:B------:R-:W-:Y:S02]  /*69f20*/  @P2 LOP3.LUT R249, R249, 0x200000, RZ, 0xfc, !PT ;  /* 0x00200000f9f92812 */ /* 0x000fe400078efcff */
[----:B------:R-:W-:Y:S01]  /*69f30*/  ISETP.LT.AND P2, PT, R3, UR10, !P1 ;  /* 0x0000000a03007c0c */ /* 0x000fe2000cf41270 */
[----:B------:R-:W-:Y:S01]  /*69f40*/  ULDC UR10, c[0x0][0x228] ;  /* 0x00008a00000a7ab9 */ /* 0x000fe20000000800 */
[----:B------:R-:W-:Y:S02]  /*69f50*/  LOP3.LUT R249, R249, 0xffefffff, RZ, 0xc0, !PT ;  /* 0xffeffffff9f97812 */ /* 0x000fe400078ec0ff */
[----:B------:R-:W-:Y:S02]  /*69f60*/  ISETP.GE.AND P1, PT, R43, UR47, PT ;  /* 0x0000002f2b007c0c */ /* 0x000fe4000bf26270 */
[----:B------:R-:W-:Y:S02]  /*69f70*/  @P3 LOP3.LUT R249, R249, 0x100000, RZ, 0xfc, !PT ;  /* 0x00100000f9f93812 */ /* 0x000fe400078efcff */
[----:B------:R-:W-:-:S02]  /*69f80*/  ISETP.LT.AND P3, PT, R4, UR24, !P1 ;  /* 0x0000001804007c0c */ /* 0x000fc4000cf61270 */
        /* <DEDUP_REMOVED lines=20> */
[----:B------:R-:W-:-:S09]  /*6a0d0*/  ISETP.GE.AND P1, PT, R40, UR49, PT ;  /* 0x0000003128007c0c */ /* 0x000fd2000bf26270 */
        /* <DEDUP_REMOVED lines=44> */
[----:B------:R-:W-:Y:S02]  /*6a3a0*/  LOP3.LUT R249, R249, 0xfffffffd, RZ, 0xc0, !PT ;  /* 0xfffffffdf9f97812 */ /* 0x000fe400078ec0ff */
[----:B------:R-:W-:Y:S02]  /*6a3b0*/  ISETP.LT.AND P1, PT, R3, UR38, !P1 ;  /* 0x0000002603007c0c */ /* 0x000fe4000cf21270 */
[----:B------:R-:W-:Y:S02]  /*6a3c0*/  @P3 LOP3.LUT R249, R249, 0x2, RZ, 0xfc, !PT ;  /* 0x00000002f9f93812 */ /* 0x000fe400078efcff */
[----:B------:R-:W-:Y:S02]  /*6a3d0*/  ISETP.GE.AND P3, PT, R33, UR21, PT ;  /* 0x0000001521007c0c */ /* 0x000fe4000bf66270 */
[----:B------:R-:W-:-:S04]  /*6a3e0*/  LOP3.LUT R249, R249, 0xfffffffe, RZ, 0xc0, !PT ;  /* 0xfffffffef9f97812 */ /* 0x000fc800078ec0ff */
[----:B------:R-:W-:Y:S02]  /*6a3f0*/  @P2 LOP3.LUT R249, R249, 0x1, RZ, 0xfc, !PT ;  /* 0x00000001f9f92812 */ /* 0x000fe400078efcff */
[----:B------:R-:W-:Y:S02]  /*6a400*/  ISETP.LT.AND P2, PT, R4, UR8, !P3 ;  /* 0x0000000804007c0c */ /* 0x000fe4000df41270 */
[----:B------:R-:W-:Y:S01]  /*6a410*/  ISETP.LT.AND P3, PT, R3, UR60, !P3 ;  /* 0x0000003c03007c0c */ /* 0x000fe2000df61270 */
[----:B------:R-:W2:Y:S01]  /*6a420*/  LDL.LU R218, [R1+0xd48] ;  /* 0x000d480001da7983 */ /* 0x000ea20000300800 */
[----:B------:R-:W0:Y:S01]  /*6a430*/  S2R R252, SR_TID.X ;  /* 0x0000000000fc7919 */ /* 0x000e220000002100 */
[----:B------:R-:W-:Y:S01]  /*6a440*/  IADD3 R50, R226, UR4, R50 ;  /* 0x00000004e2327c10 */ /* 0x000fe2000fffe032 */
[----:B------:R-:W-:Y:S01]  /*6a450*/  ULDC.64 UR10, c[0x0][0x228] ;  /* 0x00008a00000a7ab9 */ /* 0x000fe20000000a00 */
[----:B------:R-:W-:Y:S01]  /*6a460*/  ULDC.64 UR12, c[0x0][0x228] ;  /* 0x00008a00000c7ab9 */ /* 0x000fe20000000a00 */
[----:B------:R-:W3:Y:S01]  /*6a470*/  LDL.LU R216, [R1+0xd40] ;  /* 0x000d400001d87983 */ /* 0x000ee20000300800 */
[----:B------:R-:W-:Y:S01]  /*6a480*/  ULDC.64 UR20, c[0x0][0x228] ;  /* 0x00008a0000147ab9 */ /* 0x000fe20000000a00 */
[----:B------:R-:W-:Y:S01]  /*6a490*/  ULDC.64 UR16, c[0x0][0x228] ;  /* 0x00008a0000107ab9 */ /* 0x000fe20000000a00 */
[----:B------:R-:W-:Y:S01]  /*6a4a0*/  ULDC.64 UR14, c[0x0][0x228] ;  /* 0x00008a00000e7ab9 */ /* 0x000fe20000000a00 */
[----:B------:R-:W4:Y:S01]  /*6a4b0*/  LDL.LU R214, [R1+0xd3c] ;  /* 0x000d3c0001d67983 */ /* 0x000f220000300800 */
[----:B------:R-:W-:Y:S01]  /*6a4c0*/  ULDC.64 UR28, c[0x0][0x228] ;  /* 0x00008a00001c7ab9 */ /* 0x000fe20000000a00 */
[----:B------:R-:W-:Y:S01]  /*6a4d0*/  ULDC.64 UR24, c[0x0][0x228] ;  /* 0x00008a0000187ab9 */ /* 0x000fe20000000a00 */
[----:B------:R-:W-:Y:S01]  /*6a4e0*/  ULDC.64 UR22, c[0x0][0x228] ;  /* 0x00008a0000167ab9 */ /* 0x000fe20000000a00 */
[----:B------:R-:W4:Y:S01]  /*6a4f0*/  LDL.LU R212, [R1+0x344] ;  /* 0x0003440001d47983 */ /* 0x000f220000300800 */
[----:B------:R-:W-:-:S03]  /*6a500*/  ULDC.64 UR30, c[0x0][0x228] ;  /* 0x00008a00001e7ab9 */ /* 0x000fc60000000a00 */
[----:B------:R-:W4:Y:S04]  /*6a510*/  LDL.LU R251, [R1+0x334] ;  /* 0x0003340001fb7983 */ /* 0x000f280000300800 */
[----:B------:R-:W4:Y:S04]  /*6a520*/  LDL.LU R227, [R1+0x328] ;  /* 0x0003280001e37983 */ /* 0x000f280000300800 */
[----:B------:R-:W-:Y:S04]  /*6a530*/  STL.64 [R1+0x2158], R230 ;  /* 0x002158e601007387 */ /* 0x000fe80000100a00 */
[----:B------:R-:W-:Y:S04]  /*6a540*/  STL.64 [R1+0x2150], R228 ;  /* 0x002150e401007387 */ /* 0x000fe80000100a00 */
[----:B------:R1:W-:Y:S01]  /*6a550*/  STL [R1+0x214c], R235 ;  /* 0x00214ceb01007387 */ /* 0x0003e20000100800 */
[----:B0-----:R-:W-:-:S03]  /*6a560*/  IMAD.SHL.U32 R237, R252, 0x8, RZ ;  /* 0x00000008fced7824 */ /* 0x001fc600078e00ff */
[----:B------:R-:W-:Y:S04]  /*6a570*/  STL [R1+0x2148], R236 ;  /* 0x002148ec01007387 */ /* 0x000fe80000100800 */
[----:B------:R-:W-:Y:S04]  /*6a580*/  STL [R1+0x2144], R250 ;  /* 0x002144fa01007387 */ /* 0x000fe80000100800 */
[----:B------:R-:W-:Y:S04]  /*6a590*/  STL [R1+0x2140], R2 ;  /* 0x0021400201007387 */ /* 0x000fe80000100800 */
[----:B------:R-:W-:Y:S04]  /*6a5a0*/  STL [R1+0x213c], R3 ;  /* 0x00213c0301007387 */ /* 0x000fe80000100800 */
[----:B------:R-:W-:Y:S04]  /*6a5b0*/  STL [R1+0x2138], R4 ;  /* 0x0021380401007387 */ /* 0x000fe80000100800 */
[----:B------:R-:W4:Y:S04]  /*6a5c0*/  LDL.LU R221, [R1+0x44] ;  /* 0x0000440001dd7983 */ /* 0x000f280000300800 */
[----:B------:R-:W4:Y:S04]  /*6a5d0*/  LDL.LU R220, [R1+0x48] ;  /* 0x0000480001dc7983 */ /* 0x000f280000300800 */
[----:B------:R-:W4:Y:S04]  /*6a5e0*/  LDL.LU R217, [R1+0x4c] ;  /* 0x00004c0001d97983 */ /* 0x000f280000300800 */
[----:B------:R-:W4:Y:S01]  /*6a5f0*/  LDL.LU R213, [R1+0xd58] ;  /* 0x000d580001d57983 */ /* 0x000f220000300800 */
[----:B------:R-:W-:Y:S01]  /*6a600*/  BAR.SYNC.DEFER_BLOCKING 0x0 ;  /* 0x0000000000007b1d */ /* 0x000fe20000010000 */
[----:B--2---:R-:W-:-:S05]  /*6a610*/  LOP3.LUT R34, R218, 0xffff, RZ, 0xc0, !PT ;  /* 0x0000ffffda227812 */ /* 0x004fca00078ec0ff */
[----:B------:R-:W2:Y:S01]  /*6a620*/  LDL.LU R218, [R1+0xd4c] ;  /* 0x000d4c0001da7983 */ /* 0x000ea20000300800 */
[----:B---3--:R-:W-:-:S03]  /*6a630*/  LOP3.LUT R33, R216, 0xffff, RZ, 0xc0, !PT ;  /* 0x0000ffffd8217812 */ /* 0x008fc600078ec0ff */
[----:B------:R-:W3:Y:S01]  /*6a640*/  LDL.LU R216, [R1+0xd44] ;  /* 0x000d440001d87983 */ /* 0x000ee20000300800 */
[----:B----4-:R-:W-:-:S03]  /*6a650*/  LOP3.LUT R32, R214, 0xffff, RZ, 0xc0, !PT ;  /* 0x0000ffffd6207812 */ /* 0x010fc600078ec0ff */
[----:B------:R-:W4:Y:S01]  /*6a660*/  LDL.LU R214, [R1+0xb8c] ;  /* 0x000b8c0001d67983 */ /* 0x000f220000300800 */
[----:B------:R-:W-:-:S03]  /*6a670*/  LOP3.LUT R37, R212, 0xffff, RZ, 0xc0, !PT ;  /* 0x0000ffffd4257812 */ /* 0x000fc600078ec0ff */
[----:B------:R-:W4:Y:S01]  /*6a680*/  LDL.LU R212, [R1+0xb88] ;  /* 0x000b880001d47983 */ /* 0x000f220000300800 */
[----:B------:R-:W-:-:S03]  /*6a690*/  LOP3.LUT R36, R251, 0xffff, RZ, 0xc0, !PT ;  /* 0x0000fffffb247812 */ /* 0x000fc600078ec0ff */
[----:B------:R-:W4:Y:S01]  /*6a6a0*/  LDL.LU R251, [R1+0x36c] ;  /* 0x00036c0001fb7983 */ /* 0x000f220000300800 */
[----:B------:R-:W-:Y:S02]  /*6a6b0*/  LOP3.LUT R35, R227, 0xffff, RZ, 0xc0, !PT ;  /* 0x0000ffffe3237812 */ /* 0x000fe400078ec0ff */
[----:B------:R-:W-:Y:S01]  /*6a6c0*/  SHF.R.U32.HI R211, RZ, 0x8, R34 ;  /* 0x00000008ffd37819 */ /* 0x000fe20000011622 */
[----:B------:R-:W4:Y:S01]  /*6a6d0*/  LDL.LU R222, [R1+0x50] ;  /* 0x0000500001de7983 */ /* 0x000f220000300800 */
[--C-:B------:R-:W-:Y:S02]  /*6a6e0*/  PRMT R215, R34, 0x3340, R37.reuse ;  /* 0x0000334022d77816 */ /* 0x100fe40000000025 */
[----:B------:R-:W-:Y:S02]  /*6a6f0*/  SHF.R.U32.HI R34, RZ, 0x8, R37 ;  /* 0x00000008ff227819 */ /* 0x000fe40000011625 */
[----:B------:R-:W-:Y:S02]  /*6a700*/  SHF.R.U32.HI R227, RZ, 0x8, R32 ;  /* 0x00000008ffe37819 */ /* 0x000fe40000011620 */
[----:B-1----:R-:W-:-:S02]  /*6a710*/  PRMT R235, R32, 0x3340, R35 ;  /* 0x0000334020eb7816 */ /* 0x002fc40000000023 */
[----:B------:R-:W-:Y:S02]  /*6a720*/  SHF.R.U32.HI R219, RZ, 0x8, R33 ;  /* 0x00000008ffdb7819 */ /* 0x000fe40000011621 */
[--C-:B------:R-:W-:Y:S02]  /*6a730*/  PRMT R223, R33, 0x3340, R36.reuse ;  /* 0x0000334021df7816 */ /* 0x100fe40000000024 */
[----:B------:R-:W-:Y:S02]  /*6a740*/  SHF.R.U32.HI R32, RZ, 0x8, R35 ;  /* 0x00000008ff207819 */ /* 0x000fe40000011623 */
[----:B------:R-:W-:Y:S02]  /*6a750*/  SHF.R.U32.HI R33, RZ, 0x8, R36 ;  /* 0x00000008ff217819 */ /* 0x000fe40000011624 */
[----:B------:R-:W-:Y:S02]  /*6a760*/  LOP3.LUT R211, R211, 0xffff, RZ, 0xc0, !PT ;  /* 0x0000ffffd3d37812 */ /* 0x000fe400078ec0ff */
[----:B------:R-:W-:-:S02]  /*6a770*/  LOP3.LUT R34, R34, 0xffff, RZ, 0xc0, !PT ;  /* 0x0000ffff22227812 */ /* 0x000fc400078ec0ff */
[----:B------:R-:W-:Y:S02]  /*6a780*/  LOP3.LUT R227, R227, 0xffff, RZ, 0xc0, !PT ;  /* 0x0000ffffe3e37812 */ /* 0x000fe400078ec0ff */
[----:B------:R-:W-:Y:S02]  /*6a790*/  LOP3.LUT R32, R32, 0xffff, RZ, 0xc0, !PT ;  /* 0x0000ffff20207812 */ /* 0x000fe400078ec0ff */
[----:B------:R-:W-:Y:S02]  /*6a7a0*/  LOP3.LUT R219, R219, 0xffff, RZ, 0xc0, !PT ;  /* 0x0000ffffdbdb7812 */ /* 0x000fe400078ec0ff */
[----:B------:R-:W-:Y:S02]  /*6a7b0*/  LOP3.LUT R33, R33, 0xffff, RZ, 0xc0, !PT ;  /* 0x0000ffff21217812 */ /* 0x000fe400078ec0ff */
[----:B------:R-:W-:Y:S02]  /*6a7c0*/  PRMT R211, R211, 0x3340, R34 ;  /* 0x00003340d3d37816 */ /* 0x000fe40000000022 */
[----:B------:R-:W-:-:S02]  /*6a7d0*/  PRMT R28, R221, 0x5410, R28 ;  /* 0x00005410dd1c7816 */ /* 0x000fc4000000001c */
[----:B------:R-:W4:Y:S01]  /*6a7e0*/  LDL.LU R221, [R1+0x38c] ;  /* 0x00038c0001dd7983 */ /* 0x000f220000300800 */
[----:B------:R-:W-:-:S03]  /*6a7f0*/  PRMT R29, R220, 0x5410, R29 ;  /* 0x00005410dc1d7816 */ /* 0x000fc6000000001d */
[----:B------:R-:W4:Y:S01]  /*6a800*/  LDL.LU R220, [R1+0x364] ;  /* 0x0003640001dc7983 */ /* 0x000f220000300800 */
[----:B------:R-:W-:Y:S02]  /*6a810*/  PRMT R227, R227, 0x3340, R32 ;  /* 0x00003340e3e37816 */ /* 0x000fe40000000020 */
[----:B------:R-:W-:Y:S02]  /*6a820*/  PRMT R30, R217, 0x5410, R30 ;  /* 0x00005410d91e7816 */ /* 0x000fe4000000001e */
[----:B------:R-:W4:Y:S01]  /*6a830*/  LDL.LU R217, [R1+0x354] ;  /* 0x0003540001d97983 */ /* 0x000f220000300800 */
[----:B------:R-:W-:Y:S02]  /*6a840*/  LOP3.LUT R34, R213, 0xffff, RZ, 0xc0, !PT ;  /* 0x0000ffffd5227812 */ /* 0x000fe400078ec0ff */
[----:B------:R-:W-:Y:S01]  /*6a850*/  PRMT R219, R219, 0x3340, R33 ;  /* 0x00003340dbdb7816 */ /* 0x000fe20000000021 */
[----:B------:R-:W4:Y:S01]  /*6a860*/  LDL.LU R213, [R1+0x318] ;  /* 0x0003180001d57983 */ /* 0x000f220000300800 */
[----:B--2---:R-:W-:-:S03]  /*6a870*/  LOP3.LUT R32, R218, 0xffff, RZ, 0xc0, !PT ;  /* 0x0000ffffda207812 */ /* 0x004fc600078ec0ff */
[----:B------:R-:W2:Y:S01]  /*6a880*/  LDL.LU R218, [R1+0x2f0] ;  /* 0x0002f00001da7983 */ /* 0x000ea20000300800 */
[----:B---3--:R-:W-:-:S03]  /*6a890*/  LOP3.LUT R33, R216, 0xffff, RZ, 0xc0, !PT ;  /* 0x0000ffffd8217812 */ /* 0x008fc600078ec0ff */
[----:B------:R-:W3:Y:S01]  /*6a8a0*/  LDL.LU R216, [R1+0x2e8] ;  /* 0x0002e80001d87983 */ /* 0x000ee20000300800 */
[----:B----4-:R-:W-:-:S03]  /*6a8b0*/  LOP3.LUT R36, R214, 0xffff, RZ, 0xc0, !PT ;  /* 0x0000ffffd6247812 */ /* 0x010fc600078ec0ff */
[----:B------:R-:W4:Y:S01]  /*6a8c0*/  LDL.LU R214, [R1+0x2c8] ;  /* 0x0002c80001d67983 */ /* 0x000f220000300800 */
[----:B------:R-:W-:-:S03]  /*6a8d0*/  LOP3.LUT R35, R212, 0xffff, RZ, 0xc0, !PT ;  /* 0x0000ffffd4237812 */ /* 0x000fc600078ec0ff */
[----:B------:R-:W4:Y:S04]  /*6a8e0*/  LDL.LU R212, [R1+0x340] ;  /* 0x0003400001d47983 */ /* 0x000f280000300800 */
[----:B------:R-:W4:Y:S04]  /*6a8f0*/  LDL.LU R202, [R1+0x7ac] ;  /* 0x0007ac0001ca7983 */ /* 0x000f280000300800 */
[----:B------:R-:W4:Y:S04]  /*6a900*/  LDL.LU R203, [R1+0x7a8] ;  /* 0x0007a80001cb7983 */ /* 0x000f280000300800 */
[----:B------:R-:W4:Y:S04]  /*6a910*/  LDL.LU R204, [R1+0x6ac] ;  /* 0x0006ac0001cc7983 */ /* 0x000f280000300800 */
[----:B------:R-:W4:Y:S01]  /*6a920*/  LDL.LU R205, [R1+0x694] ;  /* 0x0006940001cd7983 */ /* 0x000f220000300800 */
[----:B------:R-:W-:-:S02]  /*6a930*/  LOP3.LUT R237, R237, 0x700, RZ, 0xc0, !PT ;  /* 0x00000700eded7812 */ /* 0x000fc400078ec0ff */
[----:B------:R-:W-:Y:S01]  /*6a940*/  PRMT R31, R222, 0x5410, R31 ;  /* 0x00005410de1f7816 */ /* 0x000fe2000000001f */
[----:B------:R-:W4:Y:S02]  /*6a950*/  LDL.LU R206, [R1+0x690] ;  /* 0x0006900001ce7983 */ /* 0x000f240000300800 */
[----:B------:R-:W-:Y:S02]  /*6a960*/  IMAD.IADD R237, R50, 0x1, R237 ;  /* 0x0000000132ed7824 */ /* 0x000fe400078e02ed */
[----:B------:R-:W4:Y:S04]  /*6a970*/  LDL.LU R207, [R1+0x498] ;  /* 0x0004980001cf7983 */ /* 0x000f280000300800 */
[----:B------:R-:W4:Y:S04]  /*6a980*/  LDL.LU R208, [R1+0x84] ;  /* 0x0000840001d07983 */ /* 0x000f280000300800 */
[----:B------:R-:W4:Y:S04]  /*6a990*/  LDL.LU R209, [R1+0x6b0] ;  /* 0x0006b00001d17983 */ /* 0x000f280000300800 */
[----:B------:R-:W4:Y:S04]  /*6a9a0*/  LDL.LU R210, [R1+0xc] ;  /* 0x00000c0001d27983 */ /* 0x000f280000300800 */
[----:B------:R-:W4:Y:S04]  /*6a9b0*/  LDL.LU R225, [R1+0x804] ;  /* 0x0008040001e17983 */ /* 0x000f280000300800 */
[----:B------:R0:W-:Y:S04]  /*6a9c0*/  STSM.16.M88.4 [R237], R28 ;  /* 0x0000001ced007844 */ /* 0x0001e80000000200 */
[----:B------:R-:W4:Y:S04]  /*6a9d0*/  LDL.LU R224, [R1+0x8] ;  /* 0x0000080001e07983 */ /* 0x000f280000300800 */
[----:B------:R-:W4:Y:S01]  /*6a9e0*/  LDL.LU R222, [R1+0x7f4] ;  /* 0x0007f40001de7983 */ /* 0x000f220000300800 */
[----:B------:R-:W-:-:S02]  /*6a9f0*/  PRMT R12, R213, 0x5410, R12 ;  /* 0x00005410d50c7816 */ /* 0x000fc4000000000c */
[----:B0-----:R-:W-:Y:S02]  /*6aa00*/  PRMT R28, R221, 0x5410, R8 ;  /* 0x00005410dd1c7816 */ /* 0x001fe40000000008 */
[----:B------:R-:W-:Y:S01]  /*6aa10*/  PRMT R29, R220, 0x5410, R9 ;  /* 0x00005410dc1d7816 */ /* 0x000fe20000000009 */
[----:B------:R-:W4:Y:S01]  /*6aa20*/  LDL.LU R221, [R1+0x4] ;  /* 0x0000040001dd7983 */ /* 0x000f220000300800 */
[----:B------:R-:W-:-:S03]  /*6aa30*/  PRMT R30, R217, 0x5410, R10 ;  /* 0x00005410d91e7816 */ /* 0x000fc6000000000a */
[----:B------:R-:W4:Y:S04]  /*6aa40*/  LDL.LU R220, [R1+0x7f0] ;  /* 0x0007f00001dc7983 */ /* 0x000f280000300800 */
[----:B------:R-:W4:Y:S04]  /*6aa50*/  LDL.LU R217, [R1+0x7e4] ;  /* 0x0007e40001d97983 */ /* 0x000f280000300800 */
[----:B------:R-:W4:Y:S01]  /*6aa60*/  LDL.LU R213, [R1+0x7d8] ;  /* 0x0007d80001d57983 */ /* 0x000f220000300800 */
[----:B------:R-:W-:-:S04]  /*6aa70*/  LOP3.LUT R252, R252, 0xff, RZ, 0xc0, !PT ;  /* 0x000000fffcfc7812 */ /* 0x000fc800078ec0ff */
[----:B------:R-:W-:Y:S01]  /*6aa80*/  LEA R252, R252, UR4, 0x4 ;  /* 0x00000004fcfc7c11 */ /* 0x000fe2000f8e20ff */
[----:B------:R-:W-:Y:S01]  /*6aa90*/  BAR.SYNC.DEFER_BLOCKING 0x0 ;  /* 0x0000000000007b1d */ /* 0x000fe20000010000 */
[----:B--2---:R-:W-:-:S05]  /*6aaa0*/  PRMT R13, R218, 0x5410, R13 ;  /* 0x00005410da0d7816 */ /* 0x004fca000000000d */
[----:B------:R-:W-:Y:S01]  /*6aab0*/  ULDC.64 UR4, c[0x0][0x228] ;  /* 0x00008a0000047ab9 */ /* 0x000fe20000000a00 */
[----:B------:R-:W2:Y:S01]  /*6aac0*/  LDL.LU R218, [R1+0x7d4] ;  /* 0x0007d40001da7983 */ /* 0x000ea20000300800 */
[----:B---3--:R-:W-:-:S03]  /*6aad0*/  PRMT R14, R216, 0x5410, R14 ;  /* 0x00005410d80e7816 */ /* 0x008fc6000000000e */
[----:B------:R-:W3:Y:S01]  /*6aae0*/  LDL.LU R216, [R1+0x94] ;  /* 0x0000940001d87983 */ /* 0x000ee20000300800 */
[----:B----4-:R-:W-:-:S03]  /*6aaf0*/  PRMT R31, R212, 0x5410, R11 ;  /* 0x00005410d41f7816 */ /* 0x010fc6000000000b */
[----:B------:R-:W-:Y:S01]  /*6ab00*/  LDS.128 R8, [R252] ;  /* 0x00000000fc087984 */ /* 0x000fe20000000c00 */
[----:B------:R-:W-:Y:S01]  /*6ab10*/  PRMT R15, R214, 0x5410, R15 ;  /* 0x00005410d60f7816 */ /* 0x000fe2000000000f */
[----:B------:R-:W-:Y:S06]  /*6ab20*/  BAR.SYNC.DEFER_BLOCKING 0x0 ;  /* 0x0000000000007b1d */ /* 0x000fec0000010000 */
[----:B------:R-:W4:Y:S04]  /*6ab30*/  LDL.LU R214, [R1] ;  /* 0x0000000001d67983 */ /* 0x000f280000300800 */
[----:B------:R-:W4:Y:S04]  /*6ab40*/  LDL.LU R212, [R1+0x7ec] ;  /* 0x0007ec0001d47983 */ /* 0x000f280000300800 */
[----:B------:R-:W4:Y:S04]  /*6ab50*/  LDL.LU R190, [R1+0x2c] ;  /* 0x00002c0001be7983 */ /* 0x000f280000300800 */
[----:B------:R-:W4:Y:S04]  /*6ab60*/  LDL.LU R191, [R1+0x9bc] ;  /* 0x0009bc0001bf7983 */ /* 0x000f280000300800 */
[----:B------:R-:W-:Y:S01]  /*6ab70*/  STSM.16.M88.4 [R237], R12 ;  /* 0x0000000ced007844 */ /* 0x000fe20000000200 */
[----:B------:R-:W-:Y:S06]  /*6ab80*/  BAR.SYNC.DEFER_BLOCKING 0x0 ;  /* 0x0000000000007b1d */ /* 0x000fec0000010000 */
[----:B------:R-:W4:Y:S04]  /*6ab90*/  LDL.LU R192, [R1+0x28] ;  /* 0x0000280001c07983 */ /* 0x000f280000300800 */
[----:B------:R-:W4:Y:S04]  /*6aba0*/  LDL.LU R193, [R1+0x9b8] ;  /* 0x0009b80001c17983 */ /* 0x000f280000300800 */
[----:B------:R-:W4:Y:S04]  /*6abb0*/  LDL.LU R194, [R1+0x24] ;  /* 0x0000240001c27983 */ /* 0x000f280000300800 */
[----:B------:R-:W4:Y:S04]  /*6abc0*/  LDL.LU R195, [R1+0x9a8] ;  /* 0x0009a80001c37983 */ /* 0x000f280000300800 */
[----:B------:R-:W-:Y:S01]  /*6abd0*/  LDS.128 R12, [R252] ;  /* 0x00000000fc0c7984 */ /* 0x000fe20000000c00 */
[----:B------:R-:W-:Y:S06]  /*6abe0*/  BAR.SYNC.DEFER_BLOCKING 0x0 ;  /* 0x0000000000007b1d */ /* 0x000fec0000010000 */
[----:B------:R-:W4:Y:S04]  /*6abf0*/  LDL.LU R196, [R1+0x1c] ;  /* 0x00001c0001c47983 */ /* 0x000f280000300800 */
[----:B------:R-:W4:Y:S04]  /*6ac00*/  LDL.LU R197, [R1+0x99c] ;  /* 0x00099c0001c57983 */ /* 0x000f280000300800 */
[----:B------:R-:W4:Y:S04]  /*6ac10*/  LDL.LU R198, [R1+0x18] ;  /* 0x0000180001c67983 */ /* 0x000f280000300800 */
[----:B------:R-:W4:Y:S04]  /*6ac20*/  LDL.LU R199, [R1+0x998] ;  /* 0x0009980001c77983 */ /* 0x000f280000300800 */
[----:B------:R0:W-:Y:S04]  /*6ac30*/  STSM.16.M88.4 [R237], R28 ;  /* 0x0000001ced007844 */ /* 0x0001e80000000200 */
[----:B------:R-:W4:Y:S04]  /*6ac40*/  LDL.LU R200, [R1+0x14] ;  /* 0x0000140001c87983 */ /* 0x000f280000300800 */
[----:B------:R-:W4:Y:S01]  /*6ac50*/  LDL.LU R201, [R1+0x994] ;  /* 0x0009940001c97983 */ /* 0x000f220000300800 */
[----:B0-----:R-:W-:-:S02]  /*6ac60*/  PRMT R28, R202, 0x5410, R23 ;  /* 0x00005410ca1c7816 */ /* 0x001fc40000000017 */
[----:B------:R-:W-:Y:S01]  /*6ac70*/  PRMT R29, R203, 0x5410, R22 ;  /* 0x00005410cb1d7816 */ /* 0x000fe20000000016 */
[----:B------:R-:W4:Y:S04]  /*6ac80*/  LDL.LU R202, [R1+0x10] ;  /* 0x0000100001ca7983 */ /* 0x000f280000300800 */
[----:B------:R-:W4:Y:S01]  /*6ac90*/  LDL.LU R203, [R1+0x2f4] ;  /* 0x0002f40001cb7983 */ /* 0x000f220000300800 */
[----:B------:R-:W-:Y:S02]  /*6aca0*/  LOP3.LUT R37, R251, 0xffff, RZ, 0xc0, !PT ;  /* 0x0000fffffb257812 */ /* 0x000fe400078ec0ff */
[----:B------:R-:W-:Y:S02]  /*6acb0*/  SHF.R.U32.HI R251, RZ, 0x8, R34 ;  /* 0x00000008fffb7819 */ /* 0x000fe40000011622 */
[----:B------:R-:W-:-:S02]  /*6acc0*/  PRMT R236, R34, 0x3340, R36 ;  /* 0x0000334022ec7816 */ /* 0x000fc40000000024 */
[----:B------:R-:W-:Y:S02]  /*6acd0*/  SHF.R.U32.HI R34, RZ, 0x8, R32 ;  /* 0x00000008ff227819 */ /* 0x000fe40000011620 */
[----:B------:R-:W-:Y:S02]  /*6ace0*/  PRMT R2, R32, 0x3340, R35 ;  /* 0x0000334020027816 */ /* 0x000fe40000000023 */
[----:B------:R-:W-:Y:S02]  /*6acf0*/  SHF.R.U32.HI R32, RZ, 0x8, R33 ;  /* 0x00000008ff207819 */ /* 0x000fe40000011621 */
[--C-:B------:R-:W-:Y:S02]  /*6ad00*/  PRMT R4, R33, 0x3340, R37.reuse ;  /* 0x0000334021047816 */ /* 0x100fe40000000025 */
[----:B------:R-:W-:Y:S02]  /*6ad10*/  SHF.R.U32.HI R33, RZ, 0x8, R37 ;  /* 0x00000008ff217819 */ /* 0x000fe40000011625 */
[----:B------:R-:W-:-:S02]  /*6ad20*/  LOP3.LUT R32, R32, 0xffff, RZ, 0xc0, !PT ;  /* 0x0000ffff20207812 */ /* 0x000fc400078ec0ff */
[----:B------:R-:W-:Y:S02]  /*6ad30*/  LOP3.LUT R33, R33, 0xffff, RZ, 0xc0, !PT ;  /* 0x0000ffff21217812 */ /* 0x000fe400078ec0ff */
[----:B------:R-:W-:Y:S02]  /*6ad40*/  PRMT R30, R204, 0x5410, R21 ;  /* 0x00005410cc1e7816 */ /* 0x000fe40000000015 */
[----:B------:R-:W-:Y:S01]  /*6ad50*/  PRMT R3, R32, 0x3340, R33 ;  /* 0x0000334020037816 */ /* 0x000fe20000000021 */
[----:B------:R-:W4:Y:S01]  /*6ad60*/  LDL.LU R204, [R1+0x20] ;  /* 0x0000200001cc7983 */ /* 0x000f220000300800 */
[----:B------:R-:W-:-:S03]  /*6ad70*/  PRMT R32, R205, 0x5410, R19 ;  /* 0x00005410cd207816 */ /* 0x000fc60000000013 */
[----:B------:R-:W4:Y:S01]  /*6ad80*/  LDL.LU R205, [R1+0x9b4] ;  /* 0x0009b40001cd7983 */ /* 0x000f220000300800 */
[----:B------:R-:W-:Y:S02]  /*6ad90*/  SHF.R.U32.HI R35, RZ, 0x8, R35 ;  /* 0x00000008ff237819 */ /* 0x000fe40000011623 */
[----:B------:R-:W-:Y:S02]  /*6ada0*/  SHF.R.U32.HI R36, RZ, 0x8, R36 ;  /* 0x00000008ff247819 */ /* 0x000fe40000011624 */
[----:B------:R-:W-:Y:S02]  /*6adb0*/  LOP3.LUT R34, R34, 0xffff, RZ, 0xc0, !PT ;  /* 0x0000ffff22227812 */ /* 0x000fe400078ec0ff */
[----:B------:R-:W-:Y:S02]  /*6adc0*/  LOP3.LUT R35, R35, 0xffff, RZ, 0xc0, !PT ;  /* 0x0000ffff23237812 */ /* 0x000fe400078ec0ff */
[----:B------:R-:W-:Y:S02]  /*6add0*/  LOP3.LUT R251, R251, 0xffff, RZ, 0xc0, !PT ;  /* 0x0000fffffbfb7812 */ /* 0x000fe400078ec0ff */
[----:B------:R-:W-:-:S02]  /*6ade0*/  LOP3.LUT R36, R36, 0xffff, RZ, 0xc0, !PT ;  /* 0x0000ffff24247812 */ /* 0x000fc400078ec0ff */
[----:B------:R-:W-:Y:S02]  /*6adf0*/  PRMT R250, R34, 0x3340, R35 ;  /* 0x0000334022fa7816 */ /* 0x000fe40000000023 */
[----:B------:R-:W-:Y:S02]  /*6ae00*/  PRMT R33, R206, 0x5410, R18 ;  /* 0x00005410ce217816 */ /* 0x000fe40000000012 */
[----:B------:R-:W-:Y:S01]  /*6ae10*/  PRMT R34, R207, 0x5410, R17 ;  /* 0x00005410cf227816 */ /* 0x000fe20000000011 */
[----:B------:R-:W4:Y:S01]  /*6ae20*/  LDL.LU R206, [R1+0x3c] ;  /* 0x00003c0001ce7983 */ /* 0x000f220000300800 */
[----:B------:R-:W-:Y:S02]  /*6ae30*/  PRMT R35, R208, 0x5410, R16 ;  /* 0x00005410d0237816 */ /* 0x000fe40000000010 */
[----:B------:R-:W-:Y:S01]  /*6ae40*/  PRMT R251, R251, 0x3340, R36 ;  /* 0x00003340fbfb7816 */ /* 0x000fe20000000024 */
[----:B------:R-:W4:Y:S01]  /*6ae50*/  LDL.LU R207, [R1+0xa0c] ;  /* 0x000a0c0001cf7983 */ /* 0x000f220000300800 */
[----:B------:R-:W-:-:S02]  /*6ae60*/  PRMT R31, R209, 0x5410, R20 ;  /* 0x00005410d11f7816 */ /* 0x000fc40000000014 */
[----:B------:R-:W-:Y:S01]  /*6ae70*/  PRMT R36, R225, 0x5410, R210 ;  /* 0x00005410e1247816 */ /* 0x000fe200000000d2 */
[----:B------:R-:W4:Y:S01]  /*6ae80*/  LDL.LU R208, [R1+0x38] ;  /* 0x0000380001d07983 */ /* 0x000f220000300800 */
[----:B------:R-:W-:-:S03]  /*6ae90*/  PRMT R37, R222, 0x5410, R224 ;  /* 0x00005410de257816 */ /* 0x000fc600000000e0 */
[----:B------:R-:W4:Y:S01]  /*6aea0*/  LDL.LU R209, [R1+0xa04] ;  /* 0x000a040001d17983 */ /* 0x000f220000300800 */
[----:B------:R-:W-:-:S03]  /*6aeb0*/  PRMT R38, R220, 0x5410, R221 ;  /* 0x00005410dc267816 */ /* 0x000fc600000000dd */
[----:B------:R-:W4:Y:S04]  /*6aec0*/  LDL.LU R210, [R1+0x4a0] ;  /* 0x0004a00001d27983 */ /* 0x000f280000300800 */
[----:B------:R-:W4:Y:S01]  /*6aed0*/  LDL.LU R225, [R1+0xa00] ;  /* 0x000a000001e17983 */ /* 0x000f220000300800 */
[----:B------:R-:W-:-:S03]  /*6aee0*/  PRMT R40, R217, 0x5410, R27 ;  /* 0x00005410d9287816 */ /* 0x000fc6000000001b */
[----:B------:R-:W4:Y:S01]  /*6aef0*/  LDL.LU R224, [R1+0x3f8] ;  /* 0x0003f80001e07983 */ /* 0x000f220000300800 */
[----:B------:R-:W-:-:S03]  /*6af00*/  PRMT R41, R213, 0x5410, R26 ;  /* 0x00005410d5297816 */ /* 0x000fc6000000001a */
[----:B------:R-:W4:Y:S04]  /*6af10*/  LDL.LU R222, [R1+0x9ec] ;  /* 0x0009ec0001de7983 */ /* 0x000f280000300800 */
[----:B------:R-:W4:Y:S04]  /*6af20*/  LDL.LU R221, [R1+0x34] ;  /* 0x0000340001dd7983 */ /* 0x000f280000300800 */
[----:B------:R-:W4:Y:S04]  /*6af30*/  LDL.LU R220, [R1+0x9e8] ;  /* 0x0009e80001dc7983 */ /* 0x000f280000300800 */
[----:B------:R-:W4:Y:S04]  /*6af40*/  LDL.LU R217, [R1+0x3cc] ;  /* 0x0003cc0001d97983 */ /* 0x000f280000300800 */
[----:B------:R-:W4:Y:S01]  /*6af50*/  LDL.LU R213, [R1+0x9e4] ;  /* 0x0009e40001d57983 */ /* 0x000f220000300800 */
[----:B------:R-:W-:Y:S06]  /*6af60*/  BAR.SYNC.DEFER_BLOCKING 0x0 ;  /* 0x0000000000007b1d */ /* 0x000fec0000010000 */
[----:B------:R-:W-:Y:S02]  /*6af70*/  LDS.128 R16, [R252] ;  /* 0x00000000fc107984 */ /* 0x000fe40000000c00 */
[----:B------:R-:W-:Y:S01]  /*6af80*/  BAR.SYNC.DEFER_BLOCKING 0x0 ;  /* 0x0000000000007b1d */ /* 0x000fe20000010000 */
[----:B--2---:R-:W-:-:S05]  /*6af90*/  PRMT R42, R218, 0x5410, R25 ;  /* 0x00005410da2a7816 */ /* 0x004fca0000000019 */
[----:B------:R-:W2:Y:S01]  /*6afa0*/  LDL.LU R218, [R1+0x30] ;  /* 0x0000300001da7983 */ /* 0x000ea20000300800 */
[----:B---3--:R-:W-:-:S03]  /*6afb0*/  PRMT R43, R216, 0x5410, R24 ;  /* 0x00005410d82b7816 */ /* 0x008fc60000000018 */
[----:B------:R-:W2:Y:S01]  /*6afc0*/  LDL.LU R216, [R1+0x308] ;  /* 0x0003080001d87983 */ /* 0x000ea20000300800 */
[----:B----4-:R-:W-:-:S03]  /*6afd0*/  PRMT R39, R212, 0x5410, R214 ;  /* 0x00005410d4277816 */ /* 0x010fc600000000d6 */
[----:B------:R-:W3:Y:S04]  /*6afe0*/  LDL.LU R214, [R1+0x488] ;  /* 0x0004880001d67983 */ /* 0x000ee80000300800 */
[----:B------:R-:W3:Y:S01]  /*6aff0*/  LDL.LU R212, [R1+0x9f4] ;  /* 0x0009f40001d47983 */ /* 0x000ee20000300800 */
[----:B------:R-:W-:-:S03]  /*6b000*/  PRMT R44, R191, 0x5410, R190 ;  /* 0x00005410bf2c7816 */ /* 0x000fc600000000be */
[----:B------:R-:W4:Y:S04]  /*6b010*/  LDL.LU R190, [R1+0x6a8] ;  /* 0x0006a80001be7983 */ /* 0x000f280000300800 */
[----:B------:R-:W4:Y:S01]  /*6b020*/  LDL.LU R191, [R1+0xa44] ;  /* 0x000a440001bf7983 */ /* 0x000f220000300800 */
        /* <DEDUP_REMOVED lines=20> */
[----:B------:R-:W4:Y:S04]  /*6b170*/  LDL.LU R205, [R1+0xa34] ;  /* 0x000a340001cd7983 */ /* 0x000f280000300800 */
[----:B------:R-:W-:Y:S01]  /*6b180*/  STSM.16.M88.4 [R237], R32 ;  /* 0x00000020ed007844 */ /* 0x000fe20000000200 */
[----:B------:R-:W-:Y:S01]  /*6b190*/  BAR.SYNC.DEFER_BLOCKING 0x0 ;  /* 0x0000000000007b1d */ /* 0x000fe20000010000 */
[----:B------:R-:W-:-:S05]  /*6b1a0*/  PRMT R52, R207, 0x5410, R206 ;  /* 0x00005410cf347816 */ /* 0x000fca00000000ce */
        /* <DEDUP_REMOVED lines=17> */
[----:B------:R-:W-:Y:S01]  /*6b2c0*/  LDS.128 R20, [R252] ;  /* 0x00000000fc147984 */ /* 0x000fe20000000c00 */
[----:B------:R-:W-:Y:S06]  /*6b2d0*/  BAR.SYNC.DEFER_BLOCKING 0x0 ;  /* 0x0000000000007b1d */ /* 0x000fec0000010000 */
[----:B------:R-:W-:Y:S02]  /*6b2e0*/  STSM.16.M88.4 [R237], R28 ;  /* 0x0000001ced007844 */ /* 0x000fe40000000200 */
[----:B------:R-:W-:Y:S06]  /*6b2f0*/  BAR.SYNC.DEFER_BLOCKING 0x0 ;  /* 0x0000000000007b1d */ /* 0x000fec0000010000 */
[----:B------:R-:W-:Y:S02]  /*6b300*/  LDS.128 R24, [R252] ;  /* 0x00000000fc187984 */ /* 0x000fe40000000c00 */
[----:B------:R-:W-:Y:S01]  /*6b310*/  BAR.SYNC.DEFER_BLOCKING 0x0 ;  /* 0x0000000000007b1d */ /* 0x000fe20000010000 */
[----:B--2---:R-:W-:-:S05]  /*6b320*/  PRMT R63, R216, 0x5410, R218 ;  /* 0x00005410d83f7816 */ /* 0x004fca00000000da */
[----:B------:R-:W2:Y:S04]  /*6b330*/  LDL.LU R218, [R1+0x54] ;  /* 0x0000540001da7983 */ /* 0x000ea80000300800 */
[----:B------:R-:W2:Y:S01]  /*6b340*/  LDL.LU R216, [R1+0x37c] ;  /* 0x00037c0001d87983 */ /* 0x000ea20000300800 */
[----:B---3--:R-:W-:-:S03]  /*6b350*/  PRMT R55, R212, 0x5410, R214 ;  /* 0x00005410d4377816 */ /* 0x008fc600000000d6 */
[----:B------:R-:W3:Y:S04]  /*6b360*/  LDL.LU R214, [R1+0x7c4] ;  /* 0x0007c40001d67983 */ /* 0x000ee80000300800 */
[----:B------:R-:W3:Y:S01]  /*6b370*/  LDL.LU R212, [R1+0xa70] ;  /* 0x000a700001d47983 */ /* 0x000ee20000300800 */
[----:B----4-:R-:W-:-:S03]  /*6b380*/  PRMT R56, R191, 0x5410, R190 ;  /* 0x00005410bf387816 */ /* 0x010fc600000000be */
        /* <DEDUP_REMOVED lines=9> */
[----:B------:R-:W4:Y:S04]  /*6b420*/  LDL.LU R195, [R1+0xab4] ;  /* 0x000ab40001c37983 */ /* 0x000f280000300800 */
[----:B------:R-:W-:Y:S01]  /*6b430*/  LDS.128 R28, [R252] ;  /* 0x00000000fc1c7984 */ /* 0x000fe20000000c00 */
        /* <DEDUP_REMOVED lines=14> */
[----:B------:R-:W-:Y:S06]  /*6b520*/  BAR.SYNC.DEFER_BLOCKING 0x0 ;  /* 0x0000000000007b1d */ /* 0x000fec0000010000 */
[----:B------:R-:W-:Y:S02]  /*6b530*/  LDS.128 R32, [R252] ;  /* 0x00000000fc207984 */ /* 0x000fe40000000c00 */
[----:B------:R-:W-:Y:S06]  /*6b540*/  BAR.SYNC.DEFER_BLOCKING 0x0 ;  /* 0x0000000000007b1d */ /* 0x000fec0000010000 */
[----:B------:R-:W-:Y:S02]  /*6b550*/  STSM.16.M88.4 [R237], R48 ;  /* 0x00000030ed007844 */ /* 0x000fe40000000200 */
[----:B------:R-:W-:Y:S01]  /*6b560*/  BAR.SYNC.DEFER_BLOCKING 0x0 ;  /* 0x0000000000007b1d */ /* 0x000fe20000010000 */
[----:B------:R-:W-:-:S05]  /*6b570*/  PRMT R59, R205, 0x5410, R204 ;  /* 0x00005410cd3b7816 */ /* 0x000fca00000000cc */
[----:B------:R-:W4:Y:S04]  /*6b580*/  LDL.LU R204, [R1+0x814] ;  /* 0x0008140001cc7983 */ /* 0x000f280000300800 */
[----:B------:R-:W4:Y:S04]  /*6b590*/  LDL.LU R205, [R1+0xabc] ;  /* 0x000abc0001cd7983 */ /* 0x000f280000300800 */
[----:B------:R-:W-:Y:S01]  /*6b5a0*/  LDS.128 R36, [R252] ;  /* 0x00000000fc247984 */ /* 0x000fe20000000c00 */
[----:B------:R-:W-:Y:S06]  /*6b5b0*/  BAR.SYNC.DEFER_BLOCKING 0x0 ;  /* 0x0000000000007b1d */ /* 0x000fec0000010000 */
[----:B------:R-:W-:Y:S02]  /*6b5c0*/  STSM.16.M88.4 [R237], R44 ;  /* 0x0000002ced007844 */ /* 0x000fe40000000200 */
[----:B------:R-:W-:Y:S01]  /*6b5d0*/  BAR.SYNC.DEFER_BLOCKING 0x0 ;  /* 0x0000000000007b1d */ /* 0x000fe20000010000 */
[----:B------:R-:W-:-:S02]  /*6b5e0*/  PRMT R64, R207, 0x5410, R206 ;  /* 0x00005410cf407816 */ /* 0x000fc400000000ce */
[----:B------:R-:W-:Y:S02]  /*6b5f0*/  PRMT R65, R209, 0x5410, R208 ;  /* 0x00005410d1417816 */ /* 0x000fe400000000d0 */
[----:B------:R-:W-:Y:S01]  /*6b600*/  PRMT R66, R225, 0x5410, R210 ;  /* 0x00005410e1427816 */ /* 0x000fe200000000d2 */
        /* <DEDUP_REMOVED lines=8> */
[----:B------:R0:W-:Y:S01]  /*6b690*/  STSM.16.M88.4 [R237], R60 ;  /* 0x0000003ced007844 */ /* 0x0001e20000000200 */
[----:B------:R-:W-:Y:S01]  /*6b6a0*/  BAR.SYNC.DEFER_BLOCKING 0x0 ;  /* 0x0000000000007b1d */ /* 0x000fe20000010000 */
[----:B0-----:R-:W-:-:S05]  /*6b6b0*/  PRMT R60, R222, 0x5410, R224 ;  /* 0x00005410de3c7816 */ /* 0x001fca00000000e0 */
[----:B------:R-:W4:Y:S01]  /*6b6c0*/  LDL.LU R224, [R1+0x9c4] ;  /* 0x0009c40001e07983 */ /* 0x000f220000300800 */
[----:B------:R-:W-:-:S03]  /*6b6d0*/  PRMT R61, R220, 0x5410, R221 ;  /* 0x00005410dc3d7816 */ /* 0x000fc600000000dd */
[----:B------:R-:W4:Y:S01]  /*6b6e0*/  LDL.LU R222, [R1+0xaf4] ;  /* 0x000af40001de7983 */ /* 0x000f220000300800 */
[----:B------:R-:W-:-:S03]  /*6b6f0*/  PRMT R62, R213, 0x5410, R217 ;  /* 0x00005410d53e7816 */ /* 0x000fc600000000d9 */
[----:B------:R-:W4:Y:S01]  /*6b700*/  LDL.LU R221, [R1+0x9b0] ;  /* 0x0009b00001dd7983 */ /* 0x000f220000300800 */
[----:B--2---:R-:W-:-:S03]  /*6b710*/  PRMT R63, R216, 0x5410, R218 ;  /* 0x00005410d83f7816 */ /* 0x004fc600000000da */
[----:B------:R-:W2:Y:S04]  /*6b720*/  LDL.LU R220, [R1+0xae4] ;  /* 0x000ae40001dc7983 */ /* 0x000ea80000300800 */
[----:B------:R-:W2:Y:S04]  /*6b730*/  LDL.LU R217, [R1+0x9ac] ;  /* 0x0009ac0001d97983 */ /* 0x000ea80000300800 */
[----:B------:R-:W2:Y:S04]  /*6b740*/  LDL.LU R213, [R1+0xae0] ;  /* 0x000ae00001d57983 */ /* 0x000ea80000300800 */
[----:B------:R-:W2:Y:S04]  /*6b750*/  LDL.LU R218, [R1+0x5c] ;  /* 0x00005c0001da7983 */ /* 0x000ea80000300800 */
[----:B------:R-:W2:Y:S04]  /*6b760*/  LDL.LU R216, [R1+0x3ec] ;  /* 0x0003ec0001d87983 */ /* 0x000ea80000300800 */
[----:B------:R-:W-:Y:S01]  /*6b770*/  LDS.128 R44, [R252] ;  /* 0x00000000fc2c7984 */ /* 0x000fe20000000c00 */
[----:B------:R-:W-:Y:S01]  /*6b780*/  BAR.SYNC.DEFER_BLOCKING 0x0 ;  /* 0x0000000000007b1d */ /* 0x000fe20000010000 */
[----:B---3--:R-:W-:-:S05]  /*6b790*/  PRMT R67, R212, 0x5410, R214 ;  /* 0x00005410d4437816 */ /* 0x008fca00000000d6 */
[----:B------:R-:W3:Y:S04]  /*6b7a0*/  LDL.LU R214, [R1+0x9cc] ;  /* 0x0009cc0001d67983 */ /* 0x000ee80000300800 */
[----:B------:R-:W3:Y:S04]  /*6b7b0*/  LDL.LU R212, [R1+0xb04] ;  /* 0x000b040001d47983 */ /* 0x000ee80000300800 */
[----:B------:R-:W-:Y:S01]  /*6b7c0*/  STSM.16.M88.4 [R237], R52 ;  /* 0x00000034ed007844 */ /* 0x000fe20000000200 */
[----:B------:R-:W-:Y:S01]  /*6b7d0*/  BAR.SYNC.DEFER_BLOCKING 0x0 ;  /* 0x0000000000007b1d */ /* 0x000fe20000010000 */
[----:B----4-:R-:W-:-:S02]  /*6b7e0*/  PRMT R72, R191, 0x5410, R190 ;  /* 0x00005410bf487816 */ /* 0x010fc400000000be */
        /* <DEDUP_REMOVED lines=41> */
[----:B--2---:R-:W-:-:S03]  /*6ba80*/  PRMT R77, R220, 0x5410, R221 ;  /* 0x00005410dc4d7816 */ /* 0x004fc600000000dd */
[----:B------:R-:W2:Y:S04]  /*6ba90*/  LDL.LU R221, [R1+0xa2c] ;  /* 0x000a2c0001dd7983 */ /* 0x000ea80000300800 */
[----:B------:R-:W2:Y:S01]  /*6baa0*/  LDL.LU R220, [R1+0xb94] ;  /* 0x000b940001dc7983 */ /* 0x000ea20000300800 */
[----:B------:R-:W-:-:S03]  /*6bab0*/  PRMT R78, R213, 0x5410, R217 ;  /* 0x00005410d54e7816 */ /* 0x000fc600000000d9 */
[----:B------:R-:W2:Y:S04]  /*6bac0*/  LDL.LU R217, [R1+0xa28] ;  /* 0x000a280001d97983 */ /* 0x000ea80000300800 */
[----:B------:R-:W2:Y:S01]  /*6bad0*/  LDL.LU R213, [R1+0xb90] ;  /* 0x000b900001d57983 */ /* 0x000ea20000300800 */
[----:B------:R-:W-:-:S03]  /*6bae0*/  PRMT R79, R216, 0x5410, R218 ;  /* 0x00005410d84f7816 */ /* 0x000fc600000000da */
[----:B------:R-:W2:Y:S04]  /*6baf0*/  LDL.LU R218, [R1+0x64] ;  /* 0x0000640001da7983 */ /* 0x000ea80000300800 */
[----:B------:R-:W2:Y:S01]  /*6bb00*/  LDL.LU R216, [R1+0x69c] ;  /* 0x00069c0001d87983 */ /* 0x000ea20000300800 */
[----:B---3--:R-:W-:-:S03]  /*6bb10*/  PRMT R83, R212, 0x5410, R214 ;  /* 0x00005410d4537816 */ /* 0x008fc600000000d6 */
[----:B------:R-:W3:Y:S04]  /*6bb20*/  LDL.LU R214, [R1+0xa3c] ;  /* 0x000a3c0001d67983 */ /* 0x000ee80000300800 */
[----:B------:R-:W3:Y:S01]  /*6bb30*/  LDL.LU R212, [R1+0xbac] ;  /* 0x000bac0001d47983 */ /* 0x000ee20000300800 */
[----:B----4-:R-:W-:-:S03]  /*6bb40*/  PRMT R88, R191, 0x5410, R190 ;  /* 0x00005410bf587816 */ /* 0x010fc600000000be */
        /* <DEDUP_REMOVED lines=46> */
[----:B------:R-:W3:Y:S04]  /*6be30*/  LDL.LU R212, [R1+0xc3c] ;  /* 0x000c3c0001d47983 */ /* 0x000ee80000300800 */
[----:B------:R-:W-:Y:S01]  /*6be40*/  STSM.16.M88.4 [R237], R56 ;  /* 0x00000038ed007844 */ /* 0x000fe20000000200 */
[----:B------:R-:W-:Y:S01]  /*6be50*/  BAR.SYNC.DEFER_BLOCKING 0x0 ;  /* 0x0000000000007b1d */ /* 0x000fe20000010000 */
[----:B----4-:R-:W-:-:S05]  /*6be60*/  PRMT R104, R191, 0x5410, R190 ;  /* 0x00005410bf687816 */ /* 0x010fca00000000be */
[----:B------:R-:W4:Y:S04]  /*6be70*/  LDL.LU R190, [R1+0xb00] ;  /* 0x000b000001be7983 */ /* 0x000f280000300800 */
[----:B------:R-:W4:Y:S01]  /*6be80*/  LDL.LU R191, [R1+0xc64] ;  /* 0x000c640001bf7983 */ /* 0x000f220000300800 */
[----:B------:R-:W-:-:S03]  /*6be90*/  PRMT R105, R193, 0x5410, R192 ;  /* 0x00005410c1697816 */ /* 0x000fc600000000c0 */
[----:B------:R-:W-:Y:S01]  /*6bea0*/  LDS.128 R56, [R252] ;  /* 0x00000000fc387984 */ /* 0x000fe20000000c00 */
[----:B------:R-:W-:Y:S06]  /*6beb0*/  BAR.SYNC.DEFER_BLOCKING 0x0 ;  /* 0x0000000000007b1d */ /* 0x000fec0000010000 */
        /* <DEDUP_REMOVED lines=38> */
[----:B------:R-:W4:Y:S01]  /*6c120*/  LDL.LU R207, [R1+0xd84] ;  /* 0x000d840001cf7983 */ /* 0x000f220000300800 */
[----:B------:R-:W-:-:S03]  /*6c130*/  PRMT R108, R222, 0x5410, R224 ;  /* 0x00005410de6c7816 */ /* 0x000fc600000000e0 */
[----:B------:R-:W4:Y:S04]  /*6c140*/  LDL.LU R208, [R1+0xb38] ;  /* 0x000b380001d07983 */ /* 0x000f280000300800 */
[----:B------:R-:W4:Y:S04]  /*6c150*/  LDL.LU R209, [R1+0xd78] ;  /* 0x000d780001d17983 */ /* 0x000f280000300800 */
[----:B------:R-:W-:Y:S01]  /*6c160*/  LDS.128 R72, [R252] ;  /* 0x00000000fc487984 */ /* 0x000fe20000000c00 */
[----:B------:R-:W-:Y:S01]  /*6c170*/  BAR.SYNC.DEFER_BLOCKING 0x0 ;  /* 0x0000000000007b1d */ /* 0x000fe20000010000 */
[----:B--2---:R-:W-:-:S02]  /*6c180*/  PRMT R109, R220, 0x5410, R221 ;  /* 0x00005410dc6d7816 */ /* 0x004fc400000000dd */
[----:B------:R-:W-:-:S03]  /*6c190*/  PRMT R110, R213, 0x5410, R217 ;  /* 0x00005410d56e7816 */ /* 0x000fc600000000d9 */
[----:B------:R-:W2:Y:S04]  /*6c1a0*/  LDL.LU R210, [R1+0xb34] ;  /* 0x000b340001d27983 */ /* 0x000ea80000300800 */
[----:B------:R-:W2:Y:S04]  /*6c1b0*/  LDL.LU R225, [R1+0xd74] ;  /* 0x000d740001e17983 */ /* 0x000ea80000300800 */
[----:B------:R-:W2:Y:S04]  /*6c1c0*/  LDL.LU R224, [R1+0xb24] ;  /* 0x000b240001e07983 */ /* 0x000ea80000300800 */
[----:B------:R-:W2:Y:S01]  /*6c1d0*/  LDL.LU R222, [R1+0xd64] ;  /* 0x000d640001de7983 */ /* 0x000ea20000300800 */
[----:B------:R-:W-:-:S03]  /*6c1e0*/  PRMT R111, R216, 0x5410, R218 ;  /* 0x00005410d86f7816 */ /* 0x000fc600000000da */
[----:B------:R-:W2:Y:S04]  /*6c1f0*/  LDL.LU R221, [R1+0xb20] ;  /* 0x000b200001dd7983 */ /* 0x000ea80000300800 */
[----:B------:R-:W2:Y:S04]  /*6c200*/  LDL.LU R220, [R1+0xd54] ;  /* 0x000d540001dc7983 */ /* 0x000ea80000300800 */
[----:B------:R-:W2:Y:S04]  /*6c210*/  LDL.LU R217, [R1+0xb1c] ;  /* 0x000b1c0001d97983 */ /* 0x000ea80000300800 */
[----:B------:R-:W2:Y:S04]  /*6c220*/  LDL.LU R213, [R1+0xc68] ;  /* 0x000c680001d57983 */ /* 0x000ea80000300800 */
[----:B------:R-:W2:Y:S04]  /*6c230*/  LDL.LU R218, [R1+0x74] ;  /* 0x0000740001da7983 */ /* 0x000ea80000300800 */
[----:B------:R-:W2:Y:S04]  /*6c240*/  LDL.LU R216, [R1+0x7c8] ;  /* 0x0007c80001d87983 */ /* 0x000ea80000300800 */
[----:B------:R-:W-:Y:S01]  /*6c250*/  STSM.16.M88.4 [R237], R76 ;  /* 0x0000004ced007844 */ /* 0x000fe20000000200 */
[----:B------:R-:W-:Y:S01]  /*6c260*/  BAR.SYNC.DEFER_BLOCKING 0x0 ;  /* 0x0000000000007b1d */ /* 0x000fe20000010000 */
[----:B---3--:R-:W-:-:S05]  /*6c270*/  PRMT R115, R212, 0x5410, R214 ;  /* 0x00005410d4737816 */ /* 0x008fca00000000d6 */
[----:B------:R-:W3:Y:S04]  /*6c280*/  LDL.LU R214, [R1+0xb28] ;  /* 0x000b280001d67983 */ /* 0x000ee80000300800 */
[----:B------:R-:W3:Y:S04]  /*6c290*/  LDL.LU R212, [R1+0xd68] ;  /* 0x000d680001d47983 */ /* 0x000ee80000300800 */
[----:B------:R-:W-:Y:S01]  /*6c2a0*/  LDS.128 R76, [R252] ;  /* 0x00000000fc4c7984 */ /* 0x000fe20000000c00 */
[----:B------:R-:W-:Y:S06]  /*6c2b0*/  BAR.SYNC.DEFER_BLOCKING 0x0 ;  /* 0x0000000000007b1d */ /* 0x000fec0000010000 */
[----:B------:R-:W-:Y:S02]  /*6c2c0*/  STSM.16.M88.4 [R237], R80 ;  /* 0x00000050ed007844 */ /* 0x000fe40000000200 */
[----:B------:R-:W-:Y:S01]  /*6c2d0*/  BAR.SYNC.DEFER_BLOCKING 0x0 ;  /* 0x0000000000007b1d */ /* 0x000fe20000010000 */
[----:B----4-:R-:W-:-:S02]  /*6c2e0*/  PRMT R120, R191, 0x5410, R190 ;  /* 0x00005410bf787816 */ /* 0x010fc400000000be */
        /* <DEDUP_REMOVED lines=9> */
[----:B------:R-:W-:-:S02]  /*6c380*/  PRMT R117, R199, 0x5410, R198 ;  /* 0x00005410c7757816 */ /* 0x000fc400000000c6 */
[----:B------:R-:W-:-:S03]  /*6c390*/  PRMT R118, R201, 0x5410, R200 ;  /* 0x00005410c9767816 */ /* 0x000fc600000000c8 */
[----:B------:R-:W4:Y:S04]  /*6c3a0*/  LDL.LU R194, [R1+0xb70] ;  /* 0x000b700001c27983 */ /* 0x000f280000300800 */
[----:B------:R-:W4:Y:S04]  /*6c3b0*/  LDL.LU R195, [R1+0xdac] ;  /* 0x000dac0001c37983 */ /* 0x000f280000300800 */
[----:B------:R-:W4:Y:S04]  /*6c3c0*/  LDL.LU R196, [R1+0xb68] ;  /* 0x000b680001c47983 */ /* 0x000f280000300800 */
[----:B------:R-:W4:Y:S01]  /*6c3d0*/  LDL.LU R197, [R1+0xda0] ;  /* 0x000da00001c57983 */ /* 0x000f220000300800 */
[----:B------:R-:W-:-:S03]  /*6c3e0*/  PRMT R119, R203, 0x5410, R202 ;  /* 0x00005410cb777816 */ /* 0x000fc600000000ca */
[----:B------:R-:W4:Y:S04]  /*6c3f0*/  LDL.LU R198, [R1+0xb60] ;  /* 0x000b600001c67983 */ /* 0x000f280000300800 */
[----:B------:R-:W4:Y:S04]  /*6c400*/  LDL.LU R199, [R1+0xd98] ;  /* 0x000d980001c77983 */ /* 0x000f280000300800 */
[----:B------:R-:W4:Y:S04]  /*6c410*/  LDL.LU R200, [R1+0xb54] ;  /* 0x000b540001c87983 */ /* 0x000f280000300800 */
[----:B------:R-:W4:Y:S04]  /*6c420*/  LDL.LU R201, [R1+0xd90] ;  /* 0x000d900001c97983 */ /* 0x000f280000300800 */
[----:B------:R-:W4:Y:S04]  /*6c430*/  LDL.LU R202, [R1+0x78] ;  /* 0x0000780001ca7983 */ /* 0x000f280000300800 */
[----:B------:R-:W4:Y:S04]  /*6c440*/  LDL.LU R203, [R1+0x7e0] ;  /* 0x0007e00001cb7983 */ /* 0x000f280000300800 */
[----:B------:R-:W-:Y:S01]  /*6c450*/  STSM.16.M88.4 [R237], R84 ;  /* 0x00000054ed007844 */ /* 0x000fe20000000200 */
[----:B------:R-:W-:Y:S06]  /*6c460*/  BAR.SYNC.DEFER_BLOCKING 0x0 ;  /* 0x0000000000007b1d */ /* 0x000fec0000010000 */
[----:B------:R-:W-:Y:S02]  /*6c470*/  LDS.128 R84, [R252] ;  /* 0x00000000fc547984 */ /* 0x000fe40000000c00 */
        /* <DEDUP_REMOVED lines=16> */
[----:B--2---:R-:W-:Y:S01]  /*6c580*/  PRMT R130, R225, 0x5410, R210 ;  /* 0x00005410e1827816 */ /* 0x004fe200000000d2 */
[----:B------:R-:W2:Y:S04]  /*6c590*/  LDL.LU R206, [R1+0xbd4] ;  /* 0x000bd40001ce7983 */ /* 0x000ea80000300800 */
[----:B------:R-:W2:Y:S01]  /*6c5a0*/  LDL.LU R207, [R1+0xdfc] ;  /* 0x000dfc0001cf7983 */ /* 0x000ea20000300800 */
[----:B------:R-:W-:-:S03]  /*6c5b0*/  PRMT R124, R222, 0x5410, R224 ;  /* 0x00005410de7c7816 */ /* 0x000fc600000000e0 */
[----:B------:R-:W2:Y:S04]  /*6c5c0*/  LDL.LU R208, [R1+0xbc8] ;  /* 0x000bc80001d07983 */ /* 0x000ea80000300800 */
[----:B------:R-:W2:Y:S04]  /*6c5d0*/  LDL.LU R209, [R1+0xdf0] ;  /* 0x000df00001d17983 */ /* 0x000ea80000300800 */
[----:B------:R-:W-:Y:S01]  /*6c5e0*/  LDS.128 R96, [R252] ;  /* 0x00000000fc607984 */ /* 0x000fe20000000c00 */
[----:B------:R-:W-:Y:S01]  /*6c5f0*/  BAR.SYNC.DEFER_BLOCKING 0x0 ;  /* 0x0000000000007b1d */ /* 0x000fe20000010000 */
[----:B------:R-:W-:-:S02]  /*6c600*/  PRMT R125, R220, 0x5410, R221 ;  /* 0x00005410dc7d7816 */ /* 0x000fc400000000dd */
        /* <DEDUP_REMOVED lines=61> */
[----:B--2---:R-:W-:-:S02]  /*6c9e0*/  PRMT R144, R207, 0x5410, R206 ;  /* 0x00005410cf907816 */ /* 0x004fc400000000ce */
[----:B------:R-:W-:Y:S02]  /*6c9f0*/  PRMT R145, R209, 0x5410, R208 ;  /* 0x00005410d1917816 */ /* 0x000fe400000000d0 */
[----:B------:R-:W-:Y:S01]  /*6ca00*/  PRMT R146, R225, 0x5410, R210 ;  /* 0x00005410e1927816 */ /* 0x000fe200000000d2 */
        /* <DEDUP_REMOVED lines=142> */
[----:B------:R-:W-:-:S03]  /*6d2f0*/  PRMT R173, R220, 0x5410, R221 ;  /* 0x00005410dcad7816 */ /* 0x000fc600000000dd */
[----:B------:R-:W-:Y:S01]  /*6d300*/  LDS.128 R168, [R252] ;  /* 0x00000000fca87984 */ /* 0x000fe20000000c00 */
[----:B------:R-:W-:Y:S02]  /*6d310*/  PRMT R174, R213, 0x5410, R217 ;  /* 0x00005410d5ae7816 */ /* 0x000fe400000000d9 */
[----:B------:R-:W-:Y:S01]  /*6d320*/  PRMT R175, R216, 0x5410, R218 ;  /* 0x00005410d8af7816 */ /* 0x000fe200000000da */
[----:B------:R-:W-:Y:S06]  /*6d330*/  BAR.SYNC.DEFER_BLOCKING 0x0 ;  /* 0x0000000000007b1d */ /* 0x000fec0000010000 */
[----:B------:R-:W-:Y:S02]  /*6d340*/  STSM.16.M88.4 [R237], R172 ;  /* 0x000000aced007844 */ /* 0x000fe40000000200 */
[----:B------:R-:W-:Y:S01]  /*6d350*/  BAR.SYNC.DEFER_BLOCKING 0x0 ;  /* 0x0000000000007b1d */ /* 0x000fe20000010000 */
[----:B------:R-:W-:-:S02]  /*6d360*/  PRMT R176, R207, 0x5410, R206 ;  /* 0x00005410cfb07816 */ /* 0x000fc400000000ce */
[----:B------:R-:W-:Y:S02]  /*6d370*/  PRMT R177, R209, 0x5410, R208 ;  /* 0x00005410d1b17816 */ /* 0x000fe400000000d0 */
[----:B------:R-:W-:Y:S02]  /*6d380*/  PRMT R178, R225, 0x5410, R210 ;  /* 0x00005410e1b27816 */ /* 0x000fe400000000d2 */
[----:B---3--:R-:W-:Y:S01]  /*6d390*/  PRMT R179, R212, 0x5410, R214 ;  /* 0x00005410d4b37816 */ /* 0x008fe200000000d6 */
[----:B------:R-:W2:Y:S04]  /*6d3a0*/  LDL.LU R206, [R1+0xdb0] ;  /* 0x000db00001ce7983 */ /* 0x000ea80000300800 */
[----:B------:R-:W2:Y:S04]  /*6d3b0*/  LDL.LU R207, [R1+0x1068] ;  /* 0x0010680001cf7983 */ /* 0x000ea80000300800 */
[----:B------:R-:W3:Y:S04]  /*6d3c0*/  LDL.LU R208, [R1+0xda8] ;  /* 0x000da80001d07983 */ /* 0x000ee80000300800 */
[----:B------:R-:W3:Y:S04]  /*6d3d0*/  LDL.LU R209, [R1+0x1064] ;  /* 0x0010640001d17983 */ /* 0x000ee80000300800 */
[----:B------:R-:W-:Y:S01]  /*6d3e0*/  LDS.128 R172, [R252] ;  /* 0x00000000fcac7984 */ /* 0x000fe20000000c00 */
[----:B------:R-:W-:Y:S06]  /*6d3f0*/  BAR.SYNC.DEFER_BLOCKING 0x0 ;  /* 0x0000000000007b1d */ /* 0x000fec0000010000 */
[----:B------:R-:W3:Y:S04]  /*6d400*/  LDL.LU R210, [R1+0xda4] ;  /* 0x000da40001d27983 */ /* 0x000ee80000300800 */
[----:B------:R-:W3:Y:S04]  /*6d410*/  LDL.LU R225, [R1+0x1060] ;  /* 0x0010600001e17983 */ /* 0x000ee80000300800 */
[----:B------:R-:W3:Y:S04]  /*6d420*/  LDL.LU R224, [R1+0xd94] ;  /* 0x000d940001e07983 */ /* 0x000ee80000300800 */
[----:B------:R-:W3:Y:S04]  /*6d430*/  LDL.LU R222, [R1+0x1054] ;  /* 0x0010540001de7983 */ /* 0x000ee80000300800 */
[----:B------:R-:W-:Y:S01]  /*6d440*/  STSM.16.M88.4 [R237], R176 ;  /* 0x000000b0ed007844 */ /* 0x000fe20000000200 */
[----:B------:R-:W-:Y:S06]  /*6d450*/  BAR.SYNC.DEFER_BLOCKING 0x0 ;  /* 0x0000000000007b1d */ /* 0x000fec0000010000 */
[----:B------:R-:W3:Y:S04]  /*6d460*/  LDL.LU R221, [R1+0xd8c] ;  /* 0x000d8c0001dd7983 */ /* 0x000ee80000300800 */
[----:B------:R-:W3:Y:S04]  /*6d470*/  LDL.LU R220, [R1+0x104c] ;  /* 0x00104c0001dc7983 */ /* 0x000ee80000300800 */
[----:B------:R-:W3:Y:S04]  /*6d480*/  LDL.LU R217, [R1+0xd88] ;  /* 0x000d880001d97983 */ /* 0x000ee80000300800 */
[----:B------:R-:W3:Y:S04]  /*6d490*/  LDL.LU R213, [R1+0x1048] ;  /* 0x0010480001d57983 */ /* 0x000ee80000300800 */
[----:B------:R-:W-:Y:S04]  /*6d4a0*/  LDS.128 R176, [R252] ;  /* 0x00000000fcb07984 */ /* 0x000fe80000000c00 */
[----:B------:R-:W3:Y:S04]  /*6d4b0*/  LDL.LU R218, [R1+0x32c] ;  /* 0x00032c0001da7983 */ /* 0x000ee80000300800 */
[----:B------:R-:W3:Y:S04]  /*6d4c0*/  LDL.LU R216, [R1+0x9a4] ;  /* 0x0009a40001d87983 */ /* 0x000ee80000300800 */
[----:B------:R-:W3:Y:S04]  /*6d4d0*/  LDL.LU R214, [R1+0xd9c] ;  /* 0x000d9c0001d67983 */ /* 0x000ee80000300800 */
[----:B------:R-:W3:Y:S01]  /*6d4e0*/  LDL.LU R212, [R1+0x1058] ;  /* 0x0010580001d47983 */ /* 0x000ee20000300800 */
[----:B----4-:R-:W-:-:S02]  /*6d4f0*/  PRMT R180, R197, 0x5410, R196 ;  /* 0x00005410c5b47816 */ /* 0x010fc400000000c4 */
[----:B------:R-:W-:Y:S02]  /*6d500*/  PRMT R181, R199, 0x5410, R198 ;  /* 0x00005410c7b57816 */ /* 0x000fe400000000c6 */
[----:B------:R-:W-:Y:S02]  /*6d510*/  PRMT R182, R201, 0x5410, R200 ;  /* 0x00005410c9b67816 */ /* 0x000fe400000000c8 */
[----:B------:R-:W-:Y:S01]  /*6d520*/  PRMT R183, R203, 0x5410, R202 ;  /* 0x00005410cbb77816 */ /* 0x000fe200000000ca */
[----:B------:R-:W-:Y:S06]  /*6d530*/  BAR.SYNC.DEFER_BLOCKING 0x0 ;  /* 0x0000000000007b1d */ /* 0x000fec0000010000 */
[----:B------:R-:W-:Y:S02]  /*6d540*/  STSM.16.M88.4 [R237], R180 ;  /* 0x000000b4ed007844 */ /* 0x000fe40000000200 */
[----:B------:R-:W-:Y:S06]  /*6d550*/  BAR.SYNC.DEFER_BLOCKING 0x0 ;  /* 0x0000000000007b1d */ /* 0x000fec0000010000 */
[----:B------:R-:W0:Y:S01]  /*6d560*/  LDS.128 R180, [R252] ;  /* 0x00000000fcb47984 */ /* 0x000e220000000c00 */
[----:B------:R-:W-:-:S02]  /*6d570*/  PRMT R184, R191, 0x5410, R190 ;  /* 0x00005410bfb87816 */ /* 0x000fc400000000be */
[----:B------:R-:W-:Y:S02]  /*6d580*/  PRMT R185, R193, 0x5410, R192 ;  /* 0x00005410c1b97816 */ /* 0x000fe400000000c0 */
[----:B------:R-:W-:Y:S01]  /*6d590*/  PRMT R186, R195, 0x5410, R194 ;  /* 0x00005410c3ba7816 */ /* 0x000fe200000000c2 */
[----:B0-----:R-:W-:Y:S04]  /*6d5a0*/  STL.64 [R1+0x50], R180 ;  /* 0x000050b401007387 */ /* 0x001fe80000100a00 */
[----:B------:R-:W-:Y:S04]  /*6d5b0*/  STL.64 [R1+0x58], R182 ;  /* 0x000058b601007387 */ /* 0x000fe80000100a00 */
        /* <DEDUP_REMOVED lines=14> */
[----:B------:R-:W-:-:S03]  /*6d6a0*/  PRMT R187, R205, 0x5410, R204 ;  /* 0x00005410cdbb7816 */ /* 0x000fc600000000cc */
[----:B------:R-:W4:Y:S04]  /*6d6b0*/  LDL.LU R204, [R1+0xdd0] ;  /* 0x000dd00001cc7983 */ /* 0x000f280000300800 */
[----:B------:R-:W4:Y:S01]  /*6d6c0*/  LDL.LU R205, [R1+0x107c] ;  /* 0x00107c0001cd7983 */ /* 0x000f220000300800 */
[----:B------:R-:W-:Y:S06]  /*6d6d0*/  BAR.SYNC.DEFER_BLOCKING 0x0 ;  /* 0x0000000000007b1d */ /* 0x000fec0000010000 */
[----:B------:R2:W-:Y:S02]  /*6d6e0*/  STSM.16.M88.4 [R237], R184 ;  /* 0x000000b8ed007844 */ /* 0x0005e40000000200 */
[----:B------:R-:W-:Y:S01]  /*6d6f0*/  BAR.SYNC.DEFER_BLOCKING 0x0 ;  /* 0x0000000000007b1d */ /* 0x000fe20000010000 */
[----:B--2---:R-:W-:-:S05]  /*6d700*/  PRMT R184, R207, 0x5410, R206 ;  /* 0x00005410cfb87816 */ /* 0x004fca00000000ce */
[----:B------:R-:W2:Y:S04]  /*6d710*/  LDL.LU R206, [R1+0xf08] ;  /* 0x000f080001ce7983 */ /* 0x000ea80000300800 */
[----:B------:R-:W2:Y:S01]  /*6d720*/  LDL.LU R207, [R1+0x10a0] ;  /* 0x0010a00001cf7983 */ /* 0x000ea20000300800 */
[----:B---3--:R-:W-:-:S03]  /*6d730*/  PRMT R185, R209, 0x5410, R208 ;  /* 0x00005410d1b97816 */ /* 0x008fc600000000d0 */
[----:B------:R-:W0:Y:S04]  /*6d740*/  LDS.128 R228, [R252] ;  /* 0x00000000fce47984 */ /* 0x000e280000000c00 */
[----:B------:R-:W3:Y:S04]  /*6d750*/  LDL.LU R208, [R1+0xf00] ;  /* 0x000f000001d07983 */ /* 0x000ee80000300800 */
[----:B------:R-:W3:Y:S01]  /*6d760*/  LDL.LU R209, [R1+0x109c] ;  /* 0x00109c0001d17983 */ /* 0x000ee20000300800 */
[----:B------:R-:W-:-:S03]  /*6d770*/  PRMT R186, R225, 0x5410, R210 ;  /* 0x00005410e1ba7816 */ /* 0x000fc600000000d2 */
        /* <DEDUP_REMOVED lines=11> */
[----:B------:R-:W-:Y:S01]  /*6d830*/  PRMT R183, R216, 0x5410, R218 ;  /* 0x00005410d8b77816 */ /* 0x000fe200000000da */
[----:B------:R-:W-:Y:S06]  /*6d840*/  BAR.SYNC.DEFER_BLOCKING 0x0 ;  /* 0x0000000000007b1d */ /* 0x000fec0000010000 */
[----:B------:R-:W3:Y:S01]  /*6d850*/  LDL.LU R218, [R1+0x374] ;  /* 0x0003740001da7983 */ /* 0x000ee20000300800 */
[----:B------:R-:W-:-:S03]  /*6d860*/  PRMT R187, R212, 0x5410, R214 ;  /* 0x00005410d4bb7816 */ /* 0x000fc600000000d6 */
[----:B------:R-:W3:Y:S04]  /*6d870*/  LDL.LU R216, [R1+0x9c8] ;  /* 0x0009c80001d87983 */ /* 0x000ee80000300800 */
[----:B------:R-:W3:Y:S04]  /*6d880*/  LDL.LU R214, [R1+0xef8] ;  /* 0x000ef80001d67983 */ /* 0x000ee80000300800 */
[----:B------:R-:W3:Y:S04]  /*6d890*/  LDL.LU R212, [R1+0x1094] ;  /* 0x0010940001d47983 */ /* 0x000ee80000300800 */
[----:B------:R-:W-:Y:S01]  /*6d8a0*/  STSM.16.M88.4 [R237], R180 ;  /* 0x000000b4ed007844 */ /* 0x000fe20000000200 */
[----:B------:R-:W-:Y:S06]  /*6d8b0*/  BAR.SYNC.DEFER_BLOCKING 0x0 ;  /* 0x0000000000007b1d */ /* 0x000fec0000010000 */
[----:B------:R-:W1:Y:S02]  /*6d8c0*/  LDS.128 R180, [R252] ;  /* 0x00000000fcb47984 */ /* 0x000e640000000c00 */
[----:B------:R-:W-:Y:S06]  /*6d8d0*/  BAR.SYNC.DEFER_BLOCKING 0x0 ;  /* 0x0000000000007b1d */ /* 0x000fec0000010000 */
[----:B------:R-:W-:Y:S04]  /*6d8e0*/  STSM.16.M88.4 [R237], R184 ;  /* 0x000000b8ed007844 */ /* 0x000fe80000000200 */
[----:B0-----:R-:W-:Y:S04]  /*6d8f0*/  STL.64 [R1+0x40], R228 ;  /* 0x000040e401007387 */ /* 0x001fe80000100a00 */
[----:B------:R0:W-:Y:S04]  /*6d900*/  STL.64 [R1+0x48], R230 ;  /* 0x000048e601007387 */ /* 0x0001e80000100a00 */
[----:B0-----:R-:W3:Y:S04]  /*6d910*/  LDL.LU.64 R230, [R1+0x2158] ;  /* 0x0021580001e67983 */ /* 0x001ee80000300a00 */
[----:B------:R-:W3:Y:S01]  /*6d920*/  LDL.LU.64 R228, [R1+0x2150] ;  /* 0x0021500001e47983 */ /* 0x000ee20000300a00 */
[----:B----4-:R-:W-:Y:S01]  /*6d930*/  PRMT R184, R191, 0x5410, R190 ;  /* 0x00005410bfb87816 */ /* 0x010fe200000000be */
[----:B------:R-:W-:Y:S06]  /*6d940*/  BAR.SYNC.DEFER_BLOCKING 0x0 ;  /* 0x0000000000007b1d */ /* 0x000fec0000010000 */
[----:B------:R-:W0:Y:S04]  /*6d950*/  LDS.128 R188, [R252] ;  /* 0x00000000fcbc7984 */ /* 0x000e280000000c00 */
[----:B-1----:R1:W-:Y:S04]  /*6d960*/  STL.64 [R1+0x30], R180 ;  /* 0x000030b401007387 */ /* 0x0023e80000100a00 */
[----:B------:R4:W-:Y:S01]  /*6d970*/  STL.64 [R1+0x38], R182 ;  /* 0x000038b601007387 */ /* 0x0009e20000100a00 */
[----:B-1----:R-:W-:-:S02]  /*6d980*/  PRMT R180, R197, 0x5410, R196 ;  /* 0x00005410c5b47816 */ /* 0x002fc400000000c4 */
[----:B------:R-:W-:Y:S02]  /*6d990*/  PRMT R181, R199, 0x5410, R198 ;  /* 0x00005410c7b57816 */ /* 0x000fe400000000c6 */
[----:B----4-:R-:W-:Y:S02]  /*6d9a0*/  PRMT R182, R201, 0x5410, R200 ;  /* 0x00005410c9b67816 */ /* 0x010fe400000000c8 */
[----:B------:R-:W-:Y:S01]  /*6d9b0*/  PRMT R183, R203, 0x5410, R202 ;  /* 0x00005410cbb77816 */ /* 0x000fe200000000ca */
[----:B------:R-:W-:Y:S06]  /*6d9c0*/  BAR.SYNC.DEFER_BLOCKING 0x0 ;  /* 0x0000000000007b1d */ /* 0x000fec0000010000 */
[----:B------:R-:W-:Y:S02]  /*6d9d0*/  STSM.16.M88.4 [R237], R180 ;  /* 0x000000b4ed007844 */ /* 0x000fe40000000200 */
[----:B------:R-:W-:Y:S01]  /*6d9e0*/  BAR.SYNC.DEFER_BLOCKING 0x0 ;  /* 0x0000000000007b1d */ /* 0x000fe20000010000 */
[----:B------:R-:W-:-:S02]  /*6d9f0*/  PRMT R185, R193, 0x5410, R192 ;  /* 0x00005410c1b97816 */ /* 0x000fc400000000c0 */
[----:B------:R-:W-:-:S03]  /*6da00*/  PRMT R186, R195, 0x5410, R194 ;  /* 0x00005410c3ba7816 */ /* 0x000fc600000000c2 */
[----:B------:R-:W1:Y:S01]  /*6da10*/  LDS.128 R180, [R252] ;  /* 0x00000000fcb47984 */ /* 0x000e620000000c00 */
[----:B------:R-:W-:Y:S01]  /*6da20*/  PRMT R187, R205, 0x5410, R204 ;  /* 0x00005410cdbb7816 */ /* 0x000fe200000000cc */
[----:B------:R-:W-:Y:S06]  /*6da30*/  BAR.SYNC.DEFER_BLOCKING 0x0 ;  /* 0x0000000000007b1d */ /* 0x000fec0000010000 */
[----:B------:R-:W-:Y:S04]  /*6da40*/  STSM.16.M88.4 [R237], R184 ;  /* 0x000000b8ed007844 */ /* 0x000fe80000000200 */
[----:B0-----:R-:W-:Y:S04]  /*6da50*/  STL.64 [R1+0x20], R188 ;  /* 0x000020bc01007387 */ /* 0x001fe80000100a00 */
[----:B------:R-:W-:Y:S04]  /*6da60*/  STL.64 [R1+0x28], R190 ;  /* 0x000028be01007387 */ /* 0x000fe80000100a00 */
[----:B-1----:R-:W-:Y:S04]  /*6da70*/  STL.64 [R1+0x10], R180 ;  /* 0x000010b401007387 */ /* 0x002fe80000100a00 */
[----:B------:R-:W-:Y:S01]  /*6da80*/  STL.64 [R1+0x18], R182 ;  /* 0x000018b601007387 */ /* 0x000fe20000100a00 */
[----:B------:R-:W-:Y:S06]  /*6da90*/  BAR.SYNC.DEFER_BLOCKING 0x0 ;  /* 0x0000000000007b1d */ /* 0x000fec0000010000 */
[----:B------:R-:W4:Y:S04]  /*6daa0*/  LDL.LU R196, [R1+0x10bc] ;  /* 0x0010bc0001c47983 */ /* 0x000f280000300800 */
[----:B------:R-:W4:Y:S04]  /*6dab0*/  LDL.LU R226, [R1+0xf38] ;  /* 0x000f380001e27983 */ /* 0x000f280000300800 */
[----:B------:R-:W0:Y:S04]  /*6dac0*/  LDS.128 R180, [R252] ;  /* 0x00000000fcb47984 */ /* 0x000e280000000c00 */
        /* <DEDUP_REMOVED lines=13> */
[----:B------:R-:W-:Y:S01]  /*6dba0*/  BAR.SYNC.DEFER_BLOCKING 0x0 ;  /* 0x0000000000007b1d */ /* 0x000fe20000010000 */
[----:B--2---:R-:W-:-:S02]  /*6dbb0*/  PRMT R184, R207, 0x5410, R206 ;  /* 0x00005410cfb87816 */ /* 0x004fc400000000ce */
[----:B---3--:R-:W-:-:S03]  /*6dbc0*/  PRMT R185, R209, 0x5410, R208 ;  /* 0x00005410d1b97816 */ /* 0x008fc600000000d0 */
[----:B------:R-:W2:Y:S04]  /*6dbd0*/  LDL.LU R204, [R1+0xf34] ;  /* 0x000f340001cc7983 */ /* 0x000ea80000300800 */
[----:B------:R-:W2:Y:S01]  /*6dbe0*/  LDL.LU R205, [R1+0x10b4] ;  /* 0x0010b40001cd7983 */ /* 0x000ea20000300800 */
        /* <DEDUP_REMOVED lines=10> */
[----:B------:R-:W3:Y:S01]  /*6dc90*/  LDL.LU R224, [R1+0xf58] ;  /* 0x000f580001e07983 */ /* 0x000ee20000300800 */
[----:B------:R-:W-:-:S03]  /*6dca0*/  PRMT R191, R216, 0x5410, R218 ;  /* 0x00005410d8bf7816 */ /* 0x000fc600000000da */
[----:B------:R-:W3:Y:S04]  /*6dcb0*/  LDL.LU R222, [R1+0x10c8] ;  /* 0x0010c80001de7983 */ /* 0x000ee80000300800 */
[----:B------:R-:W3:Y:S04]  /*6dcc0*/  LDL.LU R221, [R1+0xf50] ;  /* 0x000f500001dd7983 */ /* 0x000ee80000300800 */
[----:B------:R-:W3:Y:S01]  /*6dcd0*/  LDL.LU R220, [R1+0x10c4] ;  /* 0x0010c40001dc7983 */ /* 0x000ee20000300800 */
[----:B------:R-:W-:-:S03]  /*6dce0*/  PRMT R187, R212, 0x5410, R214 ;  /* 0x00005410d4bb7816 */ /* 0x000fc600000000d6 */
[----:B------:R-:W3:Y:S04]  /*6dcf0*/  LDL.LU R217, [R1+0xf4c] ;  /* 0x000f4c0001d97983 */ /* 0x000ee80000300800 */
[----:B------:R-:W3:Y:S04]  /*6dd00*/  LDL.LU R213, [R1+0x10c0] ;  /* 0x0010c00001d57983 */ /* 0x000ee80000300800 */
[----:B------:R-:W3:Y:S04]  /*6dd10*/  LDL.LU R218, [R1+0x3bc] ;  /* 0x0003bc0001da7983 */ /* 0x000ee80000300800 */
[----:B------:R-:W3:Y:S04]  /*6dd20*/  LDL.LU R216, [R1+0x9e0] ;  /* 0x0009e00001d87983 */ /* 0x000ee80000300800 */
[----:B------:R-:W3:Y:S04]  /*6dd30*/  LDL.LU R214, [R1+0xf5c] ;  /* 0x000f5c0001d67983 */ /* 0x000ee80000300800 */
[----:B------:R-:W3:Y:S04]  /*6dd40*/  LDL.LU R212, [R1+0x10cc] ;  /* 0x0010cc0001d47983 */ /* 0x000ee80000300800 */
[----:B------:R0:W-:Y:S01]  /*6dd50*/  STSM.16.M88.4 [R237], R188 ;  /* 0x000000bced007844 */ /* 0x0001e20000000200 */
[----:B------:R-:W-:Y:S06]  /*6dd60*/  BAR.SYNC.DEFER_BLOCKING 0x0 ;  /* 0x0000000000007b1d */ /* 0x000fec0000010000 */
[----:B0-----:R-:W3:Y:S04]  /*6dd70*/  LDL.LU R191, [R1+0xf3c] ;  /* 0x000f3c0001bf7983 */ /* 0x001ee80000300800 */
[----:B------:R-:W0:Y:S01]  /*6dd80*/  LDS.128 R180, [R252] ;  /* 0x00000000fcb47984 */ /* 0x000e220000000c00 */
[----:B------:R-:W-:Y:S06]  /*6dd90*/  BAR.SYNC.DEFER_BLOCKING 0x0 ;  /* 0x0000000000007b1d */ /* 0x000fec0000010000 */
[----:B------:R-:W-:Y:S02]  /*6dda0*/  STSM.16.M88.4 [R237], R184 ;  /* 0x000000b8ed007844 */ /* 0x000fe40000000200 */
[----:B------:R-:W-:Y:S06]  /*6ddb0*/  BAR.SYNC.DEFER_BLOCKING 0x0 ;  /* 0x0000000000007b1d */ /* 0x000fec0000010000 */
[----:B0-----:R-:W-:Y:S04]  /*6ddc0*/  STL.64 [R1+0x2120], R180 ;  /* 0x002120b401007387 */ /* 0x001fe80000100a00 */
[----:B------:R-:W-:Y:S04]  /*6ddd0*/  STL.64 [R1+0x2118], R182 ;  /* 0x002118b601007387 */ /* 0x000fe80000100a00 */
[----:B------:R-:W0:Y:S01]  /*6dde0*/  LDS.128 R180, [R252] ;  /* 0x00000000fcb47984 */ /* 0x000e220000000c00 */
[----:B----4-:R-:W-:-:S02]  /*6ddf0*/  PRMT R198, R198, 0x5410, R192 ;  /* 0x00005410c6c67816 */ /* 0x010fc400000000c0 */
[----:B------:R-:W-:Y:S02]  /*6de00*/  PRMT R192, R194, 0x5410, R193 ;  /* 0x00005410c2c07816 */ /* 0x000fe400000000c1 */
[----:B------:R-:W-:Y:S02]  /*6de10*/  PRMT R193, R199, 0x5410, R195 ;  /* 0x00005410c7c17816 */ /* 0x000fe400000000c3 */
[----:B------:R-:W-:Y:S02]  /*6de20*/  PRMT R194, R201, 0x5410, R200 ;  /* 0x00005410c9c27816 */ /* 0x000fe400000000c8 */
[----:B------:R-:W-:Y:S01]  /*6de30*/  PRMT R195, R203, 0x5410, R202 ;  /* 0x00005410cbc37816 */ /* 0x000fe200000000ca */
[----:B------:R-:W-:Y:S06]  /*6de40*/  BAR.SYNC.DEFER_BLOCKING 0x0 ;  /* 0x0000000000007b1d */ /* 0x000fec0000010000 */
[----:B------:R-:W-:Y:S02]  /*6de50*/  STSM.16.M88.4 [R237], R192 ;  /* 0x000000c0ed007844 */ /* 0x000fe40000000200 */
[----:B------:R-:W-:Y:S06]  /*6de60*/  BAR.SYNC.DEFER_BLOCKING 0x0 ;  /* 0x0000000000007b1d */ /* 0x000fec0000010000 */
[----:B------:R-:W1:Y:S01]  /*6de70*/  LDS.128 R184, [R252] ;  /* 0x00000000fcb87984 */ /* 0x000e620000000c00 */
[----:B------:R-:W-:-:S02]  /*6de80*/  PRMT R197, R197, 0x5410, R226 ;  /* 0x00005410c5c57816 */ /* 0x000fc400000000e2 */
[----:B--2---:R-:W-:Y:S01]  /*6de90*/  PRMT R199, R205, 0x5410, R204 ;  /* 0x00005410cdc77816 */ /* 0x004fe200000000cc */
[----:B0-----:R-:W-:Y:S01]  /*6dea0*/  STL.64 [R1], R180 ;  /* 0x000000b401007387 */ /* 0x001fe20000100a00 */
[----:B---3--:R-:W-:-:S03]  /*6deb0*/  PRMT R204, R207, 0x5410, R206 ;  /* 0x00005410cfcc7816 */ /* 0x008fc600000000ce */
[----:B------:R-:W-:Y:S01]  /*6dec0*/  STL.64 [R1+0x8], R182 ;  /* 0x000008b601007387 */ /* 0x000fe20000100a00 */
[----:B------:R-:W-:Y:S02]  /*6ded0*/  PRMT R202, R213, 0x5410, R217 ;  /* 0x00005410d5ca7816 */ /* 0x000fe400000000d9 */
[----:B------:R-:W-:Y:S02]  /*6dee0*/  PRMT R205, R209, 0x5410, R208 ;  /* 0x00005410d1cd7816 */ /* 0x000fe400000000d0 */
[----:B------:R-:W-:Y:S01]  /*6def0*/  PRMT R207, R212, 0x5410, R214 ;  /* 0x00005410d4cf7816 */ /* 0x000fe200000000d6 */
[----:B-1----:R-:W-:Y:S01]  /*6df00*/  STL.64 [R1+0x20f8], R184 ;  /* 0x0020f8b801007387 */ /* 0x002fe20000100a00 */
[----:B------:R-:W-:Y:S01]  /*6df10*/  PRMT R196, R196, 0x5410, R191 ;  /* 0x00005410c4c47816 */ /* 0x000fe200000000bf */
[----:B------:R-:W-:Y:S06]  /*6df20*/  BAR.SYNC.DEFER_BLOCKING 0x0 ;  /* 0x0000000000007b1d */ /* 0x000fec0000010000 */
[----:B------:R-:W-:Y:S04]  /*6df30*/  STL.64 [R1+0x20f0], R186 ;  /* 0x0020f0ba01007387 */ /* 0x000fe80000100a00 */
[----:B------:R-:W2:Y:S04]  /*6df40*/  LDL.LU R212, [R1+0x10f4] ;  /* 0x0010f40001d47983 */ /* 0x000ea80000300800 */
[----:B------:R0:W-:Y:S01]  /*6df50*/  STSM.16.M88.4 [R237], R196 ;  /* 0x000000c4ed007844 */ /* 0x0001e20000000200 */
[----:B------:R-:W-:-:S02]  /*6df60*/  PRMT R206, R225, 0x5410, R210 ;  /* 0x00005410e1ce7816 */ /* 0x000fc400000000d2 */
[----:B------:R-:W-:Y:S01]  /*6df70*/  PRMT R201, R220, 0x5410, R221 ;  /* 0x00005410dcc97816 */ /* 0x000fe200000000dd */
[----:B------:R-:W-:Y:S06]  /*6df80*/  BAR.SYNC.DEFER_BLOCKING 0x0 ;  /* 0x0000000000007b1d */ /* 0x000fec0000010000 */
[----:B0-----:R-:W3:Y:S04]  /*6df90*/  LDL.LU R196, [R1+0xfa0] ;  /* 0x000fa00001c47983 */ /* 0x001ee80000300800 */
[----:B------:R-:W3:Y:S04]  /*6dfa0*/  LDL.LU R213, [R1+0x10f0] ;  /* 0x0010f00001d57983 */ /* 0x000ee80000300800 */
[----:B------:R-:W4:Y:S04]  /*6dfb0*/  LDL.LU R197, [R1+0xf98] ;  /* 0x000f980001c57983 */ /* 0x000f280000300800 */
[----:B------:R-:W4:Y:S04]  /*6dfc0*/  LDL.LU R214, [R1+0x10e8] ;  /* 0x0010e80001d67983 */ /* 0x000f280000300800 */
        /* <DEDUP_REMOVED lines=12> */
[----:B------:R-:W0:Y:S01]  /*6e090*/  LDS.128 R188, [R252] ;  /* 0x00000000fcbc7984 */ /* 0x000e220000000c00 */
[----:B------:R-:W-:-:S03]  /*6e0a0*/  PRMT R200, R222, 0x5410, R224 ;  /* 0x00005410dec87816 */ /* 0x000fc600000000e0 */
        /* <DEDUP_REMOVED lines=11> */
[----:B0-----:R0:W-:Y:S01]  /*6e160*/  STL.64 [R1+0x20e8], R188 ;  /* 0x0020e8bc01007387 */ /* 0x0011e20000100a00 */
[----:B------:R-:W-:Y:S06]  /*6e170*/  BAR.SYNC.DEFER_BLOCKING 0x0 ;  /* 0x0000000000007b1d */ /* 0x000fec0000010000 */
[----:B0-----:R-:W2:Y:S04]  /*6e180*/  LDL.LU R189, [R1+0xfa4] ;  /* 0x000fa40001bd7983 */ /* 0x001ea80000300800 */
[----:B------:R-:W-:Y:S01]  /*6e190*/  STSM.16.M88.4 [R237], R200 ;  /* 0x000000c8ed007844 */ /* 0x000fe20000000200 */
[----:B------:R-:W-:Y:S06]  /*6e1a0*/  BAR.SYNC.DEFER_BLOCKING 0x0 ;  /* 0x0000000000007b1d */ /* 0x000fec0000010000 */
[----:B------:R-:W0:Y:S02]  /*6e1b0*/  LDS.128 R192, [R252] ;  /* 0x00000000fcc07984 */ /* 0x000e240000000c00 */
[----:B------:R-:W-:Y:S06]  /*6e1c0*/  BAR.SYNC.DEFER_BLOCKING 0x0 ;  /* 0x0000000000007b1d */ /* 0x000fec0000010000 */
[----:B------:R-:W-:Y:S02]  /*6e1d0*/  STSM.16.M88.4 [R237], R204 ;  /* 0x000000cced007844 */ /* 0x000fe40000000200 */
[----:B------:R-:W-:Y:S01]  /*6e1e0*/  BAR.SYNC.DEFER_BLOCKING 0x0 ;  /* 0x0000000000007b1d */ /* 0x000fe20000010000 */
[----:B------:R-:W-:-:S05]  /*6e1f0*/  PRMT R211, R215, 0x5410, R211 ;  /* 0x00005410d7d37816 */ /* 0x000fca00000000d3 */
[----:B------:R-:W-:Y:S04]  /*6e200*/  STL.64 [R1+0x20e0], R190 ;  /* 0x0020e0be01007387 */ /* 0x000fe80000100a00 */
[----:B0-----:R-:W-:Y:S04]  /*6e210*/  STL.64 [R1+0x20d8], R192 ;  /* 0x0020d8c001007387 */ /* 0x001fe80000100a00 */
[----:B------:R-:W-:Y:S01]  /*6e220*/  STL.64 [R1+0x20d0], R194 ;  /* 0x0020d0c201007387 */ /* 0x000fe20000100a00 */
[----:B---3--:R-:W-:Y:S02]  /*6e230*/  PRMT R213, R213, 0x5410, R196 ;  /* 0x00005410d5d57816 */ /* 0x008fe400000000c4 */
[----:B----4-:R-:W-:-:S02]  /*6e240*/  PRMT R214, R214, 0x5410, R197 ;  /* 0x00005410d6d67816 */ /* 0x010fc400000000c5 */
[----:B--2---:R-:W-:Y:S02]  /*6e250*/  PRMT R208, R208, 0x5410, R198 ;  /* 0x00005410d0d07816 */ /* 0x004fe400000000c6 */
[----:B------:R-:W-:Y:S02]  /*6e260*/  PRMT R209, R209, 0x5410, R199 ;  /* 0x00005410d1d17816 */ /* 0x000fe400000000c7 */
[----:B------:R-:W0:Y:S01]  /*6e270*/  LDS.128 R196, [R252] ;  /* 0x00000000fcc47984 */ /* 0x000e220000000c00 */
[----:B------:R-:W-:Y:S01]  /*6e280*/  PRMT R210, R210, 0x5410, R186 ;  /* 0x00005410d2d27816 */ /* 0x000fe200000000ba */
[----:B------:R-:W-:Y:S06]  /*6e290*/  BAR.SYNC.DEFER_BLOCKING 0x0 ;  /* 0x0000000000007b1d */ /* 0x000fec0000010000 */
[----:B------:R-:W-:Y:S02]  /*6e2a0*/  STSM.16.M88.4 [R237], R208 ;  /* 0x000000d0ed007844 */ /* 0x000fe40000000200 */
[----:B------:R-:W-:Y:S06]  /*6e2b0*/  BAR.SYNC.DEFER_BLOCKING 0x0 ;  /* 0x0000000000007b1d */ /* 0x000fec0000010000 */
[----:B------:R-:W1:Y:S01]  /*6e2c0*/  LDS.128 R200, [R252] ;  /* 0x00000000fcc87984 */ /* 0x000e620000000c00 */
[----:B------:R-:W-:-:S03]  /*6e2d0*/  PRMT R220, R220, 0x5410, R180 ;  /* 0x00005410dcdc7816 */ /* 0x000fc600000000b4 */
[----:B0-----:R-:W-:Y:S01]  /*6e2e0*/  STL.64 [R1+0x20c8], R196 ;  /* 0x0020c8c401007387 */ /* 0x001fe20000100a00 */
[----:B------:R-:W-:-:S03]  /*6e2f0*/  PRMT R221, R221, 0x5410, R181 ;  /* 0x00005410dddd7816 */ /* 0x000fc600000000b5 */
[----:B------:R-:W-:Y:S04]  /*6e300*/  STL.64 [R1+0x20c0], R198 ;  /* 0x0020c0c601007387 */ /* 0x000fe80000100a00 */
[----:B-1----:R0:W-:Y:S04]  /*6e310*/  STL.64 [R1+0x20b8], R200 ;  /* 0x0020b8c801007387 */ /* 0x0021e80000100a00 */
[----:B------:R-:W-:Y:S04]  /*6e320*/  STL.64 [R1+0x20b0], R202 ;  /* 0x0020b0ca01007387 */ /* 0x000fe80000100a00 */
[----:B------:R-:W2:Y:S04]  /*6e330*/  LDL.LU R180, [R1+0x1008] ;  /* 0x0010080001b47983 */ /* 0x000ea80000300800 */
[----:B------:R-:W2:Y:S01]  /*6e340*/  LDL.LU R181, [R1+0x112c] ;  /* 0x00112c0001b57983 */ /* 0x000ea20000300800 */
[----:B------:R-:W-:-:S03]  /*6e350*/  PRMT R219, R223, 0x5410, R219 ;  /* 0x00005410dfdb7816 */ /* 0x000fc600000000db */
[----:B0-----:R-:W3:Y:S01]  /*6e360*/  LDL.LU R201, [R1+0x1004] ;  /* 0x0010040001c97983 */ /* 0x001ee20000300800 */
[----:B------:R-:W-:-:S03]  /*6e370*/  PRMT R223, R224, 0x5410, R225 ;  /* 0x00005410e0df7816 */ /* 0x000fc600000000e1 */
[----:B------:R-:W3:Y:S04]  /*6e380*/  LDL.LU R198, [R1+0x1128] ;  /* 0x0011280001c67983 */ /* 0x000ee80000300800 */
[----:B------:R-:W4:Y:S04]  /*6e390*/  LDL.LU R199, [R1+0xffc] ;  /* 0x000ffc0001c77983 */ /* 0x000f280000300800 */
[----:B------:R-:W4:Y:S01]  /*6e3a0*/  LDL.LU R197, [R1+0x1120] ;  /* 0x0011200001c57983 */ /* 0x000f220000300800 */
[----:B------:R-:W-:-:S03]  /*6e3b0*/  PRMT R212, R212, 0x5410, R189 ;  /* 0x00005410d4d47816 */ /* 0x000fc600000000bd */
[----:B------:R-:W3:Y:S01]  /*6e3c0*/  LDL.LU R192, [R1+0xff4] ;  /* 0x000ff40001c07983 */ /* 0x000ee20000300800 */
[----:B------:R-:W-:-:S03]  /*6e3d0*/  PRMT R218, R218, 0x5410, R226 ;  /* 0x00005410dada7816 */ /* 0x000fc600000000e2 */
[----:B------:R-:W3:Y:S04]  /*6e3e0*/  LDL.LU R224, [R1+0x111c] ;  /* 0x00111c0001e07983 */ /* 0x000ee80000300800 */
[----:B------:R-:W3:Y:S04]  /*6e3f0*/  LDL.LU R188, [R1+0xff0] ;  /* 0x000ff00001bc7983 */ /* 0x000ee80000300800 */
[----:B------:R-:W3:Y:S04]  /*6e400*/  LDL.LU R225, [R1+0x1118] ;  /* 0x0011180001e17983 */ /* 0x000ee80000300800 */
[----:B------:R-:W3:Y:S04]  /*6e410*/  LDL.LU R189, [R1+0xfe4] ;  /* 0x000fe40001bd7983 */ /* 0x000ee80000300800 */
[----:B------:R-:W3:Y:S01]  /*6e420*/  LDL.LU R226, [R1+0x1114] ;  /* 0x0011140001e27983 */ /* 0x000ee20000300800 */
[----:B------:R-:W-:Y:S01]  /*6e430*/  PRMT R215, R184, 0x5410, R187 ;  /* 0x00005410b8d77816 */ /* 0x000fe200000000bb */
[----:B------:R-:W-:Y:S01]  /*6e440*/  BAR.SYNC.DEFER_BLOCKING 0x0 ;  /* 0x0000000000007b1d */ /* 0x000fe20000010000 */
[----:B------:R-:W-:-:S02]  /*6e450*/  PRMT R216, R216, 0x5410, R182 ;  /* 0x00005410d8d87816 */ /* 0x000fc400000000b6 */
[----:B------:R-:W-:-:S03]  /*6e460*/  PRMT R217, R217, 0x5410, R183 ;  /* 0x00005410d9d97816 */ /* 0x000fc600000000b7 */
[----:B------:R-:W3:Y:S04]  /*6e470*/  LDL.LU R186, [R1+0x1000] ;  /* 0x0010000001ba7983 */ /* 0x000ee80000300800 */
[----:B------:R-:W3:Y:S04]  /*6e480*/  LDL.LU R183, [R1+0x1124] ;  /* 0x0011240001b77983 */ /* 0x000ee80000300800 */
[----:B------:R-:W-:Y:S01]  /*6e490*/  STSM.16.M88.4 [R237], R212 ;  /* 0x000000d4ed007844 */ /* 0x000fe20000000200 */
[----:B------:R-:W-:Y:S06]  /*6e4a0*/  BAR.SYNC.DEFER_BLOCKING 0x0 ;  /* 0x0000000000007b1d */ /* 0x000fec0000010000 */
[----:B------:R-:W0:Y:S02]  /*6e4b0*/  LDS.128 R204, [R252] ;  /* 0x00000000fccc7984 */ /* 0x000e240000000c00 */
[----:B------:R-:W-:Y:S06]  /*6e4c0*/  BAR.SYNC.DEFER_BLOCKING 0x0 ;  /* 0x0000000000007b1d */ /* 0x000fec0000010000 */
[----:B------:R-:W-:Y:S02]  /*6e4d0*/  STSM.16.M88.4 [R237], R216 ;  /* 0x000000d8ed007844 */ /* 0x000fe40000000200 */
[----:B------:R-:W-:Y:S06]  /*6e4e0*/  BAR.SYNC.DEFER_BLOCKING 0x0 ;  /* 0x0000000000007b1d */ /* 0x000fec0000010000 */
[----:B------:R-:W1:Y:S04]  /*6e4f0*/  LDS.128 R208, [R252] ;  /* 0x00000000fcd07984 */ /* 0x000e680000000c00 */
[----:B0-----:R-:W-:Y:S04]  /*6e500*/  STL.64 [R1+0x20a8], R204 ;  /* 0x0020a8cc01007387 */ /* 0x001fe80000100a00 */
[----:B------:R-:W-:Y:S01]  /*6e510*/  STL.64 [R1+0x20a0], R206 ;  /* 0x0020a0ce01007387 */ /* 0x000fe20000100a00 */
[----:B------:R-:W-:Y:S01]  /*6e520*/  BAR.SYNC.DEFER_BLOCKING 0x0 ;  /* 0x0000000000007b1d */ /* 0x000fe20000010000 */
[----:B------:R-:W-:-:S05]  /*6e530*/  PRMT R222, R222, 0x5410, R185 ;  /* 0x00005410dede7816 */ /* 0x000fca00000000b9 */
[----:B-1----:R-:W-:Y:S04]  /*6e540*/  STL.64 [R1+0x2098], R208 ;  /* 0x002098d001007387 */ /* 0x002fe80000100a00 */
[----:B------:R-:W-:Y:S04]  /*6e550*/  STL.64 [R1+0x2090], R210 ;  /* 0x002090d201007387 */ /* 0x000fe80000100a00 */
        /* <DEDUP_REMOVED lines=8> */
[----:B------:R2:W-:Y:S04]  /*6e5e0*/  STSM.16.M88.4 [R237], R220 ;  /* 0x000000dced007844 */ /* 0x0005e80000000200 */
[----:B------:R-:W3:Y:S04]  /*6e5f0*/  LDL.LU R185, [R1+0x101c] ;  /* 0x00101c0001b97983 */ /* 0x000ee80000300800 */
[----:B------:R-:W3:Y:S01]  /*6e600*/  LDL.LU R182, [R1+0x1134] ;  /* 0x0011340001b67983 */ /* 0x000ee20000300800 */
[----:B------:R-:W-:Y:S01]  /*6e610*/  PRMT R227, R235, 0x5410, R227 ;  /* 0x00005410ebe37816 */ /* 0x000fe200000000e3 */
[----:B------:R-:W-:Y:S06]  /*6e620*/  BAR.SYNC.DEFER_BLOCKING 0x0 ;  /* 0x0000000000007b1d */ /* 0x000fec0000010000 */
[----:B------:R-:W0:Y:S01]  /*6e630*/  LDS.128 R212, [R252] ;  /* 0x00000000fcd47984 */ /* 0x000e220000000c00 */
[----:B--2---:R-:W-:-:S03]  /*6e640*/  PRMT R220, R181, 0x5410, R180 ;  /* 0x00005410b5dc7816 */ /* 0x004fc600000000b4 */
[----:B------:R-:W2:Y:S04]  /*6e650*/  LDL.LU R180, [R1+0x1018] ;  /* 0x0010180001b47983 */ /* 0x000ea80000300800 */
[----:B------:R-:W2:Y:S04]  /*6e660*/  LDL.LU R181, [R1+0x1130] ;  /* 0x0011300001b57983 */ /* 0x000ea80000300800 */
[----:B------:R-:W2:Y:S01]  /*6e670*/  LDL.LU R235, [R1+0x214c] ;  /* 0x00214c0001eb7983 */ /* 0x000ea20000300800 */
[----:B----4-:R-:W-:-:S03]  /*6e680*/  PRMT R222, R197, 0x5410, R199 ;  /* 0x00005410c5de7816 */ /* 0x010fc600000000c7 */
[----:B------:R-:W4:Y:S01]  /*6e690*/  LDL.LU R197, [R1+0x1050] ;  /* 0x0010500001c57983 */ /* 0x000f220000300800 */
[----:B---3--:R-:W-:-:S03]  /*6e6a0*/  PRMT R224, R224, 0x5410, R192 ;  /* 0x00005410e0e07816 */ /* 0x008fc600000000c0 */
[----:B------:R-:W4:Y:S01]  /*6e6b0*/  LDL.LU R192, [R1+0x1150] ;  /* 0x0011500001c07983 */ /* 0x000f220000300800 */
[----:B------:R-:W-:-:S03]  /*6e6c0*/  PRMT R225, R225, 0x5410, R188 ;  /* 0x00005410e1e17816 */ /* 0x000fc600000000bc */
[----:B------:R-:W3:Y:S01]  /*6e6d0*/  LDL.LU R188, [R1+0x1044] ;  /* 0x0010440001bc7983 */ /* 0x000ee20000300800 */
[----:B------:R-:W-:Y:S01]  /*6e6e0*/  PRMT R226, R226, 0x5410, R189 ;  /* 0x00005410e2e27816 */ /* 0x000fe200000000bd */
[----:B------:R-:W-:Y:S06]  /*6e6f0*/  BAR.SYNC.DEFER_BLOCKING 0x0 ;  /* 0x0000000000007b1d */ /* 0x000fec0000010000 */
[----:B------:R-:W3:Y:S04]  /*6e700*/  LDL.LU R189, [R1+0x114c] ;  /* 0x00114c0001bd7983 */ /* 0x000ee80000300800 */
[----:B------:R1:W-:Y:S01]  /*6e710*/  STSM.16.M88.4 [R237], R224 ;  /* 0x000000e0ed007844 */ /* 0x0003e20000000200 */
[----:B------:R-:W-:Y:S01]  /*6e720*/  BAR.SYNC.DEFER_BLOCKING 0x0 ;  /* 0x0000000000007b1d */ /* 0x000fe20000010000 */
[----:B------:R-:W-:-:S02]  /*6e730*/  PRMT R221, R198, 0x5410, R201 ;  /* 0x00005410c6dd7816 */ /* 0x000fc400000000c9 */
[----:B------:R-:W-:-:S03]  /*6e740*/  PRMT R223, R183, 0x5410, R186 ;  /* 0x00005410b7df7816 */ /* 0x000fc600000000ba */
[----:B------:R-:W3:Y:S04]  /*6e750*/  LDL.LU R186, [R1+0x1040] ;  /* 0x0010400001ba7983 */ /* 0x000ee80000300800 */
[----:B------:R-:W3:Y:S04]  /*6e760*/  LDL.LU R183, [R1+0x1148] ;  /* 0x0011480001b77983 */ /* 0x000ee80000300800 */
[----:B------:R-:W0:Y:S01]  /*6e770*/  LDS.128 R216, [R252] ;  /* 0x00000000fcd87984 */ /* 0x000e220000000c00 */
[----:B------:R-:W-:Y:S06]  /*6e780*/  BAR.SYNC.DEFER_BLOCKING 0x0 ;  /* 0x0000000000007b1d */ /* 0x000fec0000010000 */
[----:B------:R-:W-:Y:S02]  /*6e790*/  STSM.16.M88.4 [R237], R220 ;  /* 0x000000dced007844 */ /* 0x000fe40000000200 */
[----:B------:R-:W-:Y:S01]  /*6e7a0*/  BAR.SYNC.DEFER_BLOCKING 0x0 ;  /* 0x0000000000007b1d */ /* 0x000fe20000010000 */
[----:B-1----:R-:W-:-:S02]  /*6e7b0*/  PRMT R227, R236, 0x5410, R251 ;  /* 0x00005410ece37816 */ /* 0x002fc400000000fb */
[----:B------:R-:W-:-:S03]  /*6e7c0*/  PRMT R203, R2, 0x5410, R250 ;  /* 0x0000541002cb7816 */ /* 0x000fc600000000fa */
[----:B0-----:R-:W-:Y:S04]  /*6e7d0*/  STL.64 [R1+0x2068], R212 ;  /* 0x002068d401007387 */ /* 0x001fe80000100a00 */
[----:B------:R-:W-:Y:S04]  /*6e7e0*/  STL.64 [R1+0x2050], R214 ;  /* 0x002050d601007387 */ /* 0x000fe80000100a00 */
[----:B------:R-:W-:Y:S04]  /*6e7f0*/  STL.64 [R1+0x2060], R216 ;  /* 0x002060d801007387 */ /* 0x000fe80000100a00 */
[----:B------:R-:W0:Y:S04]  /*6e800*/  LDS.128 R220, [R252] ;  /* 0x00000000fcdc7984 */ /* 0x000e280000000c00 */
[----:B------:R-:W-:Y:S04]  /*6e810*/  STL.64 [R1+0x2058], R218 ;  /* 0x002058da01007387 */ /* 0x000fe80000100a00 */
[----:B------:R-:W3:Y:S04]  /*6e820*/  LDL.LU R236, [R1+0x2148] ;  /* 0x0021480001ec7983 */ /* 0x000ee80000300800 */
[----:B------:R-:W3:Y:S04]  /*6e830*/  LDL.LU R250, [R1+0x2144] ;  /* 0x0021440001fa7983 */ /* 0x000ee80000300800 */
[----:B------:R-:W3:Y:S01]  /*6e840*/  LDL.LU R2, [R1+0x2140] ;  /* 0x0021400001027983 */ /* 0x000ee20000300800 */
[----:B------:R-:W-:-:S02]  /*6e850*/  PRMT R200, R194, 0x5410, R196 ;  /* 0x00005410c2c87816 */ /* 0x000fc400000000c4 */
[----:B------:R-:W-:Y:S02]  /*6e860*/  PRMT R201, R193, 0x5410, R195 ;  /* 0x00005410c1c97816 */ /* 0x000fe400000000c3 */
[----:B------:R-:W3:Y:S01]  /*6e870*/  LDL.LU.64 R194, [R1+0xe30] ;  /* 0x000e300001c27983 */ /* 0x000ee20000300a00 */
[----:B------:R-:W-:-:S03]  /*6e880*/  PRMT R224, R184, 0x5410, R187 ;  /* 0x00005410b8e07816 */ /* 0x000fc600000000bb */
[----:B------:R-:W3:Y:S04]  /*6e890*/  LDL.LU R187, [R1+0xe90] ;  /* 0x000e900001bb7983 */ /* 0x000ee80000300800 */
[----:B------:R-:W3:Y:S04]  /*6e8a0*/  LDL.LU R193, [R1+0x105c] ;  /* 0x00105c0001c17983 */ /* 0x000ee80000300800 */
[----:B------:R-:W3:Y:S01]  /*6e8b0*/  LDL.LU R184, [R1+0xe2c] ;  /* 0x000e2c0001b87983 */ /* 0x000ee20000300800 */
[----:B------:R-:W-:Y:S02]  /*6e8c0*/  PRMT R225, R182, 0x5410, R185 ;  /* 0x00005410b6e17816 */ /* 0x000fe400000000b9 */
[----:B------:R-:W-:Y:S01]  /*6e8d0*/  PRMT R202, R191, 0x5410, R190 ;  /* 0x00005410bfca7816 */ /* 0x000fe200000000be */
[----:B------:R-:W-:Y:S01]  /*6e8e0*/  BAR.SYNC.DEFER_BLOCKING 0x0 ;  /* 0x0000000000007b1d */ /* 0x000fe20000010000 */
[----:B--2---:R-:W-:-:S05]  /*6e8f0*/  PRMT R226, R181, 0x5410, R180 ;  /* 0x00005410b5e27816 */ /* 0x004fca00000000b4 */
[----:B------:R-:W2:Y:S04]  /*6e900*/  LDL.LU R180, [R1+0xf40] ;  /* 0x000f400001b47983 */ /* 0x000ea80000300800 */
[----:B------:R-:W-:Y:S01]  /*6e910*/  STSM.16.M88.4 [R237], R224 ;  /* 0x000000e0ed007844 */ /* 0x000fe20000000200 */
[----:B------:R-:W-:Y:S06]  /*6e920*/  BAR.SYNC.DEFER_BLOCKING 0x0 ;  /* 0x0000000000007b1d */ /* 0x000fec0000010000 */
[----:B------:R-:W2:Y:S04]  /*6e930*/  LDL.LU.64 R190, [R1+0xe38] ;  /* 0x000e380001be7983 */ /* 0x000ea80000300a00 */
[----:B0-----:R-:W-:Y:S04]  /*6e940*/  STL.64 [R1+0x2078], R220 ;  /* 0x002078dc01007387 */ /* 0x001fe80000100a00 */
[----:B------:R-:W-:Y:S04]  /*6e950*/  STL.64 [R1+0x2070], R222 ;  /* 0x002070de01007387 */ /* 0x000fe80000100a00 */
[----:B------:R-:W2:Y:S04]  /*6e960*/  LDL.LU R185, [R1+0xe28] ;  /* 0x000e280001b97983 */ /* 0x000ea80000300800 */
[----:B------:R-:W0:Y:S04]  /*6e970*/  LDS.128 R204, [R252] ;  /* 0x00000000fccc7984 */ /* 0x000e280000000c00 */
[----:B------:R-:W2:Y:S01]  /*6e980*/  LDL.LU R181, [R1+0xebc] ;  /* 0x000ebc0001b57983 */ /* 0x000ea20000300800 */
[----:B------:R-:W-:-:S02]  /*6e990*/  PRMT R199, R4, 0x5410, R3 ;  /* 0x0000541004c77816 */ /* 0x000fc40000000003 */
[----:B----4-:R-:W-:Y:S01]  /*6e9a0*/  PRMT R196, R192, 0x5410, R197 ;  /* 0x00005410c0c47816 */ /* 0x010fe200000000c5 */
[----:B------:R-:W-:Y:S01]  /*6e9b0*/  BAR.SYNC.DEFER_BLOCKING 0x0 ;  /* 0x0000000000007b1d */ /* 0x000fe20000010000 */
[----:B---3--:R-:W-:-:S05]  /*6e9c0*/  PRMT R197, R189, 0x5410, R188 ;  /* 0x00005410bdc57816 */ /* 0x008fca00000000bc */
[----:B0-----:R-:W-:Y:S04]  /*6e9d0*/  STL.64 [R1+0x60], R204 ;  /* 0x000060cc01007387 */ /* 0x001fe80000100a00 */
[----:B------:R-:W-:Y:S04]  /*6e9e0*/  STL.64 [R1+0x68], R206 ;  /* 0x000068ce01007387 */ /* 0x000fe80000100a00 */
[----:B------:R-:W3:Y:S04]  /*6e9f0*/  LDL.LU R182, [R1+0xe24] ;  /* 0x000e240001b67983 */ /* 0x000ee80000300800 */
[----:B------:R-:W4:Y:S04]  /*6ea00*/  LDL.LU R3, [R1+0x213c] ;  /* 0x00213c0001037983 */ /* 0x000f280000300800 */
[----:B------:R-:W4:Y:S04]  /*6ea10*/  LDL.LU R4, [R1+0x2138] ;  /* 0x0021380001047983 */ /* 0x000f280000300800 */
[----:B------:R-:W4:Y:S04]  /*6ea20*/  LDL.LU.64 R188, [R1+0xe40] ;  /* 0x000e400001bc7983 */ /* 0x000f280000300a00 */
[----:B------:R-:W-:Y:S01]  /*6ea30*/  STSM.16.M88.4 [R237], R200 ;  /* 0x000000c8ed007844 */ /* 0x000fe20000000200 */
[----:B------:R-:W-:Y:S01]  /*6ea40*/  BAR.SYNC.DEFER_BLOCKING 0x0 ;  /* 0x0000000000007b1d */ /* 0x000fe20000010000 */
[----:B------:R-:W-:-:S05]  /*6ea50*/  PRMT R198, R183, 0x5410, R186 ;  /* 0x00005410b7c67816 */ /* 0x000fca00000000ba */
[----:B------:R-:W0:Y:S02]  /*6ea60*/  LDS.128 R224, [R252] ;  /* 0x00000000fce07984 */ /* 0x000e240000000c00 */
[----:B------:R-:W-:Y:S01]  /*6ea70*/  BAR.SYNC.DEFER_BLOCKING 0x0 ;  /* 0x0000000000007b1d */ /* 0x000fe20000010000 */
[----:B------:R-:W-:-:S05]  /*6ea80*/  PRMT R251, R8, 0x7770, RZ ;  /* 0x0000777008fb7816 */ /* 0x000fca00000000ff */
[----:B------:R1:W-:Y:S02]  /*6ea90*/  STSM.16.M88.4 [R237], R196 ;  /* 0x000000c4ed007844 */ /* 0x0003e40000000200 */
[----:B------:R-:W-:Y:S06]  /*6eaa0*/  BAR.SYNC.DEFER_BLOCKING 0x0 ;  /* 0x0000000000007b1d */ /* 0x000fec0000010000 */
[----:B0-----:R-:W-:Y:S04]  /*6eab0*/  STL.64 [R1+0x2088], R224 ;  /* 0x002088e001007387 */ /* 0x001fe80000100a00 */
[----:B------:R-:W-:Y:S04]  /*6eac0*/  STL.64 [R1+0x2080], R226 ;  /* 0x002080e201007387 */ /* 0x000fe80000100a00 */
[----:B------:R-:W4:Y:S01]  /*6ead0*/  LDL.LU R183, [R1+0xe00] ;  /* 0x000e000001b77983 */ /* 0x000f220000300800 */
[----:B-1----:R-:W-:-:S03]  /*6eae0*/  PRMT R237, R8, 0x7771, RZ ;  /* 0x0000777108ed7816 */ /* 0x002fc600000000ff */
[----:B------:R-:W-:Y:S01]  /*6eaf0*/  @P0 STG.E.U8 desc[UR40][R194.64], R251 ;  /* 0x000000fbc2000986 */ /* 0x000fe2000c101128 */
[----:B------:R-:W-:-:S05]  /*6eb00*/  IADD3 R186, P0, R187, R5, RZ ;  /* 0x00000005bbba7210 */ /* 0x000fca0007f1e0ff */
[----:B------:R-:W-:-:S05]  /*6eb10*/  IMAD.X R187, R193, 0x1, R6, P0 ;  /* 0x00000001c1bb7824 */ /* 0x000fca00000e0606 */
[----:B------:R0:W-:Y:S02]  /*6eb20*/  @P6 STG.E.U8 desc[UR40][R186.64], R237 ;  /* 0x000000edba006986 */ /* 0x0001e4000c101128 */
[----:B0-----:R-:W-:-:S05]  /*6eb30*/  IADD3 R186, P0, R184, R5, RZ ;  /* 0x00000005b8ba7210 */ /* 0x001fca0007f1e0ff */
[----:B--2---:R-:W-:Y:S02]  /*6eb40*/  IMAD.X R187, R180, 0x1, R6, P0 ;  /* 0x00000001b4bb7824 */ /* 0x004fe400000e0606 */
[----:B------:R-:W2:Y:S01]  /*6eb50*/  LDL.LU R180, [R1+0xe04] ;  /* 0x000e040001b47983 */ /* 0x000ea20000300800 */
[----:B------:R-:W-:-:S05]  /*6eb60*/  IADD3 R184, P0, R185, R5, RZ ;  /* 0x00000005b9b87210 */ /* 0x000fca0007f1e0ff */
[----:B------:R-:W-:Y:S02]  /*6eb70*/  IMAD.X R185, R181, 0x1, R6, P0 ;  /* 0x00000001b5b97824 */ /* 0x000fe400000e0606 */
[----:B------:R-:W2:Y:S01]  /*6eb80*/  LDL.LU R181, [R1+0xe08] ;  /* 0x000e080001b57983 */ /* 0x000ea20000300800 */
[C---:B------:R-:W-:Y:S02]  /*6eb90*/  PRMT R237, R8.reuse, 0x7772, RZ ;  /* 0x0000777208ed7816 */ /* 0x040fe400000000ff */
[----:B------:R-:W-:-:S03]  /*6eba0*/  PRMT R8, R8, 0x7773, RZ ;  /* 0x0000777308087816 */ /* 0x000fc600000000ff */
[----:B------:R0:W-:Y:S04]  /*6ebb0*/  @P5 STG.E.U8 desc[UR40][R190.64], R237 ;  /* 0x000000edbe005986 */ /* 0x0001e8000c101128 */
[----:B------:R3:W-:Y:S01]  /*6ebc0*/  @P4 STG.E.U8 desc[UR40][R186.64], R8 ;  /* 0x00000008ba004986 */ /* 0x0007e2000c101128 */
[----:B0-----:R-:W-:Y:S02]  /*6ebd0*/  PRMT R237, R9, 0x7770, RZ ;  /* 0x0000777009ed7816 */ /* 0x001fe400000000ff */
[----:B---3--:R-:W-:Y:S02]  /*6ebe0*/  SHF.R.S32.HI R8, RZ, 0x1f, R182 ;  /* 0x0000001fff087819 */ /* 0x008fe400000114b6 */
[----:B------:R-:W-:-:S05]  /*6ebf0*/  IADD3 R186, P0, R182, R0, RZ ;  /* 0x00000000b6ba7210 */ /* 0x000fca0007f1e0ff */
[----:B------:R-:W-:Y:S01]  /*6ec00*/  IMAD.X R187, R8, 0x1, R7, P0 ;  /* 0x0000000108bb7824 */ /* 0x000fe200000e0607 */
[----:B----4-:R0:W-:Y:S02]  /*6ec10*/  @P3 STG.E.U8 desc[UR40][R188.64], R237 ;  /* 0x000000edbc003986 */ /* 0x0101e4000c101128 */
[----:B0-----:R-:W-:Y:S02]  /*6ec20*/  IADD3 R188, P0, R182, R5, RZ ;  /* 0x00000005b6bc7210 */ /* 0x001fe40007f1e0ff */
[----:B------:R-:W3:Y:S03]  /*6ec30*/  LDL.LU R182, [R1+0xe0c] ;  /* 0x000e0c0001b67983 */ /* 0x000ee60000300800 */
[----:B------:R-:W-:Y:S01]  /*6ec40*/  IMAD.X R189, R8, 0x1, R6, P0 ;  /* 0x0000000108bd7824 */ /* 0x000fe200000e0606 */
[C---:B------:R-:W-:Y:S02]  /*6ec50*/  PRMT R8, R9.reuse, 0x7771, RZ ;  /* 0x0000777109087816 */ /* 0x040fe400000000ff */
[----:B------:R-:W-:-:S03]  /*6ec60*/  PRMT R237, R9, 0x7772, RZ ;  /* 0x0000777209ed7816 */ /* 0x000fc600000000ff */
[----:B------:R0:W-:Y:S04]  /*6ec70*/  @P2 STG.E.U8 desc[UR40][R184.64], R8 ;  /* 0x00000008b8002986 */ /* 0x0001e8000c101128 */
[----:B------:R1:W-:Y:S01]  /*6ec80*/  @P1 STG.E.U8 desc[UR40][R186.64], R237 ;  /* 0x000000edba001986 */ /* 0x0003e2000c101128 */
[C---:B------:R-:W-:Y:S02]  /*6ec90*/  LOP3.LUT P4, RZ, R249.reuse, 0x1, RZ, 0xc0, !PT ;  /* 0x00000001f9ff7812 */ /* 0x040fe4000788c0ff */
[----:B------:R-:W-:Y:S02]  /*6eca0*/  LOP3.LUT P5, RZ, R249, 0x2, RZ, 0xc0, !PT ;  /* 0x00000002f9ff7812 */ /* 0x000fe400078ac0ff */
[----:B------:R-:W-:Y:S02]  /*6ecb0*/  PRMT R9, R9, 0x7773, RZ ;  /* 0x0000777309097816 */ /* 0x000fe400000000ff */
[----:B------:R-:W-:-:S02]  /*6ecc0*/  PRMT R251, R10, 0x7770, RZ ;  /* 0x000077700afb7816 */ /* 0x000fc400000000ff */
[----:B------:R-:W-:-:S05]  /*6ecd0*/  LOP3.LUT P6, RZ, R249, 0x4, RZ, 0xc0, !PT ;  /* 0x00000004f9ff7812 */ /* 0x000fca00078cc0ff */
[----:B------:R-:W-:Y:S01]  /*6ece0*/  @P4 STG.E.U8 desc[UR40][R188.64], R9 ;  /* 0x00000009bc004986 */ /* 0x000fe2000c101128 */
[----:B------:R-:W-:Y:S02]  /*6ecf0*/  LOP3.LUT P1, RZ, R249, 0x8, RZ, 0xc0, !PT ;  /* 0x00000008f9ff7812 */ /* 0x000fe4000782c0ff */
[----:B0-----:R-:W-:Y:S02]  /*6ed00*/  SHF.R.S32.HI R8, RZ, 0x1f, R183 ;  /* 0x0000001fff087819 */ /* 0x001fe400000114b7 */
[----:B------:R-:W-:-:S05]  /*6ed10*/  IADD3 R184, P0, R183, R0, RZ ;  /* 0x00000000b7b87210 */ /* 0x000fca0007f1e0ff */
[C---:B------:R-:W-:Y:S01]  /*6ed20*/  IMAD.X R185, R8.reuse, 0x1, R7, P0 ;  /* 0x0000000108b97824 */ /* 0x040fe200000e0607 */
[----:B-1----:R-:W-:Y:S02]  /*6ed30*/  IADD3 R186, P0, R183, R5, RZ ;  /* 0x00000005b7ba7210 */ /* 0x002fe40007f1e0ff */
[----:B------:R-:W4:Y:S03]  /*6ed40*/  LDL.LU R183, [R1+0xe10] ;  /* 0x000e100001b77983 */ /* 0x000f260000300800 */
[----:B------:R-:W-:Y:S01]  /*6ed50*/  IMAD.X R187, R8, 0x1, R6, P0 ;  /* 0x0000000108bb7824 */ /* 0x000fe200000e0606 */
[----:B------:R0:W-:Y:S02]  /*6ed60*/  @P5 STG.E.U8 desc[UR40][R184.64], R251 ;  /* 0x000000fbb8005986 */ /* 0x0001e4000c101128 */
[----:B0-----:R-:W-:Y:S02]  /*6ed70*/  PRMT R251, R10, 0x7772, RZ ;  /* 0x000077720afb7816 */ /* 0x001fe400000000ff */
[----:B------:R-:W-:-:S02]  /*6ed80*/  LOP3.LUT P2, RZ, R249, 0x10, RZ, 0xc0, !PT ;  /* 0x00000010f9ff7812 */ /* 0x000fc4000784c0ff */
[----:B--2---:R-:W-:Y:S02]  /*6ed90*/  SHF.R.S32.HI R237, RZ, 0x1f, R180 ;  /* 0x0000001fffed7819 */ /* 0x004fe400000114b4 */
[----:B------:R-:W-:-:S05]  /*6eda0*/  IADD3 R8, P0, R180, R0, RZ ;  /* 0x00000000b4087210 */ /* 0x000fca0007f1e0ff */
[C---:B------:R-:W-:Y:S01]  /*6edb0*/  IMAD.X R9, R237.reuse, 0x1, R7, P0 ;  /* 0x00000001ed097824 */ /* 0x040fe200000e0607 */
[----:B------:R-:W-:Y:S02]  /*6edc0*/  IADD3 R184, P0, R180, R5, RZ ;  /* 0x00000005b4b87210 */ /* 0x000fe40007f1e0ff */
[----:B------:R-:W2:Y:S03]  /*6edd0*/  LDL.LU R180, [R1+0xe14] ;  /* 0x000e140001b47983 */ /* 0x000ea60000300800 */
[----:B------:R-:W-:Y:S01]  /*6ede0*/  IMAD.X R185, R237, 0x1, R6, P0 ;  /* 0x00000001edb97824 */ /* 0x000fe200000e0606 */
[----:B------:R-:W-:-:S05]  /*6edf0*/  PRMT R237, R10, 0x7771, RZ ;  /* 0x000077710aed7816 */ /* 0x000fca00000000ff */
[----:B------:R0:W-:Y:S04]  /*6ee00*/  @P6 STG.E.U8 desc[UR40][R186.64], R237 ;  /* 0x000000edba006986 */ /* 0x0001e8000c101128 */
[----:B------:R1:W-:Y:S01]  /*6ee10*/  @P1 STG.E.U8 desc[UR40][R8.64], R251 ;  /* 0x000000fb08001986 */ /* 0x0003e2000c101128 */
[----:B0-----:R-:W-:Y:S02]  /*6ee20*/  SHF.R.S32.HI R237, RZ, 0x1f, R181 ;  /* 0x0000001fffed7819 */ /* 0x001fe400000114b5 */
[----:B------:R-:W-:-:S05]  /*6ee30*/  IADD3 R186, P0, R181, R0, RZ ;  /* 0x00000000b5ba7210 */ /* 0x000fca0007f1e0ff */
[----:B------:R-:W-:Y:S01]  /*6ee40*/  IMAD.X R187, R237, 0x1, R7, P0 ;  /* 0x00000001edbb7824 */ /* 0x000fe200000e0607 */
[----:B-1----:R-:W-:Y:S02]  /*6ee50*/  IADD3 R8, P0, R181, R5, RZ ;  /* 0x00000005b5087210 */ /* 0x002fe40007f1e0ff */
[----:B------:R-:W2:Y:S01]  /*6ee60*/  LDL.LU R181, [R1+0xe18] ;  /* 0x000e180001b57983 */ /* 0x000ea20000300800 */
[----:B------:R-:W-:Y:S02]  /*6ee70*/  PRMT R10, R10, 0x7773, RZ ;  /* 0x000077730a0a7816 */ /* 0x000fe400000000ff */
[----:B------:R-:W-:-:S03]  /*6ee80*/  IMAD.X R9, R237, 0x1, R6, P0 ;  /* 0x00000001ed097824 */ /* 0x000fc600000e0606 */
[----:B------:R3:W-:Y:S02]  /*6ee90*/  @P2 STG.E.U8 desc[UR40][R184.64], R10 ;  /* 0x0000000ab8002986 */ /* 0x0007e4000c101128 */
[----:B---3--:R-:W-:Y:S02]  /*6eea0*/  SHF.R.S32.HI R10, RZ, 0x1f, R182 ;  /* 0x0000001fff0a7819 */ /* 0x008fe400000114b6 */
[----:B------:R-:W-:-:S05]  /*6eeb0*/  IADD3 R184, P0, R182, R0, RZ ;  /* 0x00000000b6b87210 */ /* 0x000fca0007f1e0ff */
[----:B------:R-:W-:Y:S01]  /*6eec0*/  IMAD.X R185, R10, 0x1, R7, P0 ;  /* 0x000000010ab97824 */ /* 0x000fe200000e0607 */
[----:B------:R-:W-:Y:S02]  /*6eed0*/  IADD3 R188, P0, R182, R5, RZ ;  /* 0x00000005b6bc7210 */ /* 0x000fe40007f1e0ff */
[----:B------:R-:W3:Y:S01]  /*6eee0*/  LDL.LU R182, [R1+0xe1c] ;  /* 0x000e1c0001b67983 */ /* 0x000ee20000300800 */
[C---:B------:R-:W-:Y:S02]  /*6eef0*/  LOP3.LUT P3, RZ, R249.reuse, 0x20, RZ, 0xc0, !PT ;  /* 0x00000020f9ff7812 */ /* 0x040fe4000786c0ff */
[C---:B------:R-:W-:Y:S01]  /*6ef00*/  LOP3.LUT P4, RZ, R249.reuse, 0x40, RZ, 0xc0, !PT ;  /* 0x00000040f9ff7812 */ /* 0x040fe2000788c0ff */
[----:B------:R-:W-:Y:S01]  /*6ef10*/  IMAD.X R189, R10, 0x1, R6, P0 ;  /* 0x000000010abd7824 */ /* 0x000fe200000e0606 */
[----:B------:R-:W-:Y:S02]  /*6ef20*/  LOP3.LUT P5, RZ, R249, 0x80, RZ, 0xc0, !PT ;  /* 0x00000080f9ff7812 */ /* 0x000fe400078ac0ff */
[----:B------:R-:W-:-:S02]  /*6ef30*/  PRMT R237, R11, 0x7770, RZ ;  /* 0x000077700bed7816 */ /* 0x000fc400000000ff */
[----:B------:R-:W-:-:S05]  /*6ef40*/  PRMT R10, R11, 0x7771, RZ ;  /* 0x000077710b0a7816 */ /* 0x000fca00000000ff */
[----:B------:R-:W-:Y:S04]  /*6ef50*/  @P3 STG.E.U8 desc[UR40][R186.64], R237 ;  /* 0x000000edba003986 */ /* 0x000fe8000c101128 */
[----:B------:R0:W-:Y:S01]  /*6ef60*/  @P4 STG.E.U8 desc[UR40][R8.64], R10 ;  /* 0x0000000a08004986 */ /* 0x0001e2000c101128 */
[----:B------:R-:W-:Y:S02]  /*6ef70*/  LOP3.LUT P6, RZ, R249, 0x100, RZ, 0xc0, !PT ;  /* 0x00000100f9ff7812 */ /* 0x000fe400078cc0ff */
[----:B0-----:R-:W-:-:S05]  /*6ef80*/  PRMT R9, R11, 0x7772, RZ ;  /* 0x000077720b097816 */ /* 0x001fca00000000ff */
[----:B------:R0:W-:Y:S01]  /*6ef90*/  @P5 STG.E.U8 desc[UR40][R184.64], R9 ;  /* 0x00000009b8005986 */ /* 0x0001e2000c101128 */
[----:B------:R-:W-:Y:S02]  /*6efa0*/  LOP3.LUT P1, RZ, R249, 0x200, RZ, 0xc0, !PT ;  /* 0x00000200f9ff7812 */ /* 0x000fe4000782c0ff */
[----:B------:R-:W-:-:S05]  /*6efb0*/  PRMT R11, R11, 0x7773, RZ ;  /* 0x000077730b0b7816 */ /* 0x000fca00000000ff */
[----:B------:R1:W-:Y:S01]  /*6efc0*/  @P6 STG.E.U8 desc[UR40][R188.64], R11 ;  /* 0x0000000bbc006986 */ /* 0x0003e2000c101128 */
[----:B----4-:R-:W-:Y:S02]  /*6efd0*/  SHF.R.S32.HI R8, RZ, 0x1f, R183 ;  /* 0x0000001fff087819 */ /* 0x010fe400000114b7 */
[----:B------:R-:W-:-:S05]  /*6efe0*/  IADD3 R186, P0, R183, R0, RZ ;  /* 0x00000000b7ba7210 */ /* 0x000fca0007f1e0ff */
[----:B------:R-:W-:Y:S01]  /*6eff0*/  IMAD.X R187, R8, 0x1, R7, P0 ;  /* 0x0000000108bb7824 */ /* 0x000fe200000e0607 */
[----:B0-----:R-:W-:Y:S02]  /*6f000*/  IADD3 R184, P0, R183, R5, RZ ;  /* 0x00000005b7b87210 */ /* 0x001fe40007f1e0ff */
[----:B------:R-:W4:Y:S01]  /*6f010*/  LDL.LU R183, [R1+0xe20] ;  /* 0x000e200001b77983 */ /* 0x000f220000300800 */
[----:B-1----:R-:W-:Y:S02]  /*6f020*/  PRMT R11, R12, 0x7770, RZ ;  /* 0x000077700c0b7816 */ /* 0x002fe400000000ff */
[----:B------:R-:W-:-:S03]  /*6f030*/  IMAD.X R185, R8, 0x1, R6, P0 ;  /* 0x0000000108b97824 */ /* 0x000fc600000e0606 */
[----:B------:R0:W-:Y:S01]  /*6f040*/  @P1 STG.E.U8 desc[UR40][R186.64], R11 ;  /* 0x0000000bba001986 */ /* 0x0001e2000c101128 */
[C---:B------:R-:W-:Y:S02]  /*6f050*/  LOP3.LUT P2, RZ, R249.reuse, 0x400, RZ, 0xc0, !PT ;  /* 0x00000400f9ff7812 */ /* 0x040fe4000784c0ff */
[C---:B------:R-:W-:Y:S02]  /*6f060*/  LOP3.LUT P3, RZ, R249.reuse, 0x800, RZ, 0xc0, !PT ;  /* 0x00000800f9ff7812 */ /* 0x040fe4000786c0ff */
[----:B------:R-:W-:Y:S02]  /*6f070*/  LOP3.LUT P4, RZ, R249, 0x1000, RZ, 0xc0, !PT ;  /* 0x00001000f9ff7812 */ /* 0x000fe4000788c0ff */
[----:B--2---:R-:W-:Y:S02]  /*6f080*/  SHF.R.S32.HI R10, RZ, 0x1f, R180 ;  /* 0x0000001fff0a7819 */ /* 0x004fe400000114b4 */
[----:B------:R-:W-:-:S05]  /*6f090*/  IADD3 R8, P0, R180, R0, RZ ;  /* 0x00000000b4087210 */ /* 0x000fca0007f1e0ff */
[----:B------:R-:W-:Y:S01]  /*6f0a0*/  IMAD.X R9, R10, 0x1, R7, P0 ;  /* 0x000000010a097824 */ /* 0x000fe200000e0607 */
[----:B0-----:R-:W-:Y:S02]  /*6f0b0*/  IADD3 R186, P0, R180, R5, RZ ;  /* 0x00000005b4ba7210 */ /* 0x001fe40007f1e0ff */
[----:B------:R-:W2:Y:S03]  /*6f0c0*/  LDL.LU R180, [R1+0x600] ;  /* 0x0006000001b47983 */ /* 0x000ea60000300800 */
[----:B------:R-:W-:Y:S01]  /*6f0d0*/  IMAD.X R187, R10, 0x1, R6, P0 ;  /* 0x000000010abb7824 */ /* 0x000fe200000e0606 */
[----:B------:R-:W-:-:S05]  /*6f0e0*/  PRMT R10, R12, 0x7771, RZ ;  /* 0x000077710c0a7816 */ /* 0x000fca00000000ff */
[----:B------:R0:W-:Y:S02]  /*6f0f0*/  @P2 STG.E.U8 desc[UR40][R184.64], R10 ;  /* 0x0000000ab8002986 */ /* 0x0001e4000c101128 */
[----:B0-----:R-:W-:Y:S02]  /*6f100*/  PRMT R10, R12, 0x7772, RZ ;  /* 0x000077720c0a7816 */ /* 0x001fe400000000ff */
[----:B------:R-:W-:Y:S02]  /*6f110*/  SHF.R.S32.HI R11, RZ, 0x1f, R181 ;  /* 0x0000001fff0b7819 */ /* 0x000fe400000114b5 */
[----:B------:R-:W-:Y:S01]  /*6f120*/  IADD3 R184, P0, R181, R0, RZ ;  /* 0x00000000b5b87210 */ /* 0x000fe20007f1e0ff */
[----:B------:R0:W-:Y:S04]  /*6f130*/  @P3 STG.E.U8 desc[UR40][R8.64], R10 ;  /* 0x0000000a08003986 */ /* 0x0001e8000c101128 */
[----:B------:R-:W-:Y:S01]  /*6f140*/  IMAD.X R185, R11, 0x1, R7, P0 ;  /* 0x000000010bb97824 */ /* 0x000fe200000e0607 */
[----:B0-----:R-:W-:-:S02]  /*6f150*/  IADD3 R10, P0, R181, R5, RZ ;  /* 0x00000005b50a7210 */ /* 0x001fc40007f1e0ff */
        /* <DEDUP_REMOVED lines=21> */
[----:B------:R-:W-:Y:S02]  /*6f2b0*/  PRMT R13, R13, 0x7773, RZ ;  /* 0x000077730d0d7816 */ /* 0x000fe400000000ff */
[----:B------:R-:W-:-:S03]  /*6f2c0*/  PRMT R12, R14, 0x7770, RZ ;  /* 0x000077700e0c7816 */ /* 0x000fc600000000ff */
[----:B------:R2:W-:Y:S01]  /*6f2d0*/  @P2 STG.E.U8 desc[UR40][R186.64], R13 ;  /* 0x0000000dba002986 */ /* 0x0005e2000c101128 */
[----:B----4-:R-:W-:Y:S02]  /*6f2e0*/  SHF.R.S32.HI R11, RZ, 0x1f, R183 ;  /* 0x0000001fff0b7819 */ /* 0x010fe400000114b7 */
[----:B------:R-:W-:-:S05]  /*6f2f0*/  IADD3 R184, P0, R183, R0, RZ ;  /* 0x00000000b7b87210 */ /* 0x000fca0007f1e0ff */
[----:B------:R-:W-:Y:S01]  /*6f300*/  IMAD.X R185, R11, 0x1, R7, P0 ;  /* 0x000000010bb97824 */ /* 0x000fe200000e0607 */
[----:B0-----:R-:W-:Y:S02]  /*6f310*/  IADD3 R10, P0, R183, R5, RZ ;  /* 0x00000005b70a7210 */ /* 0x001fe40007f1e0ff */
[----:B------:R-:W4:Y:S03]  /*6f320*/  LDL.LU R183, [R1+0x60c] ;  /* 0x00060c0001b77983 */ /* 0x000f260000300800 */
[----:B------:R-:W-:Y:S01]  /*6f330*/  IMAD.X R11, R11, 0x1, R6, P0 ;  /* 0x000000010b0b7824 */ /* 0x000fe200000e0606 */
[----:B------:R0:W-:Y:S01]  /*6f340*/  @P3 STG.E.U8 desc[UR40][R184.64], R12 ;  /* 0x0000000cb8003986 */ /* 0x0001e2000c101128 */
[C---:B------:R-:W-:Y:S02]  /*6f350*/  LOP3.LUT P4, RZ, R249.reuse, 0x40000, RZ, 0xc0, !PT ;  /* 0x00040000f9ff7812 */ /* 0x040fe4000788c0ff */
[----:B------:R-:W-:-:S02]  /*6f360*/  LOP3.LUT P5, RZ, R249, 0x80000, RZ, 0xc0, !PT ;  /* 0x00080000f9ff7812 */ /* 0x000fc400078ac0ff */
[C---:B------:R-:W-:Y:S02]  /*6f370*/  PRMT R237, R14.reuse, 0x7771, RZ ;  /* 0x000077710eed7816 */ /* 0x040fe400000000ff */
[----:B------:R-:W-:-:S07]  /*6f380*/  PRMT R251, R14, 0x7772, RZ ;  /* 0x000077720efb7816 */ /* 0x000fce00000000ff */
[----:B------:R1:W-:Y:S01]  /*6f390*/  @P4 STG.E.U8 desc[UR40][R10.64], R237 ;  /* 0x000000ed0a004986 */ /* 0x0003e2000c101128 */
[C---:B------:R-:W-:Y:S02]  /*6f3a0*/  LOP3.LUT P6, RZ, R249.reuse, 0x100000, RZ, 0xc0, !PT ;  /* 0x00100000f9ff7812 */ /* 0x040fe400078cc0ff */
[----:B------:R-:W-:Y:S02]  /*6f3b0*/  LOP3.LUT P1, RZ, R249, 0x200000, RZ, 0xc0, !PT ;  /* 0x00200000f9ff7812 */ /* 0x000fe4000782c0ff */
[----:B------:R-:W-:Y:S02]  /*6f3c0*/  PRMT R14, R14, 0x7773, RZ ;  /* 0x000077730e0e7816 */ /* 0x000fe400000000ff */
[----:B--2---:R-:W-:Y:S02]  /*6f3d0*/  SHF.R.S32.HI R13, RZ, 0x1f, R180 ;  /* 0x0000001fff0d7819 */ /* 0x004fe400000114b4 */
[----:B------:R-:W-:-:S05]  /*6f3e0*/  IADD3 R8, P0, R180, R0, RZ ;  /* 0x00000000b4087210 */ /* 0x000fca0007f1e0ff */
[C---:B------:R-:W-:Y:S01]  /*6f3f0*/  IMAD.X R9, R13.reuse, 0x1, R7, P0 ;  /* 0x000000010d097824 */ /* 0x040fe200000e0607 */
[----:B0-----:R-:W-:Y:S02]  /*6f400*/  IADD3 R12, P0, R180, R5, RZ ;  /* 0x00000005b40c7210 */ /* 0x001fe40007f1e0ff */
[----:B------:R-:W2:Y:S03]  /*6f410*/  LDL.LU R180, [R1+0x610] ;  /* 0x0006100001b47983 */ /* 0x000ea60000300800 */
[----:B------:R-:W-:Y:S01]  /*6f420*/  IMAD.X R13, R13, 0x1, R6, P0 ;  /* 0x000000010d0d7824 */ /* 0x000fe200000e0606 */
[----:B------:R0:W-:Y:S01]  /*6f430*/  @P5 STG.E.U8 desc[UR40][R8.64], R251 ;  /* 0x000000fb08005986 */ /* 0x0001e2000c101128 */
[----:B-1----:R-:W-:Y:S02]  /*6f440*/  SHF.R.S32.HI R237, RZ, 0x1f, R181 ;  /* 0x0000001fffed7819 */ /* 0x002fe400000114b5 */
[----:B------:R-:W-:-:S05]  /*6f450*/  IADD3 R10, P0, R181, R0, RZ ;  /* 0x00000000b50a7210 */ /* 0x000fca0007f1e0ff */
[----:B------:R-:W-:Y:S01]  /*6f460*/  IMAD.X R11, R237, 0x1, R7, P0 ;  /* 0x00000001ed0b7824 */ /* 0x000fe200000e0607 */
[----:B0-----:R-:W-:Y:S02]  /*6f470*/  IADD3 R8, P0, R181, R5, RZ ;  /* 0x00000005b5087210 */ /* 0x001fe40007f1e0ff */
[----:B------:R-:W2:Y:S03]  /*6f480*/  LDL.LU R181, [R1+0x614] ;  /* 0x0006140001b57983 */ /* 0x000ea60000300800 */
[----:B------:R-:W-:Y:S01]  /*6f490*/  IMAD.X R9, R237, 0x1, R6, P0 ;  /* 0x00000001ed097824 */ /* 0x000fe200000e0606 */
[----:B------:R3:W-:Y:S01]  /*6f4a0*/  @P6 STG.E.U8 desc[UR40][R12.64], R14 ;  /* 0x0000000e0c006986 */ /* 0x0007e2000c101128 */
[----:B------:R-:W-:-:S05]  /*6f4b0*/  PRMT R237, R15, 0x7770, RZ ;  /* 0x000077700fed7816 */ /* 0x000fca00000000ff */
[----:B------:R0:W-:Y:S01]  /*6f4c0*/  @P1 STG.E.U8 desc[UR40][R10.64], R237 ;  /* 0x000000ed0a001986 */ /* 0x0001e2000c101128 */
[----:B---3--:R-:W-:Y:S02]  /*6f4d0*/  SHF.R.S32.HI R14, RZ, 0x1f, R182 ;  /* 0x0000001fff0e7819 */ /* 0x008fe400000114b6 */
[----:B------:R-:W-:-:S05]  /*6f4e0*/  IADD3 R12, P0, R182, R0, RZ ;  /* 0x00000000b60c7210 */ /* 0x000fca0007f1e0ff */
[----:B------:R-:W-:Y:S01]  /*6f4f0*/  IMAD.X R13, R14, 0x1, R7, P0 ;  /* 0x000000010e0d7824 */ /* 0x000fe200000e0607 */
[----:B0-----:R-:W-:Y:S02]  /*6f500*/  IADD3 R10, P0, R182, R5, RZ ;  /* 0x00000005b60a7210 */ /* 0x001fe40007f1e0ff */
[----:B------:R-:W3:Y:S01]  /*6f510*/  LDL.LU R182, [R1+0x618] ;  /* 0x0006180001b67983 */ /* 0x000ee20000300800 */
[C---:B------:R-:W-:Y:S02]  /*6f520*/  LOP3.LUT P2, RZ, R249.reuse, 0x400000, RZ, 0xc0, !PT ;  /* 0x00400000f9ff7812 */ /* 0x040fe4000784c0ff */
[----:B------:R-:W-:Y:S01]  /*6f530*/  LOP3.LUT P3, RZ, R249, 0x800000, RZ, 0xc0, !PT ;  /* 0x00800000f9ff7812 */ /* 0x000fe2000786c0ff */
[----:B------:R-:W-:Y:S01]  /*6f540*/  IMAD.X R11, R14, 0x1, R6, P0 ;  /* 0x000000010e0b7824 */ /* 0x000fe200000e0606 */
[C---:B------:R-:W-:Y:S02]  /*6f550*/  PRMT R14, R15.reuse, 0x7771, RZ ;  /* 0x000077710f0e7816 */ /* 0x040fe400000000ff */
[----:B------:R-:W-:-:S07]  /*6f560*/  PRMT R237, R15, 0x7772, RZ ;  /* 0x000077720fed7816 */ /* 0x000fce00000000ff */
[----:B------:R-:W-:Y:S01]  /*6f570*/  @P2 STG.E.U8 desc[UR40][R8.64], R14 ;  /* 0x0000000e08002986 */ /* 0x000fe2000c101128 */
[----:B------:R-:W-:-:S03]  /*6f580*/  LOP3.LUT P4, RZ, R249, 0x1000000, RZ, 0xc0, !PT ;  /* 0x01000000f9ff7812 */ /* 0x000fc6000788c0ff */
[----:B------:R-:W-:Y:S01]  /*6f590*/  @P3 STG.E.U8 desc[UR40][R12.64], R237 ;  /* 0x000000ed0c003986 */ /* 0x000fe2000c101128 */
[----:B------:R-:W-:Y:S02]  /*6f5a0*/  LOP3.LUT P5, RZ, R249, 0x2000000, RZ, 0xc0, !PT ;  /* 0x02000000f9ff7812 */ /* 0x000fe400078ac0ff */
[----:B------:R-:W-:-:S07]  /*6f5b0*/  PRMT R15, R15, 0x7773, RZ ;  /* 0x000077730f0f7816 */ /* 0x000fce00000000ff */
[----:B------:R0:W-:Y:S01]  /*6f5c0*/  @P4 STG.E.U8 desc[UR40][R10.64], R15 ;  /* 0x0000000f0a004986 */ /* 0x0001e2000c101128 */
[----:B------:R-:W-:Y:S02]  /*6f5d0*/  LOP3.LUT P6, RZ, R249, 0x4000000, RZ, 0xc0, !PT ;  /* 0x04000000f9ff7812 */ /* 0x000fe400078cc0ff */
[----:B0-----:R-:W-:Y:S02]  /*6f5e0*/  PRMT R15, R16, 0x7770, RZ ;  /* 0x00007770100f7816 */ /* 0x001fe400000000ff */
[----:B----4-:R-:W-:Y:S02]  /*6f5f0*/  SHF.R.S32.HI R14, RZ, 0x1f, R183 ;  /* 0x0000001fff0e7819 */ /* 0x010fe400000114b7 */
[----:B------:R-:W-:-:S05]  /*6f600*/  IADD3 R8, P0, R183, R0, RZ ;  /* 0x00000000b7087210 */ /* 0x000fca0007f1e0ff */
[C---:B------:R-:W-:Y:S01]  /*6f610*/  IMAD.X R9, R14.reuse, 0x1, R7, P0 ;  /* 0x000000010e097824 */ /* 0x040fe200000e0607 */
[----:B------:R-:W-:Y:S02]  /*6f620*/  IADD3 R12, P0, R183, R5, RZ ;  /* 0x00000005b70c7210 */ /* 0x000fe40007f1e0ff */
[----:B------:R-:W4:Y:S03]  /*6f630*/  LDL.LU R183, [R1+0x61c] ;  /* 0x00061c0001b77983 */ /* 0x000f260000300800 */
[----:B------:R-:W-:Y:S01]  /*6f640*/  IMAD.X R13, R14, 0x1, R6, P0 ;  /* 0x000000010e0d7824 */ /* 0x000fe200000e0606 */
[----:B------:R0:W-:Y:S01]  /*6f650*/  @P5 STG.E.U8 desc[UR40][R8.64], R15 ;  /* 0x0000000f08005986 */ /* 0x0001e2000c101128 */
[C---:B------:R-:W-:Y:S02]  /*6f660*/  LOP3.LUT P1, RZ, R249.reuse, 0x8000000, RZ, 0xc0, !PT ;  /* 0x08000000f9ff7812 */ /* 0x040fe4000782c0ff */
[----:B------:R-:W-:-:S02]  /*6f670*/  LOP3.LUT P2, RZ, R249, 0x10000000, RZ, 0xc0, !PT ;  /* 0x10000000f9ff7812 */ /* 0x000fc4000784c0ff */
        /* <DEDUP_REMOVED lines=9> */
[----:B0-----:R-:W-:-:S05]  /*6f710*/  PRMT R14, R16, 0x7772, RZ ;  /* 0x00007772100e7816 */ /* 0x001fca00000000ff */
[----:B------:R0:W-:Y:S01]  /*6f720*/  @P1 STG.E.U8 desc[UR40][R10.64], R14 ;  /* 0x0000000e0a001986 */ /* 0x0001e2000c101128 */
[----:B------:R-:W-:Y:S02]  /*6f730*/  SHF.R.S32.HI R15, RZ, 0x1f, R181 ;  /* 0x0000001fff0f7819 */ /* 0x000fe400000114b5 */
[----:B------:R-:W-:-:S05]  /*6f740*/  IADD3 R12, P0, R181, R0, RZ ;  /* 0x00000000b50c7210 */ /* 0x000fca0007f1e0ff */
[----:B------:R-:W-:Y:S01]  /*6f750*/  IMAD.X R13, R15, 0x1, R7, P0 ;  /* 0x000000010f0d7824 */ /* 0x000fe200000e0607 */
[----:B0-----:R-:W-:Y:S02]  /*6f760*/  IADD3 R14, P0, R181, R5, RZ ;  /* 0x00000005b50e7210 */ /* 0x001fe40007f1e0ff */
[----:B------:R-:W2:Y:S01]  /*6f770*/  LDL.LU R181, [R1+0x624] ;  /* 0x0006240001b57983 */ /* 0x000ea20000300800 */
[----:B------:R-:W-:Y:S02]  /*6f780*/  PRMT R16, R16, 0x7773, RZ ;  /* 0x0000777310107816 */ /* 0x000fe400000000ff */
[----:B------:R-:W-:-:S03]  /*6f790*/  IMAD.X R15, R15, 0x1, R6, P0 ;  /* 0x000000010f0f7824 */ /* 0x000fc600000e0606 */
[----:B------:R0:W-:Y:S02]  /*6f7a0*/  @P2 STG.E.U8 desc[UR40][R8.64], R16 ;  /* 0x0000001008002986 */ /* 0x0001e4000c101128 */
[----:B0-----:R-:W-:-:S05]  /*6f7b0*/  PRMT R8, R17, 0x7770, RZ ;  /* 0x0000777011087816 */ /* 0x001fca00000000ff */
[----:B------:R0:W-:Y:S01]  /*6f7c0*/  @P3 STG.E.U8 desc[UR40][R12.64], R8 ;  /* 0x000000080c003986 */ /* 0x0001e2000c101128 */
[----:B---3--:R-:W-:Y:S02]  /*6f7d0*/  SHF.R.S32.HI R9, RZ, 0x1f, R182 ;  /* 0x0000001fff097819 */ /* 0x008fe400000114b6 */
[----:B------:R-:W-:-:S05]  /*6f7e0*/  IADD3 R10, P0, R182, R0, RZ ;  /* 0x00000000b60a7210 */ /* 0x000fca0007f1e0ff */
[----:B------:R-:W-:Y:S01]  /*6f7f0*/  IMAD.X R11, R9, 0x1, R7, P0 ;  /* 0x00000001090b7824 */ /* 0x000fe200000e0607 */
[----:B0-----:R-:W-:Y:S02]  /*6f800*/  IADD3 R8, P0, R182, R5, RZ ;  /* 0x00000005b6087210 */ /* 0x001fe40007f1e0ff */
[----:B------:R-:W3:Y:S01]  /*6f810*/  LDL.LU R182, [R1+0x628] ;  /* 0x0006280001b67983 */ /* 0x000ee20000300800 */
[C---:B------:R-:W-:Y:S02]  /*6f820*/  LOP3.LUT P4, RZ, R249.reuse, 0x40000000, RZ, 0xc0, !PT ;  /* 0x40000000f9ff7812 */ /* 0x040fe4000788c0ff */
[----:B------:R-:W-:Y:S02]  /*6f830*/  LOP3.LUT P5, RZ, R249, 0x80000000, RZ, 0xc0, !PT ;  /* 0x80000000f9ff7812 */ /* 0x000fe400078ac0ff */
[----:B------:R-:W-:Y:S01]  /*6f840*/  PRMT R12, R17, 0x7771, RZ ;  /* 0x00007771110c7816 */ /* 0x000fe200000000ff */
[----:B------:R-:W-:-:S08]  /*6f850*/  IMAD.X R9, R9, 0x1, R6, P0 ;  /* 0x0000000109097824 */ /* 0x000fd000000e0606 */
[----:B------:R0:W-:Y:S01]  /*6f860*/  @P4 STG.E.U8 desc[UR40][R14.64], R12 ;  /* 0x0000000c0e004986 */ /* 0x0001e2000c101128 */
[----:B------:R-:W-:Y:S02]  /*6f870*/  LOP3.LUT P6, RZ, R248, 0x1, RZ, 0xc0, !PT ;  /* 0x00000001f8ff7812 */ /* 0x000fe400078cc0ff */
[----:B0-----:R-:W-:-:S05]  /*6f880*/  PRMT R15, R17, 0x7772, RZ ;  /* 0x00007772110f7816 */ /* 0x001fca00000000ff */
[----:B------:R0:W-:Y:S01]  /*6f890*/  @P5 STG.E.U8 desc[UR40][R10.64], R15 ;  /* 0x0000000f0a005986 */ /* 0x0001e2000c101128 */
[----:B------:R-:W-:Y:S02]  /*6f8a0*/  LOP3.LUT P1, RZ, R248, 0x2, RZ, 0xc0, !PT ;  /* 0x00000002f8ff7812 */ /* 0x000fe4000782c0ff */
[----:B------:R-:W-:-:S05]  /*6f8b0*/  PRMT R17, R17, 0x7773, RZ ;  /* 0x0000777311117816 */ /* 0x000fca00000000ff */
[----:B------:R1:W-:Y:S01]  /*6f8c0*/  @P6 STG.E.U8 desc[UR40][R8.64], R17 ;  /* 0x0000001108006986 */ /* 0x0003e2000c101128 */
        /* <DEDUP_REMOVED lines=10> */
[C---:B------:R-:W-:Y:S02]  /*6f970*/  LOP3.LUT P4, RZ, R248.reuse, 0x10, RZ, 0xc0, !PT ;  /* 0x00000010f8ff7812 */ /* 0x040fe4000788c0ff */
[----:B------:R-:W-:Y:S02]  /*6f980*/  LOP3.LUT P5, RZ, R248, 0x20, RZ, 0xc0, !PT ;  /* 0x00000020f8ff7812 */ /* 0x000fe400078ac0ff */
[----:B--2---:R-:W-:Y:S02]  /*6f990*/  SHF.R.S32.HI R14, RZ, 0x1f, R180 ;  /* 0x0000001fff0e7819 */ /* 0x004fe400000114b4 */
[----:B-1----:R-:W-:-:S05]  /*6f9a0*/  IADD3 R8, P0, R180, R0, RZ ;  /* 0x00000000b4087210 */ /* 0x002fca0007f1e0ff */
        /* <DEDUP_REMOVED lines=26> */
[----:B------:R-:W-:-:S09]  /*6fb50*/  PRMT R12, R19, 0x7771, RZ ;  /* 0x00007771130c7816 */ /* 0x000fd200000000ff */
        /* <DEDUP_REMOVED lines=16> */
[----:B------:R-:W-:Y:S02]  /*6fc60*/  LOP3.LUT P5, RZ, R248, 0x800, RZ, 0xc0, !PT ;  /* 0x00000800f8ff7812 */ /* 0x000fe400078ac0ff */
[----:B0-----:R-:W-:Y:S02]  /*6fc70*/  PRMT R15, R20, 0x7772, RZ ;  /* 0x00007772140f7816 */ /* 0x001fe400000000ff */
[C---:B------:R-:W-:Y:S02]  /*6fc80*/  LOP3.LUT P6, RZ, R248.reuse, 0x1000, RZ, 0xc0, !PT ;  /* 0x00001000f8ff7812 */ /* 0x040fe400078cc0ff */
[----:B------:R-:W-:Y:S02]  /*6fc90*/  LOP3.LUT P1, RZ, R248, 0x2000, RZ, 0xc0, !PT ;  /* 0x00002000f8ff7812 */ /* 0x000fe4000782c0ff */
[----:B--2---:R-:W-:-:S02]  /*6fca0*/  SHF.R.S32.HI R14, RZ, 0x1f, R180 ;  /* 0x0000001fff0e7819 */ /* 0x004fc400000114b4 */
[----:B------:R-:W-:-:S05]  /*6fcb0*/  IADD3 R8, P0, R180, R0, RZ ;  /* 0x00000000b4087210 */ /* 0x000fca0007f1e0ff */
[----:B------:R-:W-:Y:S01]  /*6fcc0*/  IMAD.X R9, R14, 0x1, R7, P0 ;  /* 0x000000010e097824 */ /* 0x000fe200000e0607 */
        /* <DEDUP_REMOVED lines=42> */
[----:B0-----:R-:W-:-:S09]  /*6ff70*/  PRMT R10, R22, 0x7771, RZ ;  /* 0x00007771160a7816 */ /* 0x001fd200000000ff */
[----:B------:R0:W-:Y:S02]  /*6ff80*/  @P6 STG.E.U8 desc[UR40][R14.64], R10 ;  /* 0x0000000a0e006986 */ /* 0x0001e4000c101128 */
[----:B0-----:R-:W-:Y:S02]  /*6ff90*/  PRMT R10, R22, 0x7772, RZ ;  /* 0x00007772160a7816 */ /* 0x001fe400000000ff */
[----:B------:R-:W-:Y:S02]  /*6ffa0*/  LOP3.LUT P2, RZ, R248, 0x100000, RZ, 0xc0, !PT ;  /* 0x00100000f8ff7812 */ /* 0x000fe4000784c0ff */
[----:B------:R-:W-:Y:S02]  /*6ffb0*/  PRMT R22, R22, 0x7773, RZ ;  /* 0x0000777316167816 */ /* 0x000fe400000000ff */
[----:B--2---:R-:W-:Y:S02]  /*6ffc0*/  SHF.R.S32.HI R13, RZ, 0x1f, R180 ;  /* 0x0000001fff0d7819 */ /* 0x004fe400000114b4 */
[----:B------:R-:W-:-:S05]  /*6ffd0*/  IADD3 R8, P0, R180, R0, RZ ;  /* 0x00000000b4087210 */ /* 0x000fca0007f1e0ff */
[C---:B------:R-:W-:Y:S01]  /*6ffe0*/  IMAD.X R9, R13.reuse, 0x1, R7, P0 ;  /* 0x000000010d097824 */ /* 0x040fe200000e0607 */
[----:B------:R-:W-:Y:S02]  /*6fff0*/  IADD3 R12, P0, R180, R5, RZ ;  /* 0x00000005b40c7210 */ /* 0x000fe40007f1e0ff */
[----:B------:R-:W2:Y:S03]  /*70000*/  LDL.LU R180, [R1+0x650] ;  /* 0x0006500001b47983 */ /* 0x000ea60000300800 */
[----:B------:R-:W-:Y:S01]  /*70010*/  IMAD.X R13, R13, 0x1, R6, P0 ;  /* 0x000000010d0d7824 */ /* 0x000fe200000e0606 */
[----:B------:R0:W-:Y:S01]  /*70020*/  @P1 STG.E.U8 desc[UR40][R8.64], R10 ;  /* 0x0000000a08001986 */ /* 0x0001e2000c101128 */
[----:B------:R-:W-:Y:S02]  /*70030*/  SHF.R.S32.HI R11, RZ, 0x1f, R181 ;  /* 0x0000001fff0b7819 */ /* 0x000fe400000114b5 */
[----:B------:R-:W-:-:S05]  /*70040*/  IADD3 R14, P0, R181, R0, RZ ;  /* 0x00000000b50e7210 */ /* 0x000fca0007f1e0ff */
[----:B------:R-:W-:Y:S01]  /*70050*/  IMAD.X R15, R11, 0x1, R7, P0 ;  /* 0x000000010b0f7824 */ /* 0x000fe200000e0607 */
[----:B0-----:R-:W-:Y:S02]  /*70060*/  IADD3 R10, P0, R181, R5, RZ ;  /* 0x00000005b50a7210 */ /* 0x001fe40007f1e0ff */
[----:B------:R-:W2:Y:S03]  /*70070*/  LDL.LU R181, [R1+0x654] ;  /* 0x0006540001b57983 */ /* 0x000ea60000300800 */
[----:B------:R-:W-:Y:S01]  /*70080*/  IMAD.X R11, R11, 0x1, R6, P0 ;  /* 0x000000010b0b7824 */ /* 0x000fe200000e0606 */
[----:B------:R3:W-:Y:S02]  /*70090*/  @P2 STG.E.U8 desc[UR40][R12.64], R22 ;  /* 0x000000160c002986 */ /* 0x0007e4000c101128 */
[----:B---3--:R-:W-:Y:S02]  /*700a0*/  SHF.R.S32.HI R12, RZ, 0x1f, R182 ;  /* 0x0000001fff0c7819 */ /* 0x008fe400000114b6 */
[----:B------:R-:W-:-:S05]  /*700b0*/  IADD3 R8, P0, R182, R0, RZ ;  /* 0x00000000b6087210 */ /* 0x000fca0007f1e0ff */
[----:B------:R-:W-:Y:S01]  /*700c0*/  IMAD.X R9, R12, 0x1, R7, P0 ;  /* 0x000000010c097824 */ /* 0x000fe200000e0607 */
[----:B------:R-:W-:Y:S02]  /*700d0*/  IADD3 R16, P0, R182, R5, RZ ;  /* 0x00000005b6107210 */ /* 0x000fe40007f1e0ff */
[----:B------:R-:W3:Y:S01]  /*700e0*/  LDL.LU R182, [R1+0x658] ;  /* 0x0006580001b67983 */ /* 0x000ee20000300800 */
[C---:B------:R-:W-:Y:S02]  /*700f0*/  LOP3.LUT P3, RZ, R248.reuse, 0x200000, RZ, 0xc0, !PT ;  /* 0x00200000f8ff7812 */ /* 0x040fe4000786c0ff */
[----:B------:R-:W-:Y:S01]  /*70100*/  LOP3.LUT P4, RZ, R248, 0x400000, RZ, 0xc0, !PT ;  /* 0x00400000f8ff7812 */ /* 0x000fe2000788c0ff */
[----:B------:R-:W-:Y:S01]  /*70110*/  IMAD.X R17, R12, 0x1, R6, P0 ;  /* 0x000000010c117824 */ /* 0x000fe200000e0606 */
[C---:B------:R-:W-:Y:S02]  /*70120*/  PRMT R13, R23.reuse, 0x7770, RZ ;  /* 0x00007770170d7816 */ /* 0x040fe400000000ff */
[----:B------:R-:W-:-:S07]  /*70130*/  PRMT R12, R23, 0x7771, RZ ;  /* 0x00007771170c7816 */ /* 0x000fce00000000ff */
[----:B------:R-:W-:Y:S04]  /*70140*/  @P3 STG.E.U8 desc[UR40][R14.64], R13 ;  /* 0x0000000d0e003986 */ /* 0x000fe8000c101128 */
[----:B------:R0:W-:Y:S01]  /*70150*/  @P4 STG.E.U8 desc[UR40][R10.64], R12 ;  /* 0x0000000c0a004986 */ /* 0x0001e2000c101128 */
[C---:B------:R-:W-:Y:S02]  /*70160*/  LOP3.LUT P5, RZ, R248.reuse, 0x800000, RZ, 0xc0, !PT ;  /* 0x00800000f8ff7812 */ /* 0x040fe400078ac0ff */
[C---:B------:R-:W-:Y:S02]  /*70170*/  LOP3.LUT P6, RZ, R248.reuse, 0x1000000, RZ, 0xc0, !PT ;  /* 0x01000000f8ff7812 */ /* 0x040fe400078cc0ff */
[----:B------:R-:W-:Y:S02]  /*70180*/  LOP3.LUT P1, RZ, R248, 0x2000000, RZ, 0xc0, !PT ;  /* 0x02000000f8ff7812 */ /* 0x000fe4000782c0ff */
[----:B0-----:R-:W-:-:S02]  /*70190*/  PRMT R11, R23, 0x7772, RZ ;  /* 0x00007772170b7816 */ /* 0x001fc400000000ff */
[----:B------:R-:W-:-:S05]  /*701a0*/  PRMT R23, R23, 0x7773, RZ ;  /* 0x0000777317177816 */ /* 0x000fca00000000ff */
[----:B------:R0:W-:Y:S04]  /*701b0*/  @P5 STG.E.U8 desc[UR40][R8.64], R11 ;  /* 0x0000000b08005986 */ /* 0x0001e8000c101128 */
[----:B------:R-:W-:Y:S01]  /*701c0*/  @P6 STG.E.U8 desc[UR40][R16.64], R23 ;  /* 0x0000001710006986 */ /* 0x000fe2000c101128 */
[----:B----4-:R-:W-:Y:S02]  /*701d0*/  SHF.R.S32.HI R10, RZ, 0x1f, R183 ;  /* 0x0000001fff0a7819 */ /* 0x010fe400000114b7 */
[----:B------:R-:W-:-:S05]  /*701e0*/  IADD3 R14, P0, R183, R0, RZ ;  /* 0x00000000b70e7210 */ /* 0x000fca0007f1e0ff */
[----:B------:R-:W-:Y:S01]  /*701f0*/  IMAD.X R15, R10, 0x1, R7, P0 ;  /* 0x000000010a0f7824 */ /* 0x000fe200000e0607 */
[----:B------:R-:W-:Y:S02]  /*70200*/  IADD3 R12, P0, R183, R5, RZ ;  /* 0x00000005b70c7210 */ /* 0x000fe40007f1e0ff */
[----:B------:R-:W4:Y:S01]  /*70210*/  LDL.LU R183, [R1+0x65c] ;  /* 0x00065c0001b77983 */ /* 0x000f220000300800 */
[----:B0-----:R-:W-:Y:S02]  /*70220*/  PRMT R8, R24, 0x7770, RZ ;  /* 0x0000777018087816 */ /* 0x001fe400000000ff */
[----:B------:R-:W-:-:S03]  /*70230*/  IMAD.X R13, R10, 0x1, R6, P0 ;  /* 0x000000010a0d7824 */ /* 0x000fc600000e0606 */
[----:B------:R0:W-:Y:S01]  /*70240*/  @P1 STG.E.U8 desc[UR40][R14.64], R8 ;  /* 0x000000080e001986 */ /* 0x0001e2000c101128 */
[C---:B------:R-:W-:Y:S02]  /*70250*/  LOP3.LUT P2, RZ, R248.reuse, 0x4000000, RZ, 0xc0, !PT ;  /* 0x04000000f8ff7812 */ /* 0x040fe4000784c0ff */
[----:B------:R-:W-:Y:S02]  /*70260*/  LOP3.LUT P3, RZ, R248, 0x8000000, RZ, 0xc0, !PT ;  /* 0x08000000f8ff7812 */ /* 0x000fe4000786c0ff */
[C---:B0-----:R-:W-:Y:S02]  /*70270*/  PRMT R14, R24.reuse, 0x7771, RZ ;  /* 0x00007771180e7816 */ /* 0x041fe400000000ff */
        /* <DEDUP_REMOVED lines=12> */
[----:B0-----:R-:W-:Y:S02]  /*70340*/  SHF.R.S32.HI R14, RZ, 0x1f, R181 ;  /* 0x0000001fff0e7819 */ /* 0x001fe400000114b5 */
[----:B------:R-:W-:-:S05]  /*70350*/  IADD3 R12, P0, R181, R0, RZ ;  /* 0x00000000b50c7210 */ /* 0x000fca0007f1e0ff */
[C---:B------:R-:W-:Y:S01]  /*70360*/  IMAD.X R13, R14.reuse, 0x1, R7, P0 ;  /* 0x000000010e0d7824 */ /* 0x040fe200000e0607 */
[----:B-1----:R-:W-:Y:S02]  /*70370*/  IADD3 R10, P0, R181, R5, RZ ;  /* 0x00000005b50a7210 */ /* 0x002fe40007f1e0ff */
[----:B------:R-:W2:Y:S03]  /*70380*/  LDL.LU R181, [R1+0x664] ;  /* 0x0006640001b57983 */ /* 0x000ea60000300800 */
[----:B------:R-:W-:Y:S01]  /*70390*/  IMAD.X R11, R14, 0x1, R6, P0 ;  /* 0x000000010e0b7824 */ /* 0x000fe200000e0606 */
[----:B------:R0:W-:Y:S01]  /*703a0*/  @P4 STG.E.U8 desc[UR40][R8.64], R24 ;  /* 0x0000001808004986 */ /* 0x0001e2000c101128 */
[----:B------:R-:W-:-:S05]  /*703b0*/  PRMT R14, R25, 0x7770, RZ ;  /* 0x00007770190e7816 */ /* 0x000fca00000000ff */
[----:B------:R1:W-:Y:S01]  /*703c0*/  @P5 STG.E.U8 desc[UR40][R12.64], R14 ;  /* 0x0000000e0c005986 */ /* 0x0003e2000c101128 */
[----:B---3--:R-:W-:Y:S02]  /*703d0*/  SHF.R.S32.HI R15, RZ, 0x1f, R182 ;  /* 0x0000001fff0f7819 */ /* 0x008fe400000114b6 */
[----:B0-----:R-:W-:-:S05]  /*703e0*/  IADD3 R8, P0, R182, R0, RZ ;  /* 0x00000000b6087210 */ /* 0x001fca0007f1e0ff */
[----:B------:R-:W-:Y:S01]  /*703f0*/  IMAD.X R9, R15, 0x1, R7, P0 ;  /* 0x000000010f097824 */ /* 0x000fe200000e0607 */
[----:B-1----:R-:W-:Y:S02]  /*70400*/  IADD3 R14, P0, R182, R5, RZ ;  /* 0x00000005b60e7210 */ /* 0x002fe40007f1e0ff */
        /* <DEDUP_REMOVED lines=72> */
[C---:B0-----:R-:W-:Y:S02]  /*70890*/  PRMT R10, R28.reuse, 0x7772, RZ ;  /* 0x000077721c0a7816 */ /* 0x041fe400000000ff */
[C---:B------:R-:W-:Y:S02]  /*708a0*/  LOP3.LUT P2, RZ, R247.reuse, 0x1000, RZ, 0xc0, !PT ;  /* 0x00001000f7ff7812 */ /* 0x040fe4000784c0ff */
[----:B------:R-:W-:Y:S02]  /*708b0*/  LOP3.LUT P3, RZ, R247, 0x2000, RZ, 0xc0, !PT ;  /* 0x00002000f7ff7812 */ /* 0x000fe4000786c0ff */
[----:B------:R-:W-:Y:S02]  /*708c0*/  PRMT R28, R28, 0x7773, RZ ;  /* 0x000077731c1c7816 */ /* 0x000fe400000000ff */
[----:B--2---:R-:W-:-:S02]  /*708d0*/  SHF.R.S32.HI R13, RZ, 0x1f, R180 ;  /* 0x0000001fff0d7819 */ /* 0x004fc400000114b4 */
        /* <DEDUP_REMOVED lines=59> */
[----:B------:R-:W-:Y:S01]  /*70c90*/  IMAD.X R9, R14, 0x1, R6, P0 ;  /* 0x000000010e097824 */ /* 0x000fe200000e0606 */
[----:B------:R-:W-:Y:S02]  /*70ca0*/  PRMT R15, R31, 0x7770, RZ ;  /* 0x000077701f0f7816 */ /* 0x000fe400000000ff */
[----:B------:R0:W-:Y:S04]  /*70cb0*/  @P4 STG.E.U8 desc[UR40][R12.64], R30 ;  /* 0x0000001e0c004986 */ /* 0x0001e8000c101128 */
[----:B------:R1:W-:Y:S01]  /*70cc0*/  @P5 STG.E.U8 desc[UR40][R10.64], R15 ;  /* 0x0000000f0a005986 */ /* 0x0003e2000c101128 */
[----:B---3--:R-:W-:-:S02]  /*70cd0*/  SHF.R.S32.HI R14, RZ, 0x1f, R182 ;  /* 0x0000001fff0e7819 */ /* 0x008fc400000114b6 */
[----:B0-----:R-:W-:-:S05]  /*70ce0*/  IADD3 R12, P0, R182, R0, RZ ;  /* 0x00000000b60c7210 */ /* 0x001fca0007f1e0ff */
[----:B------:R-:W-:Y:S01]  /*70cf0*/  IMAD.X R13, R14, 0x1, R7, P0 ;  /* 0x000000010e0d7824 */ /* 0x000fe200000e0607 */
[----:B-1----:R-:W-:Y:S02]  /*70d00*/  IADD3 R10, P0, R182, R5, RZ ;  /* 0x00000005b60a7210 */ /* 0x002fe40007f1e0ff */
        /* <DEDUP_REMOVED lines=8> */
[----:B------:R0:W-:Y:S01]  /*70d90*/  @P1 STG.E.U8 desc[UR40][R12.64], R15 ;  /* 0x0000000f0c001986 */ /* 0x0001e2000c101128 */
[----:B------:R-:W-:Y:S02]  /*70da0*/  LOP3.LUT P3, RZ, R247, 0x2000000, RZ, 0xc0, !PT ;  /* 0x02000000f7ff7812 */ /* 0x000fe4000786c0ff */
[----:B------:R-:W-:-:S07]  /*70db0*/  PRMT R31, R31, 0x7773, RZ ;  /* 0x000077731f1f7816 */ /* 0x000fce00000000ff */
[----:B------:R1:W-:Y:S01]  /*70dc0*/  @P2 STG.E.U8 desc[UR40][R10.64], R31 ;  /* 0x0000001f0a002986 */ /* 0x0003e2000c101128 */
[----:B0-----:R-:W-:Y:S02]  /*70dd0*/  PRMT R15, R32, 0x7770, RZ ;  /* 0x00007770200f7816 */ /* 0x001fe400000000ff */
[----:B------:R-:W-:Y:S02]  /*70de0*/  LOP3.LUT P4, RZ, R247, 0x4000000, RZ, 0xc0, !PT ;  /* 0x04000000f7ff7812 */ /* 0x000fe4000788c0ff */
        /* <DEDUP_REMOVED lines=669> */
[----:B------:R-:W-:Y:S01]  /*737c0*/  @P6 STG.E.U8 desc[UR40][R10.64], R59 ;  /* 0x0000003b0a006986 */ /* 0x000fe2000c101128 */
        /* <DEDUP_REMOVED lines=9> */
[----:B------:R-:W-:Y:S02]  /*73860*/  LOP3.LUT P3, RZ, R243, 0x800, RZ, 0xc0, !PT ;  /* 0x00000800f3ff7812 */ /* 0x000fe4000786c0ff */
[----:B0-----:R-:W-:-:S02]  /*73870*/  PRMT R15, R60, 0x7772, RZ ;  /* 0x000077723c0f7816 */ /* 0x001fc400000000ff */
[C---:B------:R-:W-:Y:S02]  /*73880*/  LOP3.LUT P4, RZ, R243.reuse, 0x1000, RZ, 0xc0, !PT ;  /* 0x00001000f3ff7812 */ /* 0x040fe4000788c0ff */
[----:B------:R-:W-:Y:S02]  /*73890*/  LOP3.LUT P5, RZ, R243, 0x2000, RZ, 0xc0, !PT ;  /* 0x00002000f3ff7812 */ /* 0x000fe400078ac0ff */
[----:B--2---:R-:W-:Y:S02]  /*738a0*/  SHF.R.S32.HI R14, RZ, 0x1f, R180 ;  /* 0x0000001fff0e7819 */ /* 0x004fe400000114b4 */
        /* <DEDUP_REMOVED lines=1245> */
[----:B------:R-:W-:Y:S02]  /*78680*/  LOP3.LUT P2, RZ, R228, 0x4000000, RZ, 0xc0, !PT ;  /* 0x04000000e4ff7812 */ /* 0x000fe4000784c0ff */
        /* <DEDUP_REMOVED lines=25> */
[----:B------:R-:W-:Y:S02]  /*78820*/  LOP3.LUT P4, RZ, R230, 0x4, RZ, 0xc0, !PT ;  /* 0x00000004e6ff7812 */ /* 0x000fe4000788c0ff */
        /* <DEDUP_REMOVED lines=1523> */
[----:B------:R-:W2:Y:S04]  /*7e760*/  LDL.LU R181, [R1+0x558] ;  /* 0x0005580001b57983 */ /* 0x000ea80000300800 */
[----:B------:R-:W2:Y:S01]  /*7e770*/  LDL.LU R184, [R1+0x55c] ;  /* 0x00055c0001b87983 */ /* 0x000ea20000300800 */
[----:B------:R-:W-:Y:S01]  /*7e780*/  PRMT R176, R176, 0x7773, RZ ;  /* 0x00007773b0b07816 */ /* 0x000fe200000000ff */
[----:B------:R-:W-:Y:S02]  /*7e790*/  IMAD.X R13, R14, 0x1, R6, P0 ;  /* 0x000000010e0d7824 */ /* 0x000fe400000e0606 */
[----:B------:R-:W2:Y:S04]  /*7e7a0*/  LDL.LU R185, [R1+0x550] ;  /* 0x0005500001b97983 */ /* 0x000ea80000300800 */
[----:B------:R0:W-:Y:S01]  /*7e7b0*/  @P6 STG.E.U8 desc[UR40][R10.64], R176 ;  /* 0x000000b00a006986 */ /* 0x0001e2000c101128 */
[----:B------:R-:W-:-:S02]  /*7e7c0*/  PRMT R15, R177, 0x7770, RZ ;  /* 0x00007770b10f7816 */ /* 0x000fc400000000ff */
[----:B---3--:R-:W-:Y:S02]  /*7e7d0*/  SHF.R.S32.HI R14, RZ, 0x1f, R182 ;  /* 0x0000001fff0e7819 */ /* 0x008fe400000114b6 */
[----:B0-----:R-:W-:-:S05]  /*7e7e0*/  IADD3 R10, P0, R182, R0, RZ ;  /* 0x00000000b60a7210 */ /* 0x001fca0007f1e0ff */
[----:B------:R-:W-:Y:S01]  /*7e7f0*/  IMAD.X R11, R14, 0x1, R7, P0 ;  /* 0x000000010e0b7824 */ /* 0x000fe200000e0607 */
[----:B------:R-:W-:-:S13]  /*7e800*/  LOP3.LUT P0, RZ, R236, 0x800, RZ, 0xc0, !PT ;  /* 0x00000800ecff7812 */ /* 0x000fda000780c0ff */
[----:B------:R0:W-:Y:S02]  /*7e810*/  @P0 STG.E.U8 desc[UR40][R8.64], R15 ;  /* 0x0000000f08000986 */ /* 0x0001e4000c101128 */
[----:B0-----:R-:W-:Y:S02]  /*7e820*/  IADD3 R8, P0, R182, R5, RZ ;  /* 0x00000005b6087210 */ /* 0x001fe40007f1e0ff */
[----:B------:R-:W3:Y:S01]  /*7e830*/  LDL.LU R182, [R1+0x554] ;  /* 0x0005540001b67983 */ /* 0x000ee20000300800 */
[C---:B------:R-:W-:Y:S02]  /*7e840*/  LOP3.LUT P1, RZ, R236.reuse, 0x1000, RZ, 0xc0, !PT ;  /* 0x00001000ecff7812 */ /* 0x040fe4000782c0ff */
[----:B------:R-:W-:Y:S01]  /*7e850*/  LOP3.LUT P2, RZ, R236, 0x4000, RZ, 0xc0, !PT ;  /* 0x00004000ecff7812 */ /* 0x000fe2000784c0ff */
[----:B------:R-:W-:Y:S01]  /*7e860*/  IMAD.X R9, R14, 0x1, R6, P0 ;  /* 0x000000010e097824 */ /* 0x000fe200000e0606 */
[C---:B------:R-:W-:Y:S02]  /*7e870*/  PRMT R14, R177.reuse, 0x7771, RZ ;  /* 0x00007771b10e7816 */ /* 0x040fe400000000ff */
[----:B------:R-:W-:-:S07]  /*7e880*/  PRMT R15, R177, 0x7772, RZ ;  /* 0x00007772b10f7816 */ /* 0x000fce00000000ff */
[----:B------:R4:W-:Y:S01]  /*7e890*/  @P1 STG.E.U8 desc[UR40][R12.64], R14 ;  /* 0x0000000e0c001986 */ /* 0x0009e2000c101128 */
[----:B------:R-:W-:-:S03]  /*7e8a0*/  LOP3.LUT P3, RZ, R236, 0x10000, RZ, 0xc0, !PT ;  /* 0x00010000ecff7812 */ /* 0x000fc6000786c0ff */
[----:B------:R0:W-:Y:S01]  /*7e8b0*/  @P2 STG.E.U8 desc[UR40][R10.64], R15 ;  /* 0x0000000f0a002986 */ /* 0x0001e2000c101128 */
[----:B------:R-:W-:Y:S02]  /*7e8c0*/  PRMT R177, R177, 0x7773, RZ ;  /* 0x00007773b1b17816 */ /* 0x000fe400000000ff */
[----:B----4-:R-:W-:Y:S02]  /*7e8d0*/  SHF.R.S32.HI R14, RZ, 0x1f, R183 ;  /* 0x0000001fff0e7819 */ /* 0x010fe400000114b7 */
[----:B------:R-:W-:-:S05]  /*7e8e0*/  IADD3 R12, P0, R183, R0, RZ ;  /* 0x00000000b70c7210 */ /* 0x000fca0007f1e0ff */
[C---:B------:R-:W-:Y:S01]  /*7e8f0*/  IMAD.X R13, R14.reuse, 0x1, R7, P0 ;  /* 0x000000010e0d7824 */ /* 0x040fe200000e0607 */
[----:B0-----:R-:W-:Y:S02]  /*7e900*/  IADD3 R10, P0, R183, R5, RZ ;  /* 0x00000005b70a7210 */ /* 0x001fe40007f1e0ff */
[----:B------:R-:W4:Y:S03]  /*7e910*/  LDL.LU R183, [R1+0x548] ;  /* 0x0005480001b77983 */ /* 0x000f260000300800 */
[----:B------:R-:W-:Y:S01]  /*7e920*/  IMAD.X R11, R14, 0x1, R6, P0 ;  /* 0x000000010e0b7824 */ /* 0x000fe200000e0606 */
[----:B------:R-:W-:Y:S01]  /*7e930*/  @P3 STG.E.U8 desc[UR40][R8.64], R177 ;  /* 0x000000b108003986 */ /* 0x000fe2000c101128 */
[C---:B------:R-:W-:Y:S02]  /*7e940*/  LOP3.LUT P4, RZ, R236.reuse, 0x20000, RZ, 0xc0, !PT ;  /* 0x00020000ecff7812 */ /* 0x040fe4000788c0ff */
[----:B------:R-:W-:-:S02]  /*7e950*/  LOP3.LUT P5, RZ, R236, 0x80000, RZ, 0xc0, !PT ;  /* 0x00080000ecff7812 */ /* 0x000fc400078ac0ff */
[----:B------:R-:W-:-:S09]  /*7e960*/  PRMT R15, R178, 0x7770, RZ ;  /* 0x00007770b20f7816 */ /* 0x000fd200000000ff */
[----:B------:R0:W-:Y:S02]  /*7e970*/  @P4 STG.E.U8 desc[UR40][R12.64], R15 ;  /* 0x0000000f0c004986 */ /* 0x0001e4000c101128 */
[----:B0-----:R-:W-:-:S05]  /*7e980*/  PRMT R12, R178, 0x7771, RZ ;  /* 0x00007771b20c7816 */ /* 0x001fca00000000ff */
[----:B------:R0:W-:Y:S01]  /*7e990*/  @P5 STG.E.U8 desc[UR40][R10.64], R12 ;  /* 0x0000000c0a005986 */ /* 0x0001e2000c101128 */
[----:B------:R-:W-:Y:S02]  /*7e9a0*/  LOP3.LUT P6, RZ, R236, 0x100000, RZ, 0xc0, !PT ;  /* 0x00100000ecff7812 */ /* 0x000fe400078cc0ff */
[----:B0-----:R-:W-:Y:S02]  /*7e9b0*/  PRMT R11, R178, 0x7772, RZ ;  /* 0x00007772b20b7816 */ /* 0x001fe400000000ff */
[----:B--2---:R-:W-:Y:S02]  /*7e9c0*/  SHF.R.S32.HI R14, RZ, 0x1f, R180 ;  /* 0x0000001fff0e7819 */ /* 0x004fe400000114b4 */
[----:B------:R-:W-:-:S05]  /*7e9d0*/  IADD3 R8, P0, R180, R0, RZ ;  /* 0x00000000b4087210 */ /* 0x000fca0007f1e0ff */
[----:B------:R-:W-:Y:S01]  /*7e9e0*/  IMAD.X R9, R14, 0x1, R7, P0 ;  /* 0x000000010e097824 */ /* 0x000fe200000e0607 */
[----:B------:R-:W-:Y:S02]  /*7e9f0*/  IADD3 R142, P0, R180, R5, RZ ;  /* 0x00000005b48e7210 */ /* 0x000fe40007f1e0ff */
[----:B------:R-:W2:Y:S03]  /*7ea00*/  LDL.LU R180, [R1+0x54c] ;  /* 0x00054c0001b47983 */ /* 0x000ea60000300800 */
[----:B------:R-:W-:Y:S01]  /*7ea10*/  IMAD.X R143, R14, 0x1, R6, P0 ;  /* 0x000000010e8f7824 */ /* 0x000fe200000e0606 */
[----:B------:R0:W-:Y:S01]  /*7ea20*/  @P6 STG.E.U8 desc[UR40][R8.64], R11 ;  /* 0x0000000b08006986 */ /* 0x0001e2000c101128 */
[----:B------:R-:W-:Y:S02]  /*7ea30*/  SHF.R.S32.HI R10, RZ, 0x1f, R181 ;  /* 0x0000001fff0a7819 */ /* 0x000fe400000114b5 */
[----:B------:R-:W-:-:S05]  /*7ea40*/  IADD3 R162, P0, R181, R0, RZ ;  /* 0x00000000b5a27210 */ /* 0x000fca0007f1e0ff */
[C---:B------:R-:W-:Y:S01]  /*7ea50*/  IMAD.X R163, R10.reuse, 0x1, R7, P0 ;  /* 0x000000010aa37824 */ /* 0x040fe200000e0607 */
[----:B------:R-:W-:Y:S02]  /*7ea60*/  IADD3 R148, P0, R181, R5, RZ ;  /* 0x00000005b5947210 */ /* 0x000fe40007f1e0ff */
[----:B------:R-:W2:Y:S01]  /*7ea70*/  LDL.LU R181, [R1+0x540] ;  /* 0x0005400001b57983 */ /* 0x000ea20000300800 */
[----:B0-----:R-:W-:Y:S02]  /*7ea80*/  SHF.R.S32.HI R8, RZ, 0x1f, R184 ;  /* 0x0000001fff087819 */ /* 0x001fe400000114b8 */
[----:B------:R-:W-:Y:S01]  /*7ea90*/  IMAD.X R149, R10, 0x1, R6, P0 ;  /* 0x000000010a957824 */ /* 0x000fe200000e0606 */
[----:B------:R-:W-:-:S05]  /*7eaa0*/  IADD3 R150, P0, R184, R0, RZ ;  /* 0x00000000b8967210 */ /* 0x000fca0007f1e0ff */
[----:B------:R-:W-:Y:S01]  /*7eab0*/  IMAD.X R151, R8, 0x1, R7, P0 ;  /* 0x0000000108977824 */ /* 0x000fe200000e0607 */
[----:B------:R-:W-:Y:S02]  /*7eac0*/  IADD3 R154, P0, R184, R5, RZ ;  /* 0x00000005b89a7210 */ /* 0x000fe40007f1e0ff */
[----:B------:R-:W2:Y:S03]  /*7ead0*/  LDL.LU R184, [R1+0x544] ;  /* 0x0005440001b87983 */ /* 0x000ea60000300800 */
[----:B------:R-:W-:Y:S01]  /*7eae0*/  IMAD.X R155, R8, 0x1, R6, P0 ;  /* 0x00000001089b7824 */ /* 0x000fe200000e0606 */
[----:B------:R-:W-:Y:S02]  /*7eaf0*/  SHF.R.S32.HI R8, RZ, 0x1f, R185 ;  /* 0x0000001fff087819 */ /* 0x000fe400000114b9 */
[----:B------:R-:W-:-:S05]  /*7eb00*/  IADD3 R146, P0, R185, R0, RZ ;  /* 0x00000000b9927210 */ /* 0x000fca0007f1e0ff */
[C---:B------:R-:W-:Y:S01]  /*7eb10*/  IMAD.X R147, R8.reuse, 0x1, R7, P0 ;  /* 0x0000000108937824 */ /* 0x040fe200000e0607 */
[----:B------:R-:W-:Y:S02]  /*7eb20*/  IADD3 R10, P0, R185, R5, RZ ;  /* 0x00000005b90a7210 */ /* 0x000fe40007f1e0ff */
[----:B------:R-:W2:Y:S03]  /*7eb30*/  LDL.LU R185, [R1+0x538] ;  /* 0x0005380001b97983 */ /* 0x000ea60000300800 */
[----:B------:R-:W-:-:S05]  /*7eb40*/  IMAD.X R11, R8, 0x1, R6, P0 ;  /* 0x00000001080b7824 */ /* 0x000fca00000e0606 */
[----:B------:R0:W-:Y:S01]  /*7eb50*/  STL.64 [R1+0x7f8], R10 ;  /* 0x0007f80a01007387 */ /* 0x0001e20000100a00 */
[----:B---3--:R-:W-:Y:S02]  /*7eb60*/  SHF.R.S32.HI R8, RZ, 0x1f, R182 ;  /* 0x0000001fff087819 */ /* 0x008fe400000114b6 */
[----:B0-----:R-:W-:-:S05]  /*7eb70*/  IADD3 R10, P0, R182, R0, RZ ;  /* 0x00000000b60a7210 */ /* 0x001fca0007f1e0ff */
[----:B------:R-:W-:-:S05]  /*7eb80*/  IMAD.X R11, R8, 0x1, R7, P0 ;  /* 0x00000001080b7824 */ /* 0x000fca00000e0607 */
[----:B------:R0:W-:Y:S02]  /*7eb90*/  STL.64 [R1+0x7f0], R10 ;  /* 0x0007f00a01007387 */ /* 0x0001e40000100a00 */
[----:B0-----:R-:W-:Y:S02]  /*7eba0*/  IADD3 R10, P0, R182, R5, RZ ;  /* 0x00000005b60a7210 */ /* 0x001fe40007f1e0ff */
[----:B------:R-:W3:Y:S03]  /*7ebb0*/  LDL.LU R182, [R1+0x53c] ;  /* 0x00053c0001b67983 */ /* 0x000ee60000300800 */
[----:B------:R-:W-:-:S05]  /*7ebc0*/  IMAD.X R11, R8, 0x1, R6, P0 ;  /* 0x00000001080b7824 */ /* 0x000fca00000e0606 */
[----:B------:R0:W-:Y:S01]  /*7ebd0*/  STL.64 [R1+0x7e8], R10 ;  /* 0x0007e80a01007387 */ /* 0x0001e20000100a00 */
[----:B----4-:R-:W-:Y:S02]  /*7ebe0*/  SHF.R.S32.HI R8, RZ, 0x1f, R183 ;  /* 0x0000001fff087819 */ /* 0x010fe400000114b7 */
[----:B0-----:R-:W-:-:S05]  /*7ebf0*/  IADD3 R10, P0, R183, R0, RZ ;  /* 0x00000000b70a7210 */ /* 0x001fca0007f1e0ff */
[----:B------:R-:W-:-:S05]  /*7ec00*/  IMAD.X R11, R8, 0x1, R7, P0 ;  /* 0x00000001080b7824 */ /* 0x000fca00000e0607 */
[----:B------:R0:W-:Y:S02]  /*7ec10*/  STL.64 [R1+0x7e0], R10 ;  /* 0x0007e00a01007387 */ /* 0x0001e40000100a00 */
[----:B0-----:R-:W-:Y:S02]  /*7ec20*/  IADD3 R10, P0, R183, R5, RZ ;  /* 0x00000005b70a7210 */ /* 0x001fe40007f1e0ff */
[----:B------:R-:W4:Y:S03]  /*7ec30*/  LDL.LU R183, [R1+0x530] ;  /* 0x0005300001b77983 */ /* 0x000f260000300800 */
[----:B------:R-:W-:-:S05]  /*7ec40*/  IMAD.X R11, R8, 0x1, R6, P0 ;  /* 0x00000001080b7824 */ /* 0x000fca00000e0606 */
[----:B------:R0:W-:Y:S01]  /*7ec50*/  STL.64 [R1+0x7d8], R10 ;  /* 0x0007d80a01007387 */ /* 0x0001e20000100a00 */
[----:B--2---:R-:W-:Y:S02]  /*7ec60*/  SHF.R.S32.HI R8, RZ, 0x1f, R180 ;  /* 0x0000001fff087819 */ /* 0x004fe400000114b4 */
[----:B0-----:R-:W-:-:S05]  /*7ec70*/  IADD3 R10, P0, R180, R0, RZ ;  /* 0x00000000b40a7210 */ /* 0x001fca0007f1e0ff */
[----:B------:R-:W-:-:S05]  /*7ec80*/  IMAD.X R11, R8, 0x1, R7, P0 ;  /* 0x00000001080b7824 */ /* 0x000fca00000e0607 */
[----:B------:R0:W-:Y:S02]  /*7ec90*/  STL.64 [R1+0x7d0], R10 ;  /* 0x0007d00a01007387 */ /* 0x0001e40000100a00 */
[----:B0-----:R-:W-:Y:S02]  /*7eca0*/  IADD3 R10, P0, R180, R5, RZ ;  /* 0x00000005b40a7210 */ /* 0x001fe40007f1e0ff */
[----:B------:R-:W2:Y:S03]  /*7ecb0*/  LDL.LU R180, [R1+0x534] ;  /* 0x0005340001b47983 */ /* 0x000ea60000300800 */
[----:B------:R-:W-:-:S05]  /*7ecc0*/  IMAD.X R11, R8, 0x1, R6, P0 ;  /* 0x00000001080b7824 */ /* 0x000fca00000e0606 */
[----:B------:R0:W-:Y:S01]  /*7ecd0*/  STL.64 [R1+0x7c8], R10 ;  /* 0x0007c80a01007387 */ /* 0x0001e20000100a00 */
[----:B------:R-:W-:Y:S02]  /*7ece0*/  SHF.R.S32.HI R8, RZ, 0x1f, R181 ;  /* 0x0000001fff087819 */ /* 0x000fe400000114b5 */
[----:B0-----:R-:W-:-:S05]  /*7ecf0*/  IADD3 R10, P0, R181, R0, RZ ;  /* 0x00000000b50a7210 */ /* 0x001fca0007f1e0ff */
[----:B------:R-:W-:-:S05]  /*7ed00*/  IMAD.X R11, R8, 0x1, R7, P0 ;  /* 0x00000001080b7824 */ /* 0x000fca00000e0607 */
[----:B------:R0:W-:Y:S02]  /*7ed10*/  STL.64 [R1+0x7c0], R10 ;  /* 0x0007c00a01007387 */ /* 0x0001e40000100a00 */
[----:B0-----:R-:W-:Y:S02]  /*7ed20*/  IADD3 R10, P0, R181, R5, RZ ;  /* 0x00000005b50a7210 */ /* 0x001fe40007f1e0ff */
[----:B------:R-:W2:Y:S03]  /*7ed30*/  LDL.LU R181, [R1+0x52c] ;  /* 0x00052c0001b57983 */ /* 0x000ea60000300800 */
[----:B------:R-:W-:Y:S01]  /*7ed40*/  IMAD.X R11, R8, 0x1, R6, P0 ;  /* 0x00000001080b7824 */ /* 0x000fe200000e0606 */
[----:B------:R-:W-:-:S04]  /*7ed50*/  SHF.R.S32.HI R8, RZ, 0x1f, R184 ;  /* 0x0000001fff087819 */ /* 0x000fc800000114b8 */
[----:B------:R0:W-:Y:S02]  /*7ed60*/  STL.64 [R1+0x7b8], R10 ;  /* 0x0007b80a01007387 */ /* 0x0001e40000100a00 */
        /* <DEDUP_REMOVED lines=14> */
[----:B---3--:R-:W-:-:S04]  /*7ee50*/  SHF.R.S32.HI R8, RZ, 0x1f, R182 ;  /* 0x0000001fff087819 */ /* 0x008fc800000114b6 */
[----:B------:R0:W-:Y:S02]  /*7ee60*/  STL.64 [R1+0x798], R10 ;  /* 0x0007980a01007387 */ /* 0x0001e40000100a00 */
[----:B0-----:R-:W-:-:S05]  /*7ee70*/  IADD3 R10, P0, R182, R0, RZ ;  /* 0x00000000b60a7210 */ /* 0x001fca0007f1e0ff */
[----:B------:R-:W-:-:S05]  /*7ee80*/  IMAD.X R11, R8, 0x1, R7, P0 ;  /* 0x00000001080b7824 */ /* 0x000fca00000e0607 */
[----:B------:R0:W-:Y:S02]  /*7ee90*/  STL.64 [R1+0x790], R10 ;  /* 0x0007900a01007387 */ /* 0x0001e40000100a00 */
[----:B0-----:R-:W-:Y:S02]  /*7eea0*/  IADD3 R10, P0, R182, R5, RZ ;  /* 0x00000005b60a7210 */ /* 0x001fe40007f1e0ff */
[----:B------:R-:W3:Y:S03]  /*7eeb0*/  LDL.LU R182, [R1+0x520] ;  /* 0x0005200001b67983 */ /* 0x000ee60000300800 */
[----:B------:R-:W-:Y:S01]  /*7eec0*/  IMAD.X R11, R8, 0x1, R6, P0 ;  /* 0x00000001080b7824 */ /* 0x000fe200000e0606 */
[----:B----4-:R-:W-:-:S04]  /*7eed0*/  SHF.R.S32.HI R8, RZ, 0x1f, R183 ;  /* 0x0000001fff087819 */ /* 0x010fc800000114b7 */
[----:B------:R0:W-:Y:S02]  /*7eee0*/  STL.64 [R1+0x788], R10 ;  /* 0x0007880a01007387 */ /* 0x0001e40000100a00 */
        /* <DEDUP_REMOVED lines=298> */
[----:B------:R0:W-:Y:S04]  /*80190*/  STL.64 [R1+0x530], R10 ;  /* 0x0005300a01007387 */ /* 0x0001e80000100a00 */
[----:B------:R-:W2:Y:S01]  /*801a0*/  LDL.LU R188, [R1+0x3e0] ;  /* 0x0003e00001bc7983 */ /* 0x000ea20000300800 */
[----:B0-----:R-:W-:-:S05]  /*801b0*/  IADD3 R10, P0, R180, R5, RZ ;  /* 0x00000005b40a7210 */ /* 0x001fca0007f1e0ff */
[----:B------:R-:W-:-:S05]  /*801c0*/  IMAD.X R11, R8, 0x1, R6, P0 ;  /* 0x00000001080b7824 */ /* 0x000fca00000e0606 */
[----:B------:R0:W-:Y:S01]  /*801d0*/  STL.64 [R1+0x528], R10 ;  /* 0x0005280a01007387 */ /* 0x0001e20000100a00 */
[----:B------:R-:W-:Y:S02]  /*801e0*/  SHF.R.S32.HI R8, RZ, 0x1f, R181 ;  /* 0x0000001fff087819 */ /* 0x000fe400000114b5 */
        /* <DEDUP_REMOVED lines=8> */
[----:B------:R-:W-:-:S05]  /*80270*/  IADD3 R180, P0, R184, R0, RZ ;  /* 0x00000000b8b47210 */ /* 0x000fca0007f1e0ff */
[----:B------:R-:W-:Y:S01]  /*80280*/  IMAD.X R181, R8, 0x1, R7, P0 ;  /* 0x0000000108b57824 */ /* 0x000fe200000e0607 */
[----:B0-----:R-:W-:-:S04]  /*80290*/  IADD3 R10, P0, R184, R5, RZ ;  /* 0x00000005b80a7210 */ /* 0x001fc80007f1e0ff */
[----:B------:R-:W-:Y:S04]  /*802a0*/  STL.64 [R1+0x2128], R180 ;  /* 0x002128b401007387 */ /* 0x000fe80000100a00 */
[----:B------:R-:W2:Y:S01]  /*802b0*/  LDL.LU R186, [R1+0x3d4] ;  /* 0x0003d40001ba7983 */ /* 0x000ea20000300800 */
        /* <DEDUP_REMOVED lines=10> */
[----:B---3--:R-:W-:Y:S02]  /*80360*/  SHF.R.S32.HI R8, RZ, 0x1f, R182 ;  /* 0x0000001fff087819 */ /* 0x008fe400000114b6 */
[----:B0-----:R-:W-:-:S05]  /*80370*/  IADD3 R10, P0, R182, R0, RZ ;  /* 0x00000000b60a7210 */ /* 0x001fca0007f1e0ff */
[----:B------:R-:W-:-:S05]  /*80380*/  IMAD.X R11, R8, 0x1, R7, P0 ;  /* 0x00000001080b7824 */ /* 0x000fca00000e0607 */
[----:B------:R0:W-:Y:S04]  /*80390*/  STL.64 [R1+0x4f0], R10 ;  /* 0x0004f00a01007387 */ /* 0x0001e80000100a00 */
[----:B------:R-:W3:Y:S01]  /*803a0*/  LDL.LU R184, [R1+0x3c8] ;  /* 0x0003c80001b87983 */ /* 0x000ee20000300800 */
[----:B0-----:R-:W-:-:S05]  /*803b0*/  IADD3 R10, P0, R182, R5, RZ ;  /* 0x00000005b60a7210 */ /* 0x001fca0007f1e0ff */
[----:B------:R-:W-:-:S05]  /*803c0*/  IMAD.X R11, R8, 0x1, R6, P0 ;  /* 0x00000001080b7824 */ /* 0x000fca00000e0606 */
[----:B------:R0:W-:Y:S04]  /*803d0*/  STL.64 [R1+0x4e8], R10 ;  /* 0x0004e80a01007387 */ /* 0x0001e80000100a00 */
[----:B------:R-:W3:Y:S01]  /*803e0*/  LDL.LU R185, [R1+0x3b4] ;  /* 0x0003b40001b97983 */ /* 0x000ee20000300800 */
[----:B----4-:R-:W-:Y:S02]  /*803f0*/  SHF.R.S32.HI R8, RZ, 0x1f, R183 ;  /* 0x0000001fff087819 */ /* 0x010fe400000114b7 */
[----:B0-----:R-:W-:-:S05]  /*80400*/  IADD3 R10, P0, R183, R0, RZ ;  /* 0x00000000b70a7210 */ /* 0x001fca0007f1e0ff */
[----:B------:R-:W-:Y:S01]  /*80410*/  IMAD.X R11, R8, 0x1, R7, P0 ;  /* 0x00000001080b7824 */ /* 0x000fe200000e0607 */
[----:B------:R-:W-:-:S04]  /*80420*/  IADD3 R182, P0, R183, R5, RZ ;  /* 0x00000005b7b67210 */ /* 0x000fc80007f1e0ff */
[----:B------:R0:W-:Y:S01]  /*80430*/  STL.64 [R1+0x4e0], R10 ;  /* 0x0004e00a01007387 */ /* 0x0001e20000100a00 */
[----:B------:R-:W-:-:S05]  /*80440*/  IMAD.X R183, R8, 0x1, R6, P0 ;  /* 0x0000000108b77824 */ /* 0x000fca00000e0606 */
[----:B------:R-:W-:Y:S01]  /*80450*/  STL.64 [R1+0x2130], R182 ;  /* 0x002130b601007387 */ /* 0x000fe20000100a00 */
        /* <DEDUP_REMOVED lines=13> */
[----:B------:R-:W4:Y:S03]  /*80530*/  LDL.LU R189, [R1+0x3ac] ;  /* 0x0003ac0001bd7983 */ /* 0x000f260000300800 */
        /* <DEDUP_REMOVED lines=24> */
[----:B------:R-:W-:Y:S01]  /*806c0*/  IMAD.X R11, R8, 0x1, R6, P0 ;  /* 0x00000001080b7824 */ /* 0x000fe200000e0606 */
[----:B------:R-:W-:-:S04]  /*806d0*/  SHF.R.S32.HI R8, RZ, 0x1f, R185 ;  /* 0x0000001fff087819 */ /* 0x000fc800000114b9 */
[----:B------:R0:W-:Y:S02]  /*806e0*/  STL.64 [R1+0x488], R10 ;  /* 0x0004880a01007387 */ /* 0x0001e40000100a00 */
[----:B0-----:R-:W-:-:S05]  /*806f0*/  IADD3 R10, P0, R185, R0, RZ ;  /* 0x00000000b90a7210 */ /* 0x001fca0007f1e0ff */
[----:B------:R-:W-:-:S05]  /*80700*/  IMAD.X R11, R8, 0x1, R7, P0 ;  /* 0x00000001080b7824 */ /* 0x000fca00000e0607 */
[----:B------:R0:W-:Y:S02]  /*80710*/  STL.64 [R1+0x480], R10 ;  /* 0x0004800a01007387 */ /* 0x0001e40000100a00 */
[----:B0-----:R-:W-:Y:S02]  /*80720*/  IADD3 R10, P0, R185, R5, RZ ;  /* 0x00000005b90a7210 */ /* 0x001fe40007f1e0ff */
[----:B------:R-:W3:Y:S03]  /*80730*/  LDL.LU R185, [R1+0x390] ;  /* 0x0003900001b97983 */ /* 0x000ee60000300800 */
        /* <DEDUP_REMOVED lines=43> */
[----:B------:R-:W-:Y:S02]  /*809f0*/  SHF.R.S32.HI R8, RZ, 0x1f, R185 ;  /* 0x0000001fff087819 */ /* 0x000fe400000114b9 */
        /* <DEDUP_REMOVED lines=25> */
[----:B------:R0:W-:Y:S04]  /*80b90*/  STL.64 [R1+0x3f0], R10 ;  /* 0x0003f00a01007387 */ /* 0x0001e80000100a00 */
[----:B------:R-:W4:Y:S01]  /*80ba0*/  LDL.LU R192, [R1+0x33c] ;  /* 0x00033c0001c07983 */ /* 0x000f220000300800 */
[----:B0-----:R-:W-:-:S05]  /*80bb0*/  IADD3 R10, P0, R186, R5, RZ ;  /* 0x00000005ba0a7210 */ /* 0x001fca0007f1e0ff */
[----:B------:R-:W-:-:S05]  /*80bc0*/  IMAD.X R11, R8, 0x1, R6, P0 ;  /* 0x00000001080b7824 */ /* 0x000fca00000e0606 */
[----:B------:R0:W-:Y:S04]  /*80bd0*/  STL.64 [R1+0x3e8], R10 ;  /* 0x0003e80a01007387 */ /* 0x0001e80000100a00 */
[----:B------:R-:W4:Y:S01]  /*80be0*/  LDL.LU R193, [R1+0x324] ;  /* 0x0003240001c17983 */ /* 0x000f220000300800 */
[----:B------:R-:W-:Y:S02]  /*80bf0*/  SHF.R.S32.HI R8, RZ, 0x1f, R187 ;  /* 0x0000001fff087819 */ /* 0x000fe400000114bb */
[----:B0-----:R-:W-:-:S05]  /*80c00*/  IADD3 R10, P0, R187, R0, RZ ;  /* 0x00000000bb0a7210 */ /* 0x001fca0007f1e0ff */
[----:B------:R-:W-:Y:S01]  /*80c10*/  IMAD.X R11, R8, 0x1, R7, P0 ;  /* 0x00000001080b7824 */ /* 0x000fe200000e0607 */
[----:B------:R-:W-:-:S04]  /*80c20*/  IADD3 R186, P0, R187, R5, RZ ;  /* 0x00000005bbba7210 */ /* 0x000fc80007f1e0ff */
[----:B------:R0:W-:Y:S01]  /*80c30*/  STL.64 [R1+0x3e0], R10 ;  /* 0x0003e00a01007387 */ /* 0x0001e20000100a00 */
[----:B------:R-:W-:-:S05]  /*80c40*/  IMAD.X R187, R8, 0x1, R6, P0 ;  /* 0x0000000108bb7824 */ /* 0x000fca00000e0606 */
[----:B------:R-:W-:Y:S01]  /*80c50*/  STL.64 [R1+0x2108], R186 ;  /* 0x002108ba01007387 */ /* 0x000fe20000100a00 */
        /* <DEDUP_REMOVED lines=23> */
[----:B------:R0:W-:Y:S04]  /*80dd0*/  STL.64 [R1+0x3a8], R10 ;  /* 0x0003a80a01007387 */ /* 0x0001e80000100a00 */
[----:B------:R-:W2:Y:S01]  /*80de0*/  LDL.LU R195, [R1+0x828] ;  /* 0x0008280001c37983 */ /* 0x000ea20000300800 */
[----:B----4-:R-:W-:Y:S02]  /*80df0*/  SHF.R.S32.HI R8, RZ, 0x1f, R189 ;  /* 0x0000001fff087819 */ /* 0x010fe400000114bd */
[----:B0-----:R-:W-:-:S05]  /*80e00*/  IADD3 R10, P0, R189, R0, RZ ;  /* 0x00000000bd0a7210 */ /* 0x001fca0007f1e0ff */
[----:B------:R-:W-:Y:S01]  /*80e10*/  IMAD.X R11, R8, 0x1, R7, P0 ;  /* 0x00000001080b7824 */ /* 0x000fe200000e0607 */
[----:B------:R-:W-:-:S04]  /*80e20*/  IADD3 R188, P0, R189, R5, RZ ;  /* 0x00000005bdbc7210 */ /* 0x000fc80007f1e0ff */
[----:B------:R0:W-:Y:S01]  /*80e30*/  STL.64 [R1+0x3a0], R10 ;  /* 0x0003a00a01007387 */ /* 0x0001e20000100a00 */
[----:B------:R-:W-:-:S05]  /*80e40*/  IMAD.X R189, R8, 0x1, R6, P0 ;  /* 0x0000000108bd7824 */ /* 0x000fca00000e0606 */
[----:B------:R-:W-:Y:S01]  /*80e50*/  STL.64 [R1+0x2110], R188 ;  /* 0x002110bc01007387 */ /* 0x000fe20000100a00 */
[----:B------:R-:W-:Y:S02]  /*80e60*/  SHF.R.S32.HI R8, RZ, 0x1f, R192 ;  /* 0x0000001fff087819 */ /* 0x000fe400000114c0 */
[----:B0-----:R-:W-:-:S05]  /*80e70*/  IADD3 R10, P0, R192, R0, RZ ;  /* 0x00000000c00a7210 */ /* 0x001fca0007f1e0ff */
[----:B------:R-:W-:-:S05]  /*80e80*/  IMAD.X R11, R8, 0x1, R7, P0 ;  /* 0x00000001080b7824 */ /* 0x000fca00000e0607 */
[----:B------:R0:W-:Y:S02]  /*80e90*/  STL.64 [R1+0x390], R10 ;  /* 0x0003900a01007387 */ /* 0x0001e40000100a00 */
[----:B0-----:R-:W-:Y:S02]  /*80ea0*/  IADD3 R10, P0, R192, R5, RZ ;  /* 0x00000005c00a7210 */ /* 0x001fe40007f1e0ff */
[----:B------:R-:W4:Y:S03]  /*80eb0*/  LDL.LU R192, [R1+0x830] ;  /* 0x0008300001c07983 */ /* 0x000f260000300800 */
[----:B------:R-:W-:Y:S01]  /*80ec0*/  IMAD.X R11, R8, 0x1, R6, P0 ;  /* 0x00000001080b7824 */ /* 0x000fe200000e0606 */
[----:B------:R-:W-:-:S04]  /*80ed0*/  SHF.R.S32.HI R8, RZ, 0x1f, R193 ;  /* 0x0000001fff087819 */ /* 0x000fc800000114c1 */
        /* <DEDUP_REMOVED lines=22> */
[----:B------:R-:W-:Y:S01]  /*81040*/  IMAD.X R191, R8, 0x1, R6, P0 ;  /* 0x0000000108bf7824 */ /* 0x000fe200000e0606 */
[----:B--2---:R-:W-:Y:S02]  /*81050*/  SHF.R.S32.HI R8, RZ, 0x1f, R194 ;  /* 0x0000001fff087819 */ /* 0x004fe400000114c2 */
        /* <DEDUP_REMOVED lines=29> */
[----:B------:R-:W-:Y:S01]  /*81230*/  IMAD.X R193, R8, 0x1, R6, P0 ;  /* 0x0000000108c17824 */ /* 0x000fe200000e0606 */
        /* <DEDUP_REMOVED lines=25> */
[----:B------:R-:W-:Y:S02]  /*813d0*/  SHF.R.S32.HI R8, RZ, 0x1f, R195 ;  /* 0x0000001fff087819 */ /* 0x000fe400000114c3 */
[----:B0-----:R-:W-:-:S05]  /*813e0*/  IADD3 R10, P0, R195, R0, RZ ;  /* 0x00000000c30a7210 */ /* 0x001fca0007f1e0ff */
[----:B------:R-:W-:Y:S01]  /*813f0*/  IMAD.X R11, R8, 0x1, R7, P0 ;  /* 0x00000001080b7824 */ /* 0x000fe200000e0607 */
[----:B------:R-:W-:-:S04]  /*81400*/  IADD3 R194, P0, R195, R5, RZ ;  /* 0x00000005c3c27210 */ /* 0x000fc80007f1e0ff */
[----:B------:R0:W-:Y:S01]  /*81410*/  STL.64 [R1+0x2e0], R10 ;  /* 0x0002e00a01007387 */ /* 0x0001e20000100a00 */
[----:B------:R-:W-:Y:S01]  /*81420*/  IMAD.X R195, R8, 0x1, R6, P0 ;  /* 0x0000000108c37824 */ /* 0x000fe200000e0606 */
[----:B----4-:R-:W-:Y:S02]  /*81430*/  SHF.R.S32.HI R8, RZ, 0x1f, R198 ;  /* 0x0000001fff087819 */ /* 0x010fe400000114c6 */
        /* <DEDUP_REMOVED lines=250> */
[----:B------:R0:W-:Y:S04]  /*823e0*/  STL.64 [R1+0xd0], R10 ;  /* 0x0000d00a01007387 */ /* 0x0001e80000100a00 */
[----:B------:R-:W3:Y:S01]  /*823f0*/  LDL.LU R19, [R1+0x8dc] ;  /* 0x0008dc0001137983 */ /* 0x000ee20000300800 */
[----:B0-----:R-:W-:-:S05]  /*82400*/  IADD3 R10, P0, R217, R5, RZ ;  /* 0x00000005d90a7210 */ /* 0x001fca0007f1e0ff */
[----:B------:R-:W-:Y:S01]  /*82410*/  IMAD.X R11, R8, 0x1, R6, P0 ;  /* 0x00000001080b7824 */ /* 0x000fe200000e0606 */
[----:B------:R-:W-:-:S04]  /*82420*/  SHF.R.S32.HI R8, RZ, 0x1f, R214 ;  /* 0x0000001fff087819 */ /* 0x000fc800000114d6 */
[----:B------:R0:W-:Y:S04]  /*82430*/  STL.64 [R1+0xc8], R10 ;  /* 0x0000c80a01007387 */ /* 0x0001e80000100a00 */
[----:B------:R-:W3:Y:S01]  /*82440*/  LDL.LU R18, [R1+0x8e0] ;  /* 0x0008e00001127983 */ /* 0x000ee20000300800 */
[----:B0-----:R-:W-:-:S05]  /*82450*/  IADD3 R10, P0, R214, R0, RZ ;  /* 0x00000000d60a7210 */ /* 0x001fca0007f1e0ff */
[----:B------:R-:W-:-:S05]  /*82460*/  IMAD.X R11, R8, 0x1, R7, P0 ;  /* 0x00000001080b7824 */ /* 0x000fca00000e0607 */
[----:B------:R0:W-:Y:S04]  /*82470*/  STL.64 [R1+0xc0], R10 ;  /* 0x0000c00a01007387 */ /* 0x0001e80000100a00 */
[----:B------:R-:W3:Y:S04]  /*82480*/  LDL.LU R237, [R1+0x8e4] ;  /* 0x0008e40001ed7983 */ /* 0x000ee80000300800 */
[----:B------:R-:W3:Y:S01]  /*82490*/  LDL.LU R251, [R1+0x8e8] ;  /* 0x0008e80001fb7983 */ /* 0x000ee20000300800 */
[----:B------:R-:W-:-:S03]  /*824a0*/  IADD3 R224, P0, R214, R5, RZ ;  /* 0x00000005d6e07210 */ /* 0x000fc60007f1e0ff */
[----:B------:R-:W3:Y:S02]  /*824b0*/  LDL.LU R21, [R1+0x8ec] ;  /* 0x0008ec0001157983 */ /* 0x000ee40000300800 */
[----:B------:R-:W-:Y:S02]  /*824c0*/  IMAD.X R225, R8, 0x1, R6, P0 ;  /* 0x0000000108e17824 */ /* 0x000fe400000e0606 */
[----:B------:R-:W3:Y:S01]  /*824d0*/  LDL.LU R20, [R1+0x8f0] ;  /* 0x0008f00001147983 */ /* 0x000ee20000300800 */
[----:B--2---:R-:W-:Y:S02]  /*824e0*/  SHF.R.S32.HI R8, RZ, 0x1f, R212 ;  /* 0x0000001fff087819 */ /* 0x004fe400000114d4 */
[----:B------:R-:W-:-:S05]  /*824f0*/  IADD3 R226, P0, R212, R0, RZ ;  /* 0x00000000d4e27210 */ /* 0x000fca0007f1e0ff */
[----:B------:R-:W-:Y:S01]  /*82500*/  IMAD.X R227, R8, 0x1, R7, P0 ;  /* 0x0000000108e37824 */ /* 0x000fe200000e0607 */
[----:B------:R-:W-:-:S05]  /*82510*/  IADD3 R220, P0, R212, R5, RZ ;  /* 0x00000005d4dc7210 */ /* 0x000fca0007f1e0ff */
[----:B------:R-:W-:Y:S01]  /*82520*/  IMAD.X R221, R8, 0x1, R6, P0 ;  /* 0x0000000108dd7824 */ /* 0x000fe200000e0606 */
[----:B------:R-:W-:Y:S02]  /*82530*/  SHF.R.S32.HI R8, RZ, 0x1f, R213 ;  /* 0x0000001fff087819 */ /* 0x000fe400000114d5 */
[----:B------:R-:W-:-:S05]  /*82540*/  IADD3 R222, P0, R213, R0, RZ ;  /* 0x00000000d5de7210 */ /* 0x000fca0007f1e0ff */
[----:B------:R-:W-:Y:S01]  /*82550*/  IMAD.X R223, R8, 0x1, R7, P0 ;  /* 0x0000000108df7824 */ /* 0x000fe200000e0607 */
[----:B------:R-:W-:-:S05]  /*82560*/  IADD3 R212, P0, R213, R5, RZ ;  /* 0x00000005d5d47210 */ /* 0x000fca0007f1e0ff */
[----:B------:R-:W-:Y:S01]  /*82570*/  IMAD.X R213, R8, 0x1, R6, P0 ;  /* 0x0000000108d57824 */ /* 0x000fe200000e0606 */
[----:B----4-:R-:W-:Y:S02]  /*82580*/  SHF.R.S32.HI R8, RZ, 0x1f, R215 ;  /* 0x0000001fff087819 */ /* 0x010fe400000114d7 */
        /* <DEDUP_REMOVED lines=9> */
[----:B---3--:R-:W-:Y:S02]  /*82620*/  SHF.R.S32.HI R8, RZ, 0x1f, R19 ;  /* 0x0000001fff087819 */ /* 0x008fe40000011413 */
[----:B------:R-:W-:-:S05]  /*82630*/  IADD3 R246, P0, R19, R0, RZ ;  /* 0x0000000013f67210 */ /* 0x000fca0007f1e0ff */
[C---:B------:R-:W-:Y:S01]  /*82640*/  IMAD.X R247, R8.reuse, 0x1, R7, P0 ;  /* 0x0000000108f77824 */ /* 0x040fe200000e0607 */
[----:B------:R-:W-:Y:S02]  /*82650*/  IADD3 R244, P0, R19, R5, RZ ;  /* 0x0000000513f47210 */ /* 0x000fe40007f1e0ff */
[----:B------:R-:W2:Y:S03]  /*82660*/  LDL.LU R19, [R1+0x8f4] ;  /* 0x0008f40001137983 */ /* 0x000ea60000300800 */
[----:B------:R-:W-:Y:S01]  /*82670*/  IMAD.X R245, R8, 0x1, R6, P0 ;  /* 0x0000000108f57824 */ /* 0x000fe200000e0606 */
[----:B------:R-:W-:Y:S02]  /*82680*/  SHF.R.S32.HI R8, RZ, 0x1f, R18 ;  /* 0x0000001fff087819 */ /* 0x000fe40000011412 */
[----:B------:R-:W-:-:S05]  /*82690*/  IADD3 R242, P0, R18, R0, RZ ;  /* 0x0000000012f27210 */ /* 0x000fca0007f1e0ff */
[----:B------:R-:W-:Y:S01]  /*826a0*/  IMAD.X R243, R8, 0x1, R7, P0 ;  /* 0x0000000108f37824 */ /* 0x000fe200000e0607 */
[----:B------:R-:W-:Y:S02]  /*826b0*/  IADD3 R240, P0, R18, R5, RZ ;  /* 0x0000000512f07210 */ /* 0x000fe40007f1e0ff */
[----:B------:R-:W3:Y:S03]  /*826c0*/  LDL.LU R18, [R1+0x8f8] ;  /* 0x0008f80001127983 */ /* 0x000ee60000300800 */
[----:B------:R-:W-:Y:S01]  /*826d0*/  IMAD.X R241, R8, 0x1, R6, P0 ;  /* 0x0000000108f17824 */ /* 0x000fe200000e0606 */
[----:B------:R-:W-:Y:S02]  /*826e0*/  SHF.R.S32.HI R8, RZ, 0x1f, R237 ;  /* 0x0000001fff087819 */ /* 0x000fe400000114ed */
[----:B------:R-:W-:-:S05]  /*826f0*/  IADD3 R238, P0, R237, R0, RZ ;  /* 0x00000000edee7210 */ /* 0x000fca0007f1e0ff */
[C---:B------:R-:W-:Y:S01]  /*82700*/  IMAD.X R239, R8.reuse, 0x1, R7, P0 ;  /* 0x0000000108ef7824 */ /* 0x040fe200000e0607 */
[----:B------:R-:W-:Y:S02]  /*82710*/  IADD3 R234, P0, R237, R5, RZ ;  /* 0x00000005edea7210 */ /* 0x000fe40007f1e0ff */
[----:B------:R-:W4:Y:S03]  /*82720*/  LDL.LU R237, [R1+0x8fc] ;  /* 0x0008fc0001ed7983 */ /* 0x000f260000300800 */
        /* <DEDUP_REMOVED lines=15> */
[----:B------:R-:W-:Y:S01]  /*82820*/  IMAD.X R175, R8, 0x1, R7, P0 ;  /* 0x0000000108af7824 */ /* 0x000fe200000e0607 */
[----:B------:R-:W-:Y:S02]  /*82830*/  IADD3 R172, P0, R20, R5, RZ ;  /* 0x0000000514ac7210 */ /* 0x000fe40007f1e0ff */
[----:B------:R-:W4:Y:S03]  /*82840*/  LDL.LU R20, [R1+0x908] ;  /* 0x0009080001147983 */ /* 0x000f260000300800 */
[----:B------:R-:W-:Y:S01]  /*82850*/  IMAD.X R173, R8, 0x1, R6, P0 ;  /* 0x0000000108ad7824 */ /* 0x000fe200000e0606 */
[----:B--2---:R-:W-:Y:S02]  /*82860*/  SHF.R.S32.HI R8, RZ, 0x1f, R19 ;  /* 0x0000001fff087819 */ /* 0x004fe40000011413 */
[----:B------:R-:W-:-:S05]  /*82870*/  IADD3 R170, P0, R19, R0, RZ ;  /* 0x0000000013aa7210 */ /* 0x000fca0007f1e0ff */
[C---:B------:R-:W-:Y:S01]  /*82880*/  IMAD.X R171, R8.reuse, 0x1, R7, P0 ;  /* 0x0000000108ab7824 */ /* 0x040fe200000e0607 */
[----:B------:R-:W-:Y:S02]  /*82890*/  IADD3 R168, P0, R19, R5, RZ ;  /* 0x0000000513a87210 */ /* 0x000fe40007f1e0ff */
[----:B------:R-:W2:Y:S03]  /*828a0*/  LDL.LU R19, [R1+0x90c] ;  /* 0x00090c0001137983 */ /* 0x000ea60000300800 */
[----:B------:R-:W-:Y:S01]  /*828b0*/  IMAD.X R169, R8, 0x1, R6, P0 ;  /* 0x0000000108a97824 */ /* 0x000fe200000e0606 */
[----:B---3--:R-:W-:Y:S02]  /*828c0*/  SHF.R.S32.HI R8, RZ, 0x1f, R18 ;  /* 0x0000001fff087819 */ /* 0x008fe40000011412 */
[----:B------:R-:W-:-:S05]  /*828d0*/  IADD3 R164, P0, R18, R0, RZ ;  /* 0x0000000012a47210 */ /* 0x000fca0007f1e0ff */
[----:B------:R-:W-:Y:S01]  /*828e0*/  IMAD.X R165, R8, 0x1, R7, P0 ;  /* 0x0000000108a57824 */ /* 0x000fe200000e0607 */
[----:B------:R-:W-:Y:S02]  /*828f0*/  IADD3 R140, P0, R18, R5, RZ ;  /* 0x00000005128c7210 */ /* 0x000fe40007f1e0ff */
[----:B------:R-:W3:Y:S03]  /*82900*/  LDL.LU R18, [R1+0x910] ;  /* 0x0009100001127983 */ /* 0x000ee60000300800 */
[----:B------:R-:W-:Y:S01]  /*82910*/  IMAD.X R141, R8, 0x1, R6, P0 ;  /* 0x00000001088d7824 */ /* 0x000fe200000e0606 */
[----:B----4-:R-:W-:Y:S02]  /*82920*/  SHF.R.S32.HI R8, RZ, 0x1f, R237 ;  /* 0x0000001fff087819 */ /* 0x010fe400000114ed */
        /* <DEDUP_REMOVED lines=147> */
[----:B------:R-:W4:Y:S04]  /*83260*/  LDL.LU R237, [R1+0x974] ;  /* 0x0009740001ed7983 */ /* 0x000f280000300800 */
[----:B------:R-:W4:Y:S01]  /*83270*/  LDL.LU R144, [R1+0x978] ;  /* 0x0009780001907983 */ /* 0x000f220000300800 */
[----:B------:R-:W-:Y:S01]  /*83280*/  IMAD.X R39, R8, 0x1, R6, P0 ;  /* 0x0000000108277824 */ /* 0x000fe200000e0606 */
[----:B------:R-:W-:Y:S02]  /*83290*/  SHF.R.S32.HI R8, RZ, 0x1f, R251 ;  /* 0x0000001fff087819 */ /* 0x000fe400000114fb */
[----:B------:R-:W-:-:S05]  /*832a0*/  IADD3 R40, P0, R251, R0, RZ ;  /* 0x00000000fb287210 */ /* 0x000fca0007f1e0ff */
[C---:B------:R-:W-:Y:S01]  /*832b0*/  IMAD.X R41, R8.reuse, 0x1, R7, P0 ;  /* 0x0000000108297824 */ /* 0x040fe200000e0607 */
[----:B------:R-:W-:Y:S02]  /*832c0*/  IADD3 R36, P0, R251, R5, RZ ;  /* 0x00000005fb247210 */ /* 0x000fe40007f1e0ff */
[----:B------:R-:W4:Y:S03]  /*832d0*/  LDL.LU R251, [R1+0xa48] ;  /* 0x000a480001fb7983 */ /* 0x000f260000300800 */
[----:B------:R-:W-:Y:S01]  /*832e0*/  IMAD.X R37, R8, 0x1, R6, P0 ;  /* 0x0000000108257824 */ /* 0x000fe200000e0606 */
[----:B------:R-:W-:Y:S01]  /*832f0*/  SHF.R.S32.HI R8, RZ, 0x1f, R21 ;  /* 0x0000001fff087819 */ /* 0x000fe20000011415 */
[----:B------:R-:W4:Y:S01]  /*83300*/  LDL.LU R152, [R1+0x97c] ;  /* 0x00097c0001987983 */ /* 0x000f220000300800 */
[----:B------:R-:W-:-:S03]  /*83310*/  IADD3 R34, P0, R21, R0, RZ ;  /* 0x0000000015227210 */ /* 0x000fc60007f1e0ff */
[----:B------:R-:W4:Y:S02]  /*83320*/  LDL.LU R145, [R1+0x980] ;  /* 0x0009800001917983 */ /* 0x000f240000300800 */
        /* <DEDUP_REMOVED lines=8> */
[----:B--2---:R-:W-:Y:S02]  /*833b0*/  SHF.R.S32.HI R8, RZ, 0x1f, R19 ;  /* 0x0000001fff087819 */ /* 0x004fe40000011413 */
[----:B------:R-:W-:-:S05]  /*833c0*/  IADD3 R28, P0, R19, R0, RZ ;  /* 0x00000000131c7210 */ /* 0x000fca0007f1e0ff */
[----:B------:R-:W-:Y:S01]  /*833d0*/  IMAD.X R29, R8, 0x1, R7, P0 ;  /* 0x00000001081d7824 */ /* 0x000fe200000e0607 */
[----:B------:R-:W-:-:S05]  /*833e0*/  IADD3 R16, P0, R19, R5, RZ ;  /* 0x0000000513107210 */ /* 0x000fca0007f1e0ff */
[----:B------:R-:W-:Y:S01]  /*833f0*/  IMAD.X R17, R8, 0x1, R6, P0 ;  /* 0x0000000108117824 */ /* 0x000fe200000e0606 */
[----:B---3--:R-:W-:Y:S02]  /*83400*/  SHF.R.S32.HI R8, RZ, 0x1f, R18 ;  /* 0x0000001fff087819 */ /* 0x008fe40000011412 */
[----:B------:R-:W-:-:S05]  /*83410*/  IADD3 R24, P0, R18, R0, RZ ;  /* 0x0000000012187210 */ /* 0x000fca0007f1e0ff */
[----:B------:R-:W-:Y:S01]  /*83420*/  IMAD.X R25, R8, 0x1, R7, P0 ;  /* 0x0000000108197824 */ /* 0x000fe200000e0607 */
[----:B------:R-:W-:-:S05]  /*83430*/  IADD3 R26, P0, R18, R5, RZ ;  /* 0x00000005121a7210 */ /* 0x000fca0007f1e0ff */
[----:B------:R-:W-:Y:S01]  /*83440*/  IMAD.X R27, R8, 0x1, R6, P0 ;  /* 0x00000001081b7824 */ /* 0x000fe200000e0606 */
[----:B----4-:R-:W-:Y:S02]  /*83450*/  SHF.R.S32.HI R8, RZ, 0x1f, R237 ;  /* 0x0000001fff087819 */ /* 0x010fe400000114ed */
        /* <DEDUP_REMOVED lines=9> */
[----:B------:R-:W-:-:S03]  /*834f0*/  SHF.R.S32.HI R9, RZ, 0x1f, R251 ;  /* 0x0000001fff097819 */ /* 0x000fc600000114fb */
[----:B------:R-:W-:Y:S01]  /*83500*/  IMAD.X R15, R8, 0x1, R6, P0 ;  /* 0x00000001080f7824 */ /* 0x000fe200000e0606 */
[----:B0-----:R-:W-:-:S05]  /*83510*/  IADD3 R10, P0, R251, R0, RZ ;  /* 0x00000000fb0a7210 */ /* 0x001fca0007f1e0ff */
[----:B------:R-:W-:Y:S01]  /*83520*/  IMAD.X R11, R9, 0x1, R7, P0 ;  /* 0x00000001090b7824 */ /* 0x000fe200000e0607 */
[----:B------:R-:W-:Y:S02]  /*83530*/  IADD3 R8, P0, R251, R5, RZ ;  /* 0x00000005fb087210 */ /* 0x000fe40007f1e0ff */
[----:B------:R-:W3:Y:S04]  /*83540*/  LDL.LU R251, [R1+0x988] ;  /* 0x0009880001fb7983 */ /* 0x000ee80000300800 */
[----:B------:R-:W4:Y:S04]  /*83550*/  LDL.LU R144, [R1+0x98c] ;  /* 0x00098c0001907983 */ /* 0x000f280000300800 */
[----:B------:R-:W4:Y:S01]  /*83560*/  LDL.LU R166, [R1+0x990] ;  /* 0x0009900001a67983 */ /* 0x000f220000300800 */
[----:B------:R-:W-:-:S02]  /*83570*/  LOP3.LUT P6, RZ, R236, 0x400000, RZ, 0xc0, !PT ;  /* 0x00400000ecff7812 */ /* 0x000fc400078cc0ff */
[----:B------:R-:W-:Y:S01]  /*83580*/  PRMT R178, R178, 0x7773, RZ ;  /* 0x00007773b2b27816 */ /* 0x000fe200000000ff */
[----:B------:R-:W-:Y:S01]  /*83590*/  IMAD.X R9, R9, 0x1, R6, P0 ;  /* 0x0000000109097824 */ /* 0x000fe200000e0606 */
[----:B------:R-:W-:-:S09]  /*835a0*/  IADD3 R160, P0, R152, R0, RZ ;  /* 0x0000000098a07210 */ /* 0x000fd20007f1e0ff */
[----:B------:R0:W-:Y:S02]  /*835b0*/  @P6 STG.E.U8 desc[UR40][R142.64], R178 ;  /* 0x000000b28e006986 */ /* 0x0001e4000c101128 */
[----:B0-----:R-:W-:-:S05]  /*835c0*/  SHF.R.S32.HI R142, RZ, 0x1f, R152 ;  /* 0x0000001fff8e7819 */ /* 0x001fca0000011498 */
[----:B------:R-:W-:Y:S01]  /*835d0*/  IMAD.X R161, R142, 0x1, R7, P0 ;  /* 0x000000018ea17824 */ /* 0x000fe200000e0607 */
[----:B------:R-:W-:Y:S02]  /*835e0*/  IADD3 R156, P0, R152, R5, RZ ;  /* 0x00000005989c7210 */ /* 0x000fe40007f1e0ff */
[----:B------:R-:W-:-:S03]  /*835f0*/  SHF.R.S32.HI R143, RZ, 0x1f, R145 ;  /* 0x0000001fff8f7819 */ /* 0x000fc60000011491 */
[----:B------:R-:W-:Y:S01]  /*83600*/  IMAD.X R157, R142, 0x1, R6, P0 ;  /* 0x000000018e9d7824 */ /* 0x000fe200000e0606 */
[----:B------:R-:W-:-:S05]  /*83610*/  IADD3 R158, P0, R145, R0, RZ ;  /* 0x00000000919e7210 */ /* 0x000fca0007f1e0ff */
[----:B------:R-:W-:Y:S01]  /*83620*/  IMAD.X R159, R143, 0x1, R7, P0 ;  /* 0x000000018f9f7824 */ /* 0x000fe200000e0607 */
[----:B------:R-:W-:Y:S01]  /*83630*/  IADD3 R152, P0, R145, R5, RZ ;  /* 0x0000000591987210 */ /* 0x000fe20007f1e0ff */
[----:B------:R-:W-:-:S04]  /*83640*/  IMAD.MOV.U32 R184, RZ, RZ, R148 ;  /* 0x000000ffffb87224 */ /* 0x000fc800078e0094 */
[----:B------:R-:W-:Y:S02]  /*83650*/  IMAD.X R153, R143, 0x1, R6, P0 ;  /* 0x000000018f997824 */ /* 0x000fe400000e0606 */
[----:B------:R-:W-:Y:S02]  /*83660*/  IMAD.MOV.U32 R185, RZ, RZ, R149 ;  /* 0x000000ffffb97224 */ /* 0x000fe400078e0095 */
[----:B------:R-:W-:Y:S02]  /*83670*/  IMAD.MOV.U32 R180, RZ, RZ, R154 ;  /* 0x000000ffffb47224 */ /* 0x000fe400078e009a */
[----:B------:R-:W-:Y:S02]  /*83680*/  IMAD.MOV.U32 R181, RZ, RZ, R155 ;  /* 0x000000ffffb57224 */ /* 0x000fe400078e009b */
[----:B------:R-:W-:Y:S02]  /*83690*/  IMAD.MOV.U32 R182, RZ, RZ, R150 ;  /* 0x000000ffffb67224 */ /* 0x000fe400078e0096 */
[----:B------:R-:W-:Y:S01]  /*836a0*/  IMAD.MOV.U32 R183, RZ, RZ, R151 ;  /* 0x000000ffffb77224 */ /* 0x000fe200078e0097 */
[----:B------:R-:W-:Y:S01]  /*836b0*/  LOP3.LUT P6, RZ, R250, 0x400, RZ, 0xc0, !PT ;  /* 0x00000400faff7812 */ /* 0x000fe200078cc0ff */
[----:B------:R-:W-:-:S02]  /*836c0*/  IMAD.MOV.U32 R250, RZ, RZ, R146 ;  /* 0x000000fffffa7224 */ /* 0x000fc400078e0092 */
[----:B------:R-:W-:Y:S01]  /*836d0*/  IMAD.MOV.U32 R188, RZ, RZ, R162 ;  /* 0x000000ffffbc7224 */ /* 0x000fe200078e00a2 */
[C---:B------:R-:W-:Y:S01]  /*836e0*/  LOP3.LUT P1, RZ, R236.reuse, 0x800000, RZ, 0xc0, !PT ;  /* 0x00800000ecff7812 */ /* 0x040fe2000782c0ff */
[----:B------:R-:W-:Y:S01]  /*836f0*/  IMAD.MOV.U32 R189, RZ, RZ, R163 ;  /* 0x000000ffffbd7224 */ /* 0x000fe200078e00a3 */
[----:B------:R-:W-:Y:S02]  /*83700*/  LOP3.LUT P2, RZ, R236, 0x2000000, RZ, 0xc0, !PT ;  /* 0x02000000ecff7812 */ /* 0x000fe4000784c0ff */
[----:B--2---:R-:W-:Y:S02]  /*83710*/  SHF.R.S32.HI R142, RZ, 0x1f, R237 ;  /* 0x0000001fff8e7819 */ /* 0x004fe400000114ed */
[----:B------:R-:W-:-:S05]  /*83720*/  IADD3 R148, P0, R237, R0, RZ ;  /* 0x00000000ed947210 */ /* 0x000fca0007f1e0ff */
[C---:B------:R-:W-:Y:S01]  /*83730*/  IMAD.X R149, R142.reuse, 0x1, R7, P0 ;  /* 0x000000018e957824 */ /* 0x040fe200000e0607 */
[----:B------:R-:W-:Y:S02]  /*83740*/  IADD3 R154, P0, R237, R5, RZ ;  /* 0x00000005ed9a7210 */ /* 0x000fe40007f1e0ff */
[----:B------:R-:W2:Y:S03]  /*83750*/  LDL.LU R237, [R1+0x50] ;  /* 0x0000500001ed7983 */ /* 0x000ea60000300800 */
[----:B------:R-:W-:Y:S01]  /*83760*/  IMAD.X R155, R142, 0x1, R6, P0 ;  /* 0x000000018e9b7824 */ /* 0x000fe200000e0606 */
[----:B------:R-:W2:Y:S01]  /*83770*/  LDL.LU.64 R186, [R1+0x7f8] ;  /* 0x0007f80001ba7983 */ /* 0x000ea20000300a00 */
[----:B---3--:R-:W-:Y:S02]  /*83780*/  SHF.R.S32.HI R143, RZ, 0x1f, R251 ;  /* 0x0000001fff8f7819 */ /* 0x008fe400000114fb */
[----:B------:R-:W-:-:S05]  /*83790*/  IADD3 R150, P0, R251, R0, RZ ;  /* 0x00000000fb967210 */ /* 0x000fca0007f1e0ff */
[----:B------:R-:W-:Y:S01]  /*837a0*/  IMAD.X R151, R143, 0x1, R7, P0 ;  /* 0x000000018f977824 */ /* 0x000fe200000e0607 */
[----:B------:R-:W-:Y:S02]  /*837b0*/  IADD3 R142, P0, R251, R5, RZ ;  /* 0x00000005fb8e7210 */ /* 0x000fe40007f1e0ff */
[----:B----4-:R-:W-:-:S03]  /*837c0*/  SHF.R.S32.HI R145, RZ, 0x1f, R144 ;  /* 0x0000001fff917819 */ /* 0x010fc60000011490 */
[----:B------:R-:W-:Y:S01]  /*837d0*/  IMAD.X R143, R143, 0x1, R6, P0 ;  /* 0x000000018f8f7824 */ /* 0x000fe200000e0606 */
[----:B------:R-:W-:Y:S01]  /*837e0*/  IADD3 R146, P0, R144, R0, RZ ;  /* 0x0000000090927210 */ /* 0x000fe20007f1e0ff */
[----:B------:R-:W-:-:S04]  /*837f0*/  IMAD.MOV.U32 R251, RZ, RZ, R147 ;  /* 0x000000fffffb7224 */ /* 0x000fc800078e0093 */
[----:B------:R-:W-:Y:S01]  /*83800*/  IMAD.X R147, R145, 0x1, R7, P0 ;  /* 0x0000000191937824 */ /* 0x000fe200000e0607 */
[----:B------:R-:W-:-:S05]  /*83810*/  IADD3 R144, P0, R144, R5, RZ ;  /* 0x0000000590907210 */ /* 0x000fca0007f1e0ff */
[----:B------:R-:W-:Y:S01]  /*83820*/  IMAD.X R145, R145, 0x1, R6, P0 ;  /* 0x0000000191917824 */ /* 0x000fe200000e0606 */
[----:B------:R-:W-:Y:S02]  /*83830*/  IADD3 R162, P0, R166, R0, RZ ;  /* 0x00000000a6a27210 */ /* 0x000fe40007f1e0ff */
[----:B------:R-:W-:-:S05]  /*83840*/  SHF.R.S32.HI R0, RZ, 0x1f, R166 ;  /* 0x0000001fff007819 */ /* 0x000fca00000114a6 */
[----:B------:R-:W-:Y:S01]  /*83850*/  IMAD.X R163, R0, 0x1, R7, P0 ;  /* 0x0000000100a37824 */ /* 0x000fe200000e0607 */
[----:B------:R-:W-:Y:S02]  /*83860*/  IADD3 R166, P0, R166, R5, RZ ;  /* 0x00000005a6a67210 */ /* 0x000fe40007f1e0ff */
[----:B------:R-:W-:-:S03]  /*83870*/  PRMT R5, R179, 0x7770, RZ ;  /* 0x00007770b3057816 */ /* 0x000fc600000000ff */
[----:B------:R-:W-:Y:S01]  /*83880*/  IMAD.X R167, R0, 0x1, R6, P0 ;  /* 0x0000000100a77824 */ /* 0x000fe200000e0606 */
[----:B------:R-:W-:Y:S01]  /*83890*/  PRMT R6, R179, 0x7771, RZ ;  /* 0x00007771b3067816 */ /* 0x000fe200000000ff */
[----:B------:R-:W-:Y:S01]  /*838a0*/  @P1 STG.E.U8 desc[UR40][R188.64], R5 ;  /* 0x00000005bc001986 */ /* 0x000fe2000c101128 */
[----:B------:R-:W-:-:S03]  /*838b0*/  IMAD.MOV.U32 R7, RZ, RZ, R181 ;  /* 0x000000ffff077224 */ /* 0x000fc600078e00b5 */
[----:B------:R0:W-:Y:S02]  /*838c0*/  @P2 STG.E.U8 desc[UR40][R184.64], R6 ;  /* 0x00000006b8002986 */ /* 0x0001e4000c101128 */
[----:B0-----:R-:W-:Y:S02]  /*838d0*/  IMAD.MOV.U32 R6, RZ, RZ, R180 ;  /* 0x000000ffff067224 */ /* 0x001fe400078e00b4 */
[----:B------:R-:W3:Y:S01]  /*838e0*/  LDL.LU.64 R180, [R1+0x7f0] ;  /* 0x0007f00001b47983 */ /* 0x000ee20000300a00 */
[----:B------:R-:W-:Y:S01]  /*838f0*/  LOP3.LUT P3, RZ, R236, 0x8000000, RZ, 0xc0, !PT ;  /* 0x08000000ecff7812 */ /* 0x000fe2000786c0ff */
[----:B------:R-:W-:Y:S01]  /*83900*/  VIADD R0, R2, 0x159 ;  /* 0x0000015902007836 */ /* 0x000fe20000000000 */
[C---:B------:R-:W-:Y:S01]  /*83910*/  LOP3.LUT P4, RZ, R236.reuse, 0x10000000, RZ, 0xc0, !PT ;  /* 0x10000000ecff7812 */ /* 0x040fe2000788c0ff */
[----:B------:R-:W4:Y:S01]  /*83920*/  LDL.LU.64 R188, [R1+0x7e8] ;  /* 0x0007e80001bc7983 */ /* 0x000f220000300a00 */
[----:B------:R-:W-:Y:S02]  /*83930*/  LOP3.LUT P5, RZ, R236, 0x40000000, RZ, 0xc0, !PT ;  /* 0x40000000ecff7812 */ /* 0x000fe400078ac0ff */
[----:B------:R-:W-:Y:S01]  /*83940*/  ISETP.GE.AND P0, PT, R0, UR37, PT ;  /* 0x0000002500007c0c */ /* 0x000fe2000bf06270 */
[----:B------:R-:W-:Y:S01]  /*83950*/  VIADD R5, R2, 0x15a ;  /* 0x0000015a02057836 */ /* 0x000fe20000000000 */
[C---:B------:R-:W-:Y:S01]  /*83960*/  PRMT R0, R179.reuse, 0x7772, RZ ;  /* 0x00007772b3007816 */ /* 0x040fe200000000ff */
[----:B------:R-:W4:Y:S01]  /*83970*/  LDL.LU R178, [R1+0x54] ;  /* 0x0000540001b27983 */ /* 0x000f220000300800 */
[----:B------:R-:W-:-:S02]  /*83980*/  PRMT R179, R179, 0x7773, RZ ;  /* 0x00007773b3b37816 */ /* 0x000fc400000000ff */
[----:B------:R-:W-:Y:S01]  /*83990*/  ISETP.GE.AND P1, PT, R5, UR57, PT ;  /* 0x0000003905007c0c */ /* 0x000fe2000bf26270 */
[----:B------:R0:W-:Y:S01]  /*839a0*/  @P3 STG.E.U8 desc[UR40][R182.64], R0 ;  /* 0x00000000b6003986 */ /* 0x0001e2000c101128 */
[----:B------:R-:W-:-:S03]  /*839b0*/  VIADD R5, R2, 0x15b ;  /* 0x0000015b02057836 */ /* 0x000fc60000000000 */
[----:B------:R-:W4:Y:S02]  /*839c0*/  LDL.LU.64 R184, [R1+0x7e0] ;  /* 0x0007e00001b87983 */ /* 0x000f240000300a00 */
[----:B------:R-:W-:Y:S02]  /*839d0*/  ISETP.GE.AND P2, PT, R5, UR35, PT ;  /* 0x0000002305007c0c */ /* 0x000fe4000bf46270 */
[----:B------:R-:W-:Y:S01]  /*839e0*/  @P4 STG.E.U8 desc[UR40][R6.64], R179 ;  /* 0x000000b306004986 */ /* 0x000fe2000c101128 */
[----:B------:R-:W-:Y:S01]  /*839f0*/  ISETP.LT.AND P4, PT, R3, UR10, !P0 ;  /* 0x0000000a03007c0c */ /* 0x000fe2000c781270 */
[----:B------:R-:W-:Y:S02]  /*83a00*/  VIADD R5, R2, 0x15c ;  /* 0x0000015c02057836 */ /* 0x000fe40000000000 */
[----:B0-----:R-:W4:Y:S03]  /*83a10*/  LDL.LU.64 R182, [R1+0x7d8] ;  /* 0x0007d80001b67983 */ /* 0x001f260000300a00 */
[----:B------:R-:W-:Y:S01]  /*83a20*/  ISETP.GE.AND P3, PT, R5, UR7, PT ;  /* 0x0000000705007c0c */ /* 0x000fe2000bf66270 */
[----:B------:R-:W-:Y:S01]  /*83a30*/  ULDC.64 UR6, c[0x0][0x228] ;  /* 0x00008a0000067ab9 */ /* 0x000fe20000000a00 */
[----:B--2---:R-:W-:-:S05]  /*83a40*/  PRMT R0, R237, 0x7770, RZ ;  /* 0x00007770ed007816 */ /* 0x004fca00000000ff */
[----:B------:R0:W-:Y:S01]  /*83a50*/  @P5 STG.E.U8 desc[UR40][R250.64], R0 ;  /* 0x00000000fa005986 */ /* 0x0001e2000c101128 */
[C---:B------:R-:W-:Y:S02]  /*83a60*/  PRMT R5, R237.reuse, 0x7772, RZ ;  /* 0x00007772ed057816 */ /* 0x040fe400000000ff */
[----:B0-----:R-:W-:-:S05]  /*83a70*/  PRMT R0, R237, 0x7771, RZ ;  /* 0x00007771ed007816 */ /* 0x001fca00000000ff */
[----:B------:R0:W-:Y:S04]  /*83a80*/  @P6 STG.E.U8 desc[UR40][R186.64], R0 ;  /* 0x00000000ba006986 */ /* 0x0001e8000c101128 */
[----:B0-----:R-:W2:Y:S04]  /*83a90*/  LDL.LU.64 R186, [R1+0x7d0] ;  /* 0x0007d00001ba7983 */ /* 0x001ea80000300a00 */
[----:B------:R-:W2:Y:S04]  /*83aa0*/  LDL.LU.64 R250, [R1+0x7c8] ;  /* 0x0007c80001fa7983 */ /* 0x000ea80000300a00 */
[----:B------:R-:W2:Y:S04]  /*83ab0*/  LDL.LU R236, [R1+0x58] ;  /* 0x0000580001ec7983 */ /* 0x000ea80000300800 */
[----:B---3--:R0:W-:Y:S04]  /*83ac0*/  @P4 STG.E.U8 desc[UR40][R180.64], R5 ;  /* 0x00000005b4004986 */ /* 0x0081e8000c101128 */
[----:B0-----:R-:W3:Y:S01]  /*83ad0*/  LDL.LU.64 R180, [R1+0x7c0] ;  /* 0x0007c00001b47983 */ /* 0x001ee20000300a00 */
[----:B------:R-:W-:Y:S01]  /*83ae0*/  ISETP.LT.AND P0, PT, R4, UR4, !P0 ;  /* 0x0000000404007c0c */ /* 0x000fe2000c701270 */
[----:B------:R-:W-:Y:S01]  /*83af0*/  VIADD R6, R2, 0x15d ;  /* 0x0000015d02067836 */ /* 0x000fe20000000000 */
[----:B------:R-:W-:Y:S01]  /*83b00*/  ISETP.LT.AND P5, PT, R3, UR12, !P1 ;  /* 0x0000000c03007c0c */ /* 0x000fe2000cfa1270 */
[----:B------:R-:W-:Y:S01]  /*83b10*/  ULDC UR4, c[0x0][0x228] ;  /* 0x00008a0000047ab9 */ /* 0x000fe20000000800 */
[----:B------:R-:W-:Y:S01]  /*83b20*/  ISETP.LT.AND P6, PT, R4, UR6, !P1 ;  /* 0x0000000604007c0c */ /* 0x000fe2000cfc1270 */
[----:B------:R-:W-:Y:S01]  /*83b30*/  ULDC UR6, c[0x0][0x228] ;  /* 0x00008a0000067ab9 */ /* 0x000fe20000000800 */
[----:B------:R-:W-:-:S02]  /*83b40*/  PRMT R0, R237, 0x7773, RZ ;  /* 0x00007773ed007816 */ /* 0x000fc400000000ff */
[----:B----4-:R-:W-:Y:S02]  /*83b50*/  PRMT R5, R178, 0x7770, RZ ;  /* 0x00007770b2057816 */ /* 0x010fe400000000ff */
[----:B------:R-:W-:-:S03]  /*83b60*/  ISETP.LT.AND P4, PT, R3, UR20, !P2 ;  /* 0x0000001403007c0c */ /* 0x000fc6000d781270 */
[----:B------:R0:W-:Y:S04]  /*83b70*/  @P0 STG.E.U8 desc[UR40][R188.64], R0 ;  /* 0x00000000bc000986 */ /* 0x0001e8000c101128 */
[----:B------:R1:W-:Y:S01]  /*83b80*/  @P5 STG.E.U8 desc[UR40][R184.64], R5 ;  /* 0x00000005b8005986 */ /* 0x0003e2000c101128 */
[----:B------:R-:W-:Y:S02]  /*83b90*/  ISETP.LT.AND P2, PT, R4, UR16, !P2 ;  /* 0x0000001004007c0c */ /* 0x000fe4000d741270 */
[----:B0-----:R-:W-:Y:S01]  /*83ba0*/  PRMT R0, R178, 0x7771, RZ ;  /* 0x00007771b2007816 */ /* 0x001fe200000000ff */
[----:B-1----:R-:W4:Y:S01]  /*83bb0*/  LDL.LU.64 R184, [R1+0x7b8] ;  /* 0x0007b80001b87983 */ /* 0x002f220000300a00 */
[----:B------:R-:W-:Y:S01]  /*83bc0*/  ISETP.LT.AND P5, PT, R3, UR14, !P3 ;  /* 0x0000000e03007c0c */ /* 0x000fe2000dfa1270 */
[----:B------:R-:W-:-:S02]  /*83bd0*/  VIADD R5, R2, 0x15e ;  /* 0x0000015e02057836 */ /* 0x000fc40000000000 */
[----:B------:R0:W-:Y:S03]  /*83be0*/  @P6 STG.E.U8 desc[UR40][R182.64], R0 ;  /* 0x00000000b6006986 */ /* 0x0001e6000c101128 */
[----:B------:R-:W-:Y:S02]  /*83bf0*/  ISETP.GE.AND P0, PT, R5, UR39, PT ;  /* 0x0000002705007c0c */ /* 0x000fe4000bf06270 */
[C---:B------:R-:W-:Y:S01]  /*83c00*/  PRMT R5, R178.reuse, 0x7773, RZ ;  /* 0x00007773b2057816 */ /* 0x040fe200000000ff */
[----:B0-----:R-:W4:Y:S01]  /*83c10*/  LDL.LU.64 R182, [R1+0x7b0] ;  /* 0x0007b00001b67983 */ /* 0x001f220000300a00 */
[----:B------:R-:W-:-:S03]  /*83c20*/  PRMT R0, R178, 0x7772, RZ ;  /* 0x00007772b2007816 */ /* 0x000fc600000000ff */
[----:B------:R-:W4:Y:S04]  /*83c30*/  LDL.LU R237, [R1+0x5c] ;  /* 0x00005c0001ed7983 */ /* 0x000f280000300800 */
[----:B------:R-:W4:Y:S04]  /*83c40*/  LDL.LU.64 R188, [R1+0x7a8] ;  /* 0x0007a80001bc7983 */ /* 0x000f280000300a00 */
[----:B--2---:R0:W-:Y:S04]  /*83c50*/  @P4 STG.E.U8 desc[UR40][R186.64], R0 ;  /* 0x00000000ba004986 */ /* 0x0041e8000c101128 */
[----:B------:R-:W-:Y:S04]  /*83c60*/  @P2 STG.E.U8 desc[UR40][R250.64], R5 ;  /* 0x00000005fa002986 */ /* 0x000fe8000c101128 */
[----:B0-----:R-:W2:Y:S01]  /*83c70*/  LDL.LU.64 R186, [R1+0x7a0] ;  /* 0x0007a00001ba7983 */ /* 0x001ea20000300a00 */
[----:B------:R-:W-:-:S05]  /*83c80*/  PRMT R0, R236, 0x7770, RZ ;  /* 0x00007770ec007816 */ /* 0x000fca00000000ff */
[----:B---3--:R0:W-:Y:S04]  /*83c90*/  @P5 STG.E.U8 desc[UR40][R180.64], R0 ;  /* 0x00000000b4005986 */ /* 0x0081e8000c101128 */
[----:B0-----:R-:W3:Y:S01]  /*83ca0*/  LDL.LU.64 R180, [R1+0x798] ;  /* 0x0007980001b47983 */ /* 0x001ee20000300a00 */
[----:B------:R-:W-:Y:S02]  /*83cb0*/  ISETP.LT.AND P3, PT, R4, UR28, !P3 ;  /* 0x0000001c04007c0c */ /* 0x000fe4000df61270 */
[----:B------:R-:W-:Y:S01]  /*83cc0*/  ISETP.GE.AND P1, PT, R6, UR59, PT ;  /* 0x0000003b06007c0c */ /* 0x000fe2000bf26270 */
[----:B------:R-:W-:-:S03]  /*83cd0*/  VIADD R6, R2, 0x15f ;  /* 0x0000015f02067836 */ /* 0x000fc60000000000 */
[C---:B------:R-:W-:Y:S02]  /*83ce0*/  ISETP.LT.AND P2, PT, R3.reuse, UR24, !P1 ;  /* 0x0000001803007c0c */ /* 0x040fe4000cf41270 */
[----:B------:R-:W-:Y:S02]  /*83cf0*/  PRMT R5, R236, 0x7771, RZ ;  /* 0x00007771ec057816 */ /* 0x000fe400000000ff */
[----:B------:R-:W-:Y:S01]  /*83d00*/  ISETP.GE.AND P4, PT, R6, UR9, PT ;  /* 0x0000000906007c0c */ /* 0x000fe2000bf86270 */
[----:B------:R-:W-:Y:S01]  /*83d10*/  ULDC.64 UR8, c[0x0][0x228] ;  /* 0x00008a0000087ab9 */ /* 0x000fe20000000a00 */
[----:B------:R-:W-:Y:S02]  /*83d20*/  ISETP.LT.AND P1, PT, R4, UR22, !P1 ;  /* 0x0000001604007c0c */ /* 0x000fe4000cf21270 */
[----:B------:R-:W-:Y:S02]  /*83d30*/  ISETP.LT.AND P5, PT, R3, UR8, !P0 ;  /* 0x0000000803007c0c */ /* 0x000fe4000c7a1270 */
[----:B------:R-:W-:Y:S01]  /*83d40*/  PRMT R0, R236, 0x7772, RZ ;  /* 0x00007772ec007816 */ /* 0x000fe200000000ff */
[----:B----4-:R0:W-:Y:S01]  /*83d50*/  @P3 STG.E.U8 desc[UR40][R184.64], R5 ;  /* 0x00000005b8003986 */ /* 0x0101e2000c101128 */
[----:B------:R-:W-:Y:S01]  /*83d60*/  VIADD R6, R2, 0x160 ;  /* 0x0000016002067836 */ /* 0x000fe20000000000 */
[----:B------:R-:W-:-:S02]  /*83d70*/  ULDC UR8, c[0x0][0x228] ;  /* 0x00008a0000087ab9 */ /* 0x000fc40000000800 */
[----:B0-----:R-:W4:Y:S04]  /*83d80*/  LDL.LU.64 R184, [R1+0x790] ;  /* 0x0007900001b87983 */ /* 0x001f280000300a00 */
[----:B------:R-:W4:Y:S01]  /*83d90*/  LDL.LU R251, [R1+0x40] ;  /* 0x0000400001fb7983 */ /* 0x000f220000300800 */
[----:B------:R-:W-:-:S03]  /*83da0*/  PRMT R5, R236, 0x7773, RZ ;  /* 0x00007773ec057816 */ /* 0x000fc600000000ff */
[----:B------:R0:W-:Y:S01]  /*83db0*/  @P2 STG.E.U8 desc[UR40][R182.64], R0 ;  /* 0x00000000b6002986 */ /* 0x0001e2000c101128 */
[----:B------:R-:W-:-:S03]  /*83dc0*/  ISETP.LT.AND P2, PT, R4, UR30, !P0 ;  /* 0x0000001e04007c0c */ /* 0x000fc6000c741270 */
[----:B------:R-:W-:Y:S04]  /*83dd0*/  @P1 STG.E.U8 desc[UR40][R188.64], R5 ;  /* 0x00000005bc001986 */ /* 0x000fe8000c101128 */
[----:B0-----:R-:W4:Y:S01]  /*83de0*/  LDL.LU.64 R182, [R1+0x788] ;  /* 0x0007880001b67983 */ /* 0x001f220000300a00 */
[----:B------:R-:W-:-:S03]  /*83df0*/  PRMT R0, R237, 0x7770, RZ ;  /* 0x00007770ed007816 */ /* 0x000fc600000000ff */
[----:B------:R-:W4:Y:S04]  /*83e00*/  LDL.LU.64 R178, [R1+0x780] ;  /* 0x0007800001b27983 */ /* 0x000f280000300a00 */
[----:B--2---:R0:W-:Y:S04]  /*83e10*/  @P5 STG.E.U8 desc[UR40][R186.64], R0 ;  /* 0x00000000ba005986 */ /* 0x0041e8000c101128 */
[----:B0-----:R-:W2:Y:S01]  /*83e20*/  LDL.LU.64 R186, [R1+0x778] ;  /* 0x0007780001ba7983 */ /* 0x001ea20000300a00 */
[----:B------:R-:W-:-:S05]  /*83e30*/  PRMT R0, R237, 0x7771, RZ ;  /* 0x00007771ed007816 */ /* 0x000fca00000000ff */
[----:B---3--:R0:W-:Y:S04]  /*83e40*/  @P2 STG.E.U8 desc[UR40][R180.64], R0 ;  /* 0x00000000b4002986 */ /* 0x0081e8000c101128 */
[----:B0-----:R-:W3:Y:S01]  /*83e50*/  LDL.LU.64 R180, [R1+0x770] ;  /* 0x0007700001b47983 */ /* 0x001ee20000300a00 */
[----:B------:R-:W-:Y:S01]  /*83e60*/  VIADD R5, R2, 0x162 ;  /* 0x0000016202057836 */ /* 0x000fe20000000000 */
[----:B------:R-:W-:Y:S01]  /*83e70*/  ISETP.LT.AND P5, PT, R3, UR4, !P4 ;  /* 0x0000000403007c0c */ /* 0x000fe2000e7a1270 */
[----:B------:R-:W-:Y:S01]  /*83e80*/  ULDC UR4, c[0x0][0x228] ;  /* 0x00008a0000047ab9 */ /* 0x000fe20000000800 */
[----:B------:R-:W-:Y:S01]  /*83e90*/  ISETP.GE.AND P3, PT, R6, UR61, PT ;  /* 0x0000003d06007c0c */ /* 0x000fe2000bf66270 */
[----:B------:R-:W3:Y:S01]  /*83ea0*/  LDL.LU R7, [R1+0x44] ;  /* 0x0000440001077983 */ /* 0x000ee20000300800 */
[----:B------:R-:W-:-:S02]  /*83eb0*/  ISETP.GE.AND P1, PT, R5, UR43, PT ;  /* 0x0000002b05007c0c */ /* 0x000fc4000bf26270 */
[----:B------:R-:W-:Y:S02]  /*83ec0*/  ISETP.LT.AND P4, PT, R4, UR4, !P4 ;  /* 0x0000000404007c0c */ /* 0x000fe4000e781270 */
[C---:B------:R-:W-:Y:S01]  /*83ed0*/  PRMT R0, R237.reuse, 0x7772, RZ ;  /* 0x00007772ed007816 */ /* 0x040fe200000000ff */
[----:B------:R-:W-:Y:S01]  /*83ee0*/  VIADD R6, R2, 0x161 ;  /* 0x0000016102067836 */ /* 0x000fe20000000000 */
[----:B------:R-:W-:Y:S01]  /*83ef0*/  PRMT R5, R237, 0x7773, RZ ;  /* 0x00007773ed057816 */ /* 0x000fe200000000ff */
[----:B------:R-:W-:Y:S01]  /*83f00*/  ULDC UR4, c[0x0][0x228] ;  /* 0x00008a0000047ab9 */ /* 0x000fe20000000800 */
[----:B------:R-:W-:Y:S01]  /*83f10*/  ISETP.LT.AND P6, PT, R3, UR6, !P3 ;  /* 0x0000000603007c0c */ /* 0x000fe2000dfc1270 */
[----:B------:R-:W3:Y:S01]  /*83f20*/  LDL.LU.64 R236, [R1+0x768] ;  /* 0x0007680001ec7983 */ /* 0x000ee20000300a00 */
[----:B------:R-:W-:Y:S01]  /*83f30*/  ISETP.LT.AND P3, PT, R4, UR4, !P3 ;  /* 0x0000000404007c0c */ /* 0x000fe2000df61270 */
[----:B------:R-:W-:Y:S02]  /*83f40*/  ULDC UR4, c[0x0][0x228] ;  /* 0x00008a0000047ab9 */ /* 0x000fe40000000800 */
[----:B----4-:R0:W-:Y:S01]  /*83f50*/  @P5 STG.E.U8 desc[UR40][R184.64], R0 ;  /* 0x00000000b8005986 */ /* 0x0101e2000c101128 */
[----:B------:R-:W-:Y:S01]  /*83f60*/  ISETP.GE.AND P0, PT, R6, UR27, PT ;  /* 0x0000001b06007c0c */ /* 0x000fe2000bf06270 */
[----:B------:R-:W-:-:S02]  /*83f70*/  ULDC UR6, c[0x0][0x228] ;  /* 0x00008a0000067ab9 */ /* 0x000fc40000000800 */
[----:B------:R-:W4:Y:S01]  /*83f80*/  LDL.LU.64 R188, [R1+0x760] ;  /* 0x0007600001bc7983 */ /* 0x000f220000300a00 */
[----:B------:R-:W-:Y:S01]  /*83f90*/  ISETP.LT.AND P5, PT, R3, UR4, !P0 ;  /* 0x0000000403007c0c */ /* 0x000fe2000c7a1270 */
[----:B------:R-:W-:Y:S02]  /*83fa0*/  ULDC UR4, c[0x0][0x228] ;  /* 0x00008a0000047ab9 */ /* 0x000fe40000000800 */
[----:B0-----:R-:W4:Y:S01]  /*83fb0*/  LDL.LU.64 R184, [R1+0x758] ;  /* 0x0007580001b87983 */ /* 0x001f220000300a00 */
[----:B------:R-:W-:-:S03]  /*83fc0*/  PRMT R0, R251, 0x7770, RZ ;  /* 0x00007770fb007816 */ /* 0x000fc600000000ff */
[----:B------:R0:W-:Y:S04]  /*83fd0*/  @P4 STG.E.U8 desc[UR40][R182.64], R5 ;  /* 0x00000005b6004986 */ /* 0x0001e8000c101128 */
[----:B------:R1:W-:Y:S01]  /*83fe0*/  @P6 STG.E.U8 desc[UR40][R178.64], R0 ;  /* 0x00000000b2006986 */ /* 0x0003e2000c101128 */
[----:B0-----:R-:W-:-:S03]  /*83ff0*/  VIADD R5, R2, 0x1ff ;  /* 0x000001ff02057836 */ /* 0x001fc60000000000 */
[----:B------:R-:W4:Y:S01]  /*84000*/  LDL.LU.64 R182, [R1+0x2130] ;  /* 0x0021300001b67983 */ /* 0x000f220000300a00 */
[----:B-1----:R-:W-:Y:S02]  /*84010*/  PRMT R0, R251, 0x7771, RZ ;  /* 0x00007771fb007816 */ /* 0x002fe400000000ff */
[----:B------:R-:W-:Y:S02]  /*84020*/  ISETP.GE.AND P4, PT, R5, UR31, PT ;  /* 0x0000001f05007c0c */ /* 0x000fe4000bf86270 */
[----:B------:R-:W-:Y:S01]  /*84030*/  PRMT R5, R251, 0x7772, RZ ;  /* 0x00007772fb057816 */ /* 0x000fe200000000ff */
[----:B--2---:R0:W-:Y:S04]  /*84040*/  @P3 STG.E.U8 desc[UR40][R186.64], R0 ;  /* 0x00000000ba003986 */ /* 0x0041e8000c101128 */
[----:B0-----:R-:W2:Y:S04]  /*84050*/  LDL.LU.64 R186, [R1+0x750] ;  /* 0x0007500001ba7983 */ /* 0x001ea80000300a00 */
[----:B------:R-:W2:Y:S04]  /*84060*/  LDL.LU R250, [R1+0x48] ;  /* 0x0000480001fa7983 */ /* 0x000ea80000300800 */
[----:B---3--:R0:W-:Y:S04]  /*84070*/  @P5 STG.E.U8 desc[UR40][R180.64], R5 ;  /* 0x00000005b4005986 */ /* 0x0081e8000c101128 */
[----:B0-----:R-:W3:Y:S01]  /*84080*/  LDL.LU.64 R180, [R1+0x748] ;  /* 0x0007480001b47983 */ /* 0x001ee20000300a00 */
[----:B------:R-:W-:Y:S01]  /*84090*/  ISETP.LT.AND P0, PT, R4, UR4, !P0 ;  /* 0x0000000404007c0c */ /* 0x000fe2000c701270 */
[----:B------:R-:W-:Y:S01]  /*840a0*/  ULDC UR4, c[0x0][0x228] ;  /* 0x00008a0000047ab9 */ /* 0x000fe20000000800 */
[----:B------:R-:W-:Y:S01]  /*840b0*/  VIADD R6, R2, 0x163 ;  /* 0x0000016302067836 */ /* 0x000fe20000000000 */
[----:B------:R-:W-:Y:S01]  /*840c0*/  ISETP.LT.AND P3, PT, R3, UR4, !P1 ;  /* 0x0000000403007c0c */ /* 0x000fe2000cf61270 */
[----:B------:R-:W3:Y:S01]  /*840d0*/  LDL.LU.64 R178, [R1+0x740] ;  /* 0x0007400001b27983 */ /* 0x000ee20000300a00 */
[----:B------:R-:W-:Y:S01]  /*840e0*/  ISETP.LT.AND P6, PT, R4, UR6, !P1 ;  /* 0x0000000604007c0c */ /* 0x000fe2000cfc1270 */
[----:B------:R-:W-:Y:S01]  /*840f0*/  ULDC UR4, c[0x0][0x22c] ;  /* 0x00008b0000047ab9 */ /* 0x000fe20000000800 */
[----:B------:R-:W-:Y:S01]  /*84100*/  PRMT R0, R251, 0x7773, RZ ;  /* 0x00007773fb007816 */ /* 0x000fe200000000ff */
[----:B------:R-:W-:Y:S01]  /*84110*/  ULDC UR6, c[0x0][0x228] ;  /* 0x00008a0000067ab9 */ /* 0x000fe20000000800 */
[----:B------:R-:W-:Y:S01]  /*84120*/  ISETP.GE.AND P2, PT, R6, UR19, PT ;  /* 0x0000001306007c0c */ /* 0x000fe2000bf46270 */
[----:B------:R-:W-:Y:S01]  /*84130*/  VIADD R6, R2, 0x164 ;  /* 0x0000016402067836 */ /* 0x000fe20000000000 */
[----:B------:R-:W-:-:S02]  /*84140*/  PRMT R5, R7, 0x7770, RZ ;  /* 0x0000777007057816 */ /* 0x000fc400000000ff */
[----:B------:R0:W-:Y:S02]  /*84150*/  @P0 STG.E.U8 desc[UR40][R236.64], R0 ;  /* 0x00000000ec000986 */ /* 0x0001e4000c101128 */
[----:B------:R-:W-:Y:S01]  /*84160*/  ISETP.GE.AND P1, PT, R6, UR4, PT ;  /* 0x0000000406007c0c */ /* 0x000fe2000bf26270 */
[----:B------:R-:W-:Y:S01]  /*84170*/  ULDC UR4, c[0x0][0x228] ;  /* 0x00008a0000047ab9 */ /* 0x000fe20000000800 */
[----:B----4-:R1:W-:Y:S01]  /*84180*/  @P3 STG.E.U8 desc[UR40][R188.64], R5 ;  /* 0x00000005bc003986 */ /* 0x0103e2000c101128 */
[----:B------:R-:W-:Y:S01]  /*84190*/  ISETP.LT.AND P3, PT, R3, UR4, !P2 ;  /* 0x0000000403007c0c */ /* 0x000fe2000d761270 */
[----:B------:R-:W-:Y:S02]  /*841a0*/  ULDC UR4, c[0x0][0x22c] ;  /* 0x00008b0000047ab9 */ /* 0x000fe40000000800 */
[----:B0-----:R-:W4:Y:S01]  /*841b0*/  LDL.LU.64 R236, [R1+0x738] ;  /* 0x0007380001ec7983 */ /* 0x001f220000300a00 */
[----:B------:R-:W-:-:S05]  /*841c0*/  PRMT R0, R7, 0x7771, RZ ;  /* 0x0000777107007816 */ /* 0x000fca00000000ff */
[----:B------:R0:W-:Y:S01]  /*841d0*/  @P6 STG.E.U8 desc[UR40][R184.64], R0 ;  /* 0x00000000b8006986 */ /* 0x0001e2000c101128 */
[----:B------:R-:W-:Y:S01]  /*841e0*/  ISETP.LT.AND P2, PT, R4, UR6, !P2 ;  /* 0x0000000604007c0c */ /* 0x000fe2000d741270 */
[----:B------:R-:W-:Y:S01]  /*841f0*/  ULDC UR6, c[0x0][0x228] ;  /* 0x00008a0000067ab9 */ /* 0x000fe20000000800 */
[C---:B-1----:R-:W-:Y:S01]  /*84200*/  PRMT R5, R7.reuse, 0x7772, RZ ;  /* 0x0000777207057816 */ /* 0x042fe200000000ff */
[----:B0-----:R-:W4:Y:S04]  /*84210*/  LDL.LU.64 R184, [R1+0x730] ;  /* 0x0007300001b87983 */ /* 0x001f280000300a00 */
[----:B------:R-:W4:Y:S04]  /*84220*/  LDL.LU R251, [R1+0x4c] ;  /* 0x00004c0001fb7983 */ /* 0x000f280000300800 */
[----:B------:R-:W4:Y:S04]  /*84230*/  LDL.LU.64 R188, [R1+0x728] ;  /* 0x0007280001bc7983 */ /* 0x000f280000300a00 */
[----:B--2---:R0:W-:Y:S02]  /*84240*/  @P3 STG.E.U8 desc[UR40][R186.64], R5 ;  /* 0x00000005ba003986 */ /* 0x0041e4000c101128 */
[----:B0-----:R-:W-:-:S02]  /*84250*/  PRMT R5, R7, 0x7773, RZ ;  /* 0x0000777307057816 */ /* 0x001fc400000000ff */
[----:B------:R-:W2:Y:S04]  /*84260*/  LDL.LU.64 R186, [R1+0x720] ;  /* 0x0007200001ba7983 */ /* 0x000ea80000300a00 */
[----:B---3--:R0:W-:Y:S04]  /*84270*/  @P2 STG.E.U8 desc[UR40][R180.64], R5 ;  /* 0x00000005b4002986 */ /* 0x0081e8000c101128 */
[----:B0-----:R-:W3:Y:S01]  /*84280*/  LDL.LU.64 R180, [R1+0x718] ;  /* 0x0007180001b47983 */ /* 0x001ee20000300a00 */
[C---:B------:R-:W-:Y:S01]  /*84290*/  VIADD R0, R2.reuse, 0x165 ;  /* 0x0000016502007836 */ /* 0x040fe20000000000 */
[----:B------:R-:W-:Y:S01]  /*842a0*/  ISETP.LT.AND P5, PT, R3, UR8, !P1 ;  /* 0x0000000803007c0c */ /* 0x000fe2000cfa1270 */
[----:B------:R-:W-:Y:S01]  /*842b0*/  VIADD R5, R2, 0x167 ;  /* 0x0000016702057836 */ /* 0x000fe20000000000 */
[----:B------:R-:W-:-:S02]  /*842c0*/  ULDC UR8, c[0x0][0x228] ;  /* 0x00008a0000087ab9 */ /* 0x000fc40000000800 */
[----:B------:R-:W-:Y:S01]  /*842d0*/  ISETP.GE.AND P0, PT, R0, UR4, PT ;  /* 0x0000000400007c0c */ /* 0x000fe2000bf06270 */
[----:B------:R-:W-:Y:S01]  /*842e0*/  VIADD R0, R2, 0x166 ;  /* 0x0000016602007836 */ /* 0x000fe20000000000 */
[----:B------:R-:W-:-:S04]  /*842f0*/  ULDC UR4, c[0x0][0x22c] ;  /* 0x00008b0000047ab9 */ /* 0x000fc80000000800 */
[----:B------:R-:W-:Y:S01]  /*84300*/  ISETP.GE.AND P3, PT, R0, UR4, PT ;  /* 0x0000000400007c0c */ /* 0x000fe2000bf66270 */
[----:B------:R-:W-:Y:S01]  /*84310*/  ULDC UR4, c[0x0][0x228] ;  /* 0x00008a0000047ab9 */ /* 0x000fe20000000800 */
[----:B------:R-:W-:Y:S02]  /*84320*/  PRMT R0, R250, 0x7770, RZ ;  /* 0x00007770fa007816 */ /* 0x000fe400000000ff */
[----:B------:R-:W-:Y:S01]  /*84330*/  ISETP.LT.AND P1, PT, R4, UR4, !P1 ;  /* 0x0000000404007c0c */ /* 0x000fe2000cf21270 */
[----:B------:R-:W-:Y:S02]  /*84340*/  ULDC UR4, c[0x0][0x22c] ;  /* 0x00008b0000047ab9 */ /* 0x000fe40000000800 */
[----:B------:R0:W-:Y:S01]  /*84350*/  @P5 STG.E.U8 desc[UR40][R178.64], R0 ;  /* 0x00000000b2005986 */ /* 0x0001e2000c101128 */
[----:B------:R-:W-:Y:S01]  /*84360*/  ISETP.LT.AND P5, PT, R3, UR6, !P0 ;  /* 0x0000000603007c0c */ /* 0x000fe2000c7a1270 */
[----:B------:R-:W-:Y:S01]  /*84370*/  ULDC UR6, c[0x0][0x228] ;  /* 0x00008a0000067ab9 */ /* 0x000fe20000000800 */
[----:B------:R-:W-:Y:S01]  /*84380*/  ISETP.GE.AND P2, PT, R5, UR4, PT ;  /* 0x0000000405007c0c */ /* 0x000fe2000bf46270 */
[----:B------:R-:W-:Y:S01]  /*84390*/  VIADD R6, R2, 0x168 ;  /* 0x0000016802067836 */ /* 0x000fe20000000000 */
[C---:B------:R-:W-:Y:S01]  /*843a0*/  PRMT R5, R250.reuse, 0x7772, RZ ;  /* 0x00007772fa057816 */ /* 0x040fe200000000ff */
[----:B------:R-:W-:Y:S01]  /*843b0*/  ULDC UR4, c[0x0][0x228] ;  /* 0x00008a0000047ab9 */ /* 0x000fe20000000800 */
[----:B0-----:R-:W-:-:S05]  /*843c0*/  PRMT R0, R250, 0x7771, RZ ;  /* 0x00007771fa007816 */ /* 0x001fca00000000ff */
[----:B----4-:R0:W-:Y:S01]  /*843d0*/  @P1 STG.E.U8 desc[UR40][R236.64], R0 ;  /* 0x00000000ec001986 */ /* 0x0101e2000c101128 */
[----:B------:R-:W-:Y:S01]  /*843e0*/  ISETP.LT.AND P0, PT, R4, UR6, !P0 ;  /* 0x0000000604007c0c */ /* 0x000fe2000c701270 */
[----:B------:R-:W-:Y:S02]  /*843f0*/  ULDC UR6, c[0x0][0x228] ;  /* 0x00008a0000067ab9 */ /* 0x000fe40000000800 */
[----:B------:R1:W-:Y:S04]  /*84400*/  @P5 STG.E.U8 desc[UR40][R184.64], R5 ;  /* 0x00000005b8005986 */ /* 0x0003e8000c101128 */
[----:B0-----:R-:W4:Y:S04]  /*84410*/  LDL.LU.64 R236, [R1+0x710] ;  /* 0x0007100001ec7983 */ /* 0x001f280000300a00 */
[----:B------:R-:W4:Y:S01]  /*84420*/  LDL.LU R178, [R1+0x30] ;  /* 0x0000300001b27983 */ /* 0x000f220000300800 */
[----:B------:R-:W-:Y:S01]  /*84430*/  ISETP.LT.AND P6, PT, R3, UR4, !P3 ;  /* 0x0000000403007c0c */ /* 0x000fe2000dfc1270 */
[----:B------:R-:W-:-:S02]  /*84440*/  ULDC UR4, c[0x0][0x22c] ;  /* 0x00008b0000047ab9 */ /* 0x000fc40000000800 */
[----:B-1----:R-:W4:Y:S01]  /*84450*/  LDL.LU.64 R184, [R1+0x708] ;  /* 0x0007080001b87983 */ /* 0x002f220000300a00 */
[----:B------:R-:W-:Y:S01]  /*84460*/  ISETP.LT.AND P3, PT, R4, UR6, !P3 ;  /* 0x0000000604007c0c */ /* 0x000fe2000df61270 */
[----:B------:R-:W-:Y:S01]  /*84470*/  ULDC UR6, c[0x0][0x228] ;  /* 0x00008a0000067ab9 */ /* 0x000fe20000000800 */
[----:B------:R-:W-:Y:S01]  /*84480*/  ISETP.GE.AND P1, PT, R6, UR4, PT ;  /* 0x0000000406007c0c */ /* 0x000fe2000bf26270 */
[----:B------:R-:W-:Y:S01]  /*84490*/  ULDC UR4, c[0x0][0x228] ;  /* 0x00008a0000047ab9 */ /* 0x000fe20000000800 */
[----:B------:R-:W-:Y:S01]  /*844a0*/  PRMT R0, R250, 0x7773, RZ ;  /* 0x00007773fa007816 */ /* 0x000fe200000000ff */
[----:B------:R-:W4:Y:S01]  /*844b0*/  LDL.LU.64 R6, [R1+0x700] ;  /* 0x0007000001067983 */ /* 0x000f220000300a00 */
[----:B------:R-:W-:-:S03]  /*844c0*/  PRMT R5, R251, 0x7770, RZ ;  /* 0x00007770fb057816 */ /* 0x000fc600000000ff */
[----:B------:R0:W-:Y:S02]  /*844d0*/  @P0 STG.E.U8 desc[UR40][R188.64], R0 ;  /* 0x00000000bc000986 */ /* 0x0001e4000c101128 */
[----:B0-----:R-:W-:Y:S02]  /*844e0*/  PRMT R0, R251, 0x7771, RZ ;  /* 0x00007771fb007816 */ /* 0x001fe400000000ff */
[----:B------:R-:W4:Y:S04]  /*844f0*/  LDL.LU.64 R188, [R1+0x6f8] ;  /* 0x0006f80001bc7983 */ /* 0x000f280000300a00 */
[----:B--2---:R-:W-:Y:S04]  /*84500*/  @P6 STG.E.U8 desc[UR40][R186.64], R5 ;  /* 0x00000005ba006986 */ /* 0x004fe8000c101128 */
[----:B---3--:R0:W-:Y:S04]  /*84510*/  @P3 STG.E.U8 desc[UR40][R180.64], R0 ;  /* 0x00000000b4003986 */ /* 0x0081e8000c101128 */
[----:B0-----:R-:W2:Y:S01]  /*84520*/  LDL.LU.64 R180, [R1+0x6f0] ;  /* 0x0006f00001b47983 */ /* 0x001ea20000300a00 */
[----:B------:R-:W-:Y:S01]  /*84530*/  ISETP.LT.AND P5, PT, R3, UR4, !P2 ;  /* 0x0000000403007c0c */ /* 0x000fe2000d7a1270 */
[----:B------:R-:W-:Y:S01]  /*84540*/  VIADD R0, R2, 0x169 ;  /* 0x0000016902007836 */ /* 0x000fe20000000000 */
[----:B------:R-:W-:Y:S01]  /*84550*/  ISETP.LT.AND P2, PT, R4, UR6, !P2 ;  /* 0x0000000604007c0c */ /* 0x000fe2000d741270 */
[----:B------:R-:W-:Y:S01]  /*84560*/  ULDC UR4, c[0x0][0x22c] ;  /* 0x00008b0000047ab9 */ /* 0x000fe20000000800 */
[----:B------:R-:W-:Y:S01]  /*84570*/  PRMT R5, R251, 0x7772, RZ ;  /* 0x00007772fb057816 */ /* 0x000fe200000000ff */
[----:B------:R-:W3:Y:S01]  /*84580*/  LDL.LU R187, [R1+0x34] ;  /* 0x0000340001bb7983 */ /* 0x000ee20000300800 */
[----:B------:R-:W-:Y:S01]  /*84590*/  ISETP.GE.AND P0, PT, R0, UR4, PT ;  /* 0x0000000400007c0c */ /* 0x000fe2000bf06270 */
[----:B------:R-:W-:Y:S01]  /*845a0*/  VIADD R0, R2, 0x16a ;  /* 0x0000016a02007836 */ /* 0x000fe20000000000 */
[----:B------:R-:W-:Y:S01]  /*845b0*/  ISETP.LT.AND P6, PT, R3, UR8, !P1 ;  /* 0x0000000803007c0c */ /* 0x000fe2000cfc1270 */
[----:B------:R-:W-:Y:S01]  /*845c0*/  ULDC UR4, c[0x0][0x22c] ;  /* 0x00008b0000047ab9 */ /* 0x000fe20000000800 */
[----:B------:R-:W-:Y:S01]  /*845d0*/  ULDC UR6, c[0x0][0x228] ;  /* 0x00008a0000067ab9 */ /* 0x000fe20000000800 */
[----:B------:R-:W-:Y:S01]  /*845e0*/  ULDC UR8, c[0x0][0x228] ;  /* 0x00008a0000087ab9 */ /* 0x000fe20000000800 */
[----:B------:R-:W-:Y:S01]  /*845f0*/  ISETP.GE.AND P3, PT, R0, UR4, PT ;  /* 0x0000000400007c0c */ /* 0x000fe2000bf66270 */
[----:B------:R-:W-:-:S02]  /*84600*/  ULDC UR4, c[0x0][0x228] ;  /* 0x00008a0000047ab9 */ /* 0x000fc40000000800 */
[----:B------:R-:W-:Y:S01]  /*84610*/  ISETP.LT.AND P1, PT, R4, UR4, !P1 ;  /* 0x0000000404007c0c */ /* 0x000fe2000cf21270 */
[----:B------:R-:W-:Y:S01]  /*84620*/  ULDC UR4, c[0x0][0x22c] ;  /* 0x00008b0000047ab9 */ /* 0x000fe20000000800 */
[----:B----4-:R0:W-:Y:S01]  /*84630*/  @P5 STG.E.U8 desc[UR40][R236.64], R5 ;  /* 0x00000005ec005986 */ /* 0x0101e2000c101128 */
[----:B------:R-:W-:Y:S02]  /*84640*/  PRMT R0, R178, 0x7770, RZ ;  /* 0x00007770b2007816 */ /* 0x000fe400000000ff */
[----:B0-----:R-:W-:Y:S02]  /*84650*/  PRMT R5, R251, 0x7773, RZ ;  /* 0x00007773fb057816 */ /* 0x001fe400000000ff */
[----:B------:R-:W4:Y:S04]  /*84660*/  LDL.LU.64 R250, [R1+0x6e8] ;  /* 0x0006e80001fa7983 */ /* 0x000f280000300a00 */
[----:B------:R-:W4:Y:S04]  /*84670*/  LDL.LU.64 R236, [R1+0x6e0] ;  /* 0x0006e00001ec7983 */ /* 0x000f280000300a00 */
[----:B------:R0:W-:Y:S01]  /*84680*/  @P2 STG.E.U8 desc[UR40][R184.64], R5 ;  /* 0x00000005b8002986 */ /* 0x0001e2000c101128 */
[----:B------:R-:W-:Y:S01]  /*84690*/  ISETP.LT.AND P5, PT, R3, UR6, !P0 ;  /* 0x0000000603007c0c */ /* 0x000fe2000c7a1270 */
[----:B------:R-:W-:-:S02]  /*846a0*/  ULDC UR6, c[0x0][0x228] ;  /* 0x00008a0000067ab9 */ /* 0x000fc40000000800 */
[----:B------:R1:W-:Y:S04]  /*846b0*/  @P6 STG.E.U8 desc[UR40][R6.64], R0 ;  /* 0x0000000006006986 */ /* 0x0003e8000c101128 */
[----:B0-----:R-:W4:Y:S01]  /*846c0*/  LDL.LU.64 R184, [R1+0x6d8] ;  /* 0x0006d80001b87983 */ /* 0x001f220000300a00 */
[----:B------:R-:W-:Y:S01]  /*846d0*/  VIADD R5, R2, 0x16b ;  /* 0x0000016b02057836 */ /* 0x000fe20000000000 */
[----:B-1----:R-:W-:-:S04]  /*846e0*/  PRMT R0, R178, 0x7771, RZ ;  /* 0x00007771b2007816 */ /* 0x002fc800000000ff */
[----:B------:R-:W-:Y:S01]  /*846f0*/  ISETP.GE.AND P2, PT, R5, UR4, PT ;  /* 0x0000000405007c0c */ /* 0x000fe2000bf46270 */
[----:B------:R-:W-:Y:S01]  /*84700*/  ULDC UR4, c[0x0][0x228] ;  /* 0x00008a0000047ab9 */ /* 0x000fe20000000800 */
[----:B------:R-:W-:Y:S01]  /*84710*/  PRMT R5, R178, 0x7772, RZ ;  /* 0x00007772b2057816 */ /* 0x000fe200000000ff */
[----:B------:R0:W-:Y:S04]  /*84720*/  @P1 STG.E.U8 desc[UR40][R188.64], R0 ;  /* 0x00000000bc001986 */ /* 0x0001e8000c101128 */
[----:B0-----:R-:W4:Y:S04]  /*84730*/  LDL.LU.64 R188, [R1+0x6d0] ;  /* 0x0006d00001bc7983 */ /* 0x001f280000300a00 */
[----:B------:R-:W4:Y:S04]  /*84740*/  LDL.LU R186, [R1+0x38] ;  /* 0x0000380001ba7983 */ /* 0x000f280000300800 */
[----:B--2---:R0:W-:Y:S04]  /*84750*/  @P5 STG.E.U8 desc[UR40][R180.64], R5 ;  /* 0x00000005b4005986 */ /* 0x0041e8000c101128 */
[----:B0-----:R-:W2:Y:S01]  /*84760*/  LDL.LU.64 R180, [R1+0x6c8] ;  /* 0x0006c80001b47983 */ /* 0x001ea20000300a00 */
[----:B------:R-:W-:Y:S01]  /*84770*/  ISETP.LT.AND P0, PT, R4, UR6, !P0 ;  /* 0x0000000604007c0c */ /* 0x000fe2000c701270 */
[----:B------:R-:W-:Y:S01]  /*84780*/  ULDC UR6, c[0x0][0x228] ;  /* 0x00008a0000067ab9 */ /* 0x000fe20000000800 */
[----:B------:R-:W-:Y:S01]  /*84790*/  ISETP.LT.AND P6, PT, R3, UR4, !P3 ;  /* 0x0000000403007c0c */ /* 0x000fe2000dfc1270 */
[----:B------:R-:W-:Y:S01]  /*847a0*/  VIADD R6, R2, 0x16c ;  /* 0x0000016c02067836 */ /* 0x000fe20000000000 */
[----:B------:R-:W-:Y:S01]  /*847b0*/  ISETP.LT.AND P3, PT, R4, UR6, !P3 ;  /* 0x0000000604007c0c */ /* 0x000fe2000df61270 */
[----:B------:R-:W-:Y:S01]  /*847c0*/  ULDC UR4, c[0x0][0x22c] ;  /* 0x00008b0000047ab9 */ /* 0x000fe20000000800 */
[----:B------:R-:W-:Y:S01]  /*847d0*/  PRMT R0, R178, 0x7773, RZ ;  /* 0x00007773b2007816 */ /* 0x000fe200000000ff */
[----:B------:R-:W-:Y:S01]  /*847e0*/  ULDC UR6, c[0x0][0x228] ;  /* 0x00008a0000067ab9 */ /* 0x000fe20000000800 */
[----:B------:R-:W-:Y:S01]  /*847f0*/  ISETP.GE.AND P1, PT, R6, UR4, PT ;  /* 0x0000000406007c0c */ /* 0x000fe2000bf26270 */
[----:B------:R-:W-:Y:S01]  /*84800*/  ULDC UR4, c[0x0][0x228] ;  /* 0x00008a0000047ab9 */ /* 0x000fe20000000800 */
[----:B---3--:R-:W-:Y:S01]  /*84810*/  PRMT R5, R187, 0x7770, RZ ;  /* 0x00007770bb057816 */ /* 0x008fe200000000ff */
[----:B------:R-:W3:Y:S01]  /*84820*/  LDL.LU.64 R6, [R1+0x6c0] ;  /* 0x0006c00001067983 */ /* 0x000ee20000300a00 */
[----:B------:R-:W-:Y:S01]  /*84830*/  ISETP.LT.AND P5, PT, R3, UR4, !P2 ;  /* 0x0000000403007c0c */ /* 0x000fe2000d7a1270 */
[----:B------:R-:W-:Y:S01]  /*84840*/  ULDC UR4, c[0x0][0x22c] ;  /* 0x00008b0000047ab9 */ /* 0x000fe20000000800 */
[----:B------:R-:W-:Y:S01]  /*84850*/  ISETP.LT.AND P2, PT, R4, UR6, !P2 ;  /* 0x0000000604007c0c */ /* 0x000fe2000d741270 */
[----:B------:R-:W-:Y:S01]  /*84860*/  ULDC UR6, c[0x0][0x228] ;  /* 0x00008a0000067ab9 */ /* 0x000fe20000000800 */
[----:B----4-:R0:W-:Y:S04]  /*84870*/  @P0 STG.E.U8 desc[UR40][R250.64], R0 ;  /* 0x00000000fa000986 */ /* 0x0101e8000c101128 */
[----:B------:R1:W-:Y:S01]  /*84880*/  @P6 STG.E.U8 desc[UR40][R236.64], R5 ;  /* 0x00000005ec006986 */ /* 0x0003e2000c101128 */
[----:B0-----:R-:W-:-:S05]  /*84890*/  PRMT R0, R187, 0x7771, RZ ;  /* 0x00007771bb007816 */ /* 0x001fca00000000ff */
[----:B------:R0:W-:Y:S01]  /*848a0*/  @P3 STG.E.U8 desc[UR40][R184.64], R0 ;  /* 0x00000000b8003986 */ /* 0x0001e2000c101128 */
[----:B-1----:R-:W-:-:S03]  /*848b0*/  PRMT R5, R187, 0x7772, RZ ;  /* 0x00007772bb057816 */ /* 0x002fc600000000ff */
[----:B0-----:R-:W4:Y:S04]  /*848c0*/  LDL.LU.64 R184, [R1+0x6b8] ;  /* 0x0006b80001b87983 */ /* 0x001f280000300a00 */
[----:B------:R-:W4:Y:S04]  /*848d0*/  LDL.LU.64 R236, [R1+0x6b0] ;  /* 0x0006b00001ec7983 */ /* 0x000f280000300a00 */
[----:B------:R-:W4:Y:S04]  /*848e0*/  LDL.LU R251, [R1+0x3c] ;  /* 0x00003c0001fb7983 */ /* 0x000f280000300800 */
[----:B------:R0:W-:Y:S04]  /*848f0*/  @P5 STG.E.U8 desc[UR40][R188.64], R5 ;  /* 0x00000005bc005986 */ /* 0x0001e8000c101128 */
[----:B------:R-:W4:Y:S01]  /*84900*/  LDL.LU.64 R178, [R1+0x6a8] ;  /* 0x0006a80001b27983 */ /* 0x000f220000300a00 */
[----:B0-----:R-:W-:-:S03]  /*84910*/  PRMT R5, R187, 0x7773, RZ ;  /* 0x00007773bb057816 */ /* 0x001fc600000000ff */
[----:B------:R-:W4:Y:S04]  /*84920*/  LDL.LU.64 R188, [R1+0x6a0] ;  /* 0x0006a00001bc7983 */ /* 0x000f280000300a00 */
[----:B--2---:R0:W-:Y:S04]  /*84930*/  @P2 STG.E.U8 desc[UR40][R180.64], R5 ;  /* 0x00000005b4002986 */ /* 0x0041e8000c101128 */
[----:B0-----:R-:W2:Y:S01]  /*84940*/  LDL.LU.64 R180, [R1+0x698] ;  /* 0x0006980001b47983 */ /* 0x001ea20000300a00 */
        /* <DEDUP_REMOVED lines=8> */
[----:B------:R-:W-:Y:S02]  /*849d0*/  ULDC UR4, c[0x0][0x228] ;  /* 0x00008a0000047ab9 */ /* 0x000fe40000000800 */
[----:B------:R-:W-:Y:S01]  /*849e0*/  ISETP.LT.AND P1, PT, R4, UR4, !P1 ;  /* 0x0000000404007c0c */ /* 0x000fe2000cf21270 */
[----:B------:R-:W-:Y:S01]  /*849f0*/  ULDC UR4, c[0x0][0x22c] ;  /* 0x00008b0000047ab9 */ /* 0x000fe20000000800 */
[C---:B------:R-:W-:Y:S02]  /*84a00*/  PRMT R0, R186.reuse, 0x7770, RZ ;  /* 0x00007770ba007816 */ /* 0x040fe400000000ff */
[----:B------:R-:W-:Y:S01]  /*84a10*/  ISETP.LT.AND P5, PT, R3, UR6, !P0 ;  /* 0x0000000603007c0c */ /* 0x000fe2000c7a1270 */
[----:B------:R-:W-:Y:S02]  /*84a20*/  ULDC UR6, c[0x0][0x228] ;  /* 0x00008a0000067ab9 */ /* 0x000fe40000000800 */
[----:B---3--:R0:W-:Y:S01]  /*84a30*/  @P6 STG.E.U8 desc[UR40][R6.64], R0 ;  /* 0x0000000006006986 */ /* 0x0081e2000c101128 */
[----:B------:R-:W-:Y:S01]  /*84a40*/  ISETP.GE.AND P2, PT, R5, UR4, PT ;  /* 0x0000000405007c0c */ /* 0x000fe2000bf46270 */
[----:B------:R-:W-:Y:S01]  /*84a50*/  ULDC UR4, c[0x0][0x228] ;  /* 0x00008a0000047ab9 */ /* 0x000fe20000000800 */
[----:B------:R-:W-:-:S02]  /*84a60*/  PRMT R5, R186, 0x7772, RZ ;  /* 0x00007772ba057816 */ /* 0x000fc400000000ff */
[----:B------:R-:W-:Y:S01]  /*84a70*/  ISETP.LT.AND P0, PT, R4, UR6, !P0 ;  /* 0x0000000604007c0c */ /* 0x000fe2000c701270 */
[----:B------:R-:W-:Y:S01]  /*84a80*/  ULDC UR6, c[0x0][0x228] ;  /* 0x00008a0000067ab9 */ /* 0x000fe20000000800 */
[----:B------:R-:W-:Y:S01]  /*84a90*/  ISETP.LT.AND P6, PT, R3, UR4, !P3 ;  /* 0x0000000403007c0c */ /* 0x000fe2000dfc1270 */
[----:B------:R-:W-:Y:S01]  /*84aa0*/  ULDC UR4, c[0x0][0x22c] ;  /* 0x00008b0000047ab9 */ /* 0x000fe20000000800 */
[----:B0-----:R-:W-:Y:S01]  /*84ab0*/  PRMT R0, R186, 0x7771, RZ ;  /* 0x00007771ba007816 */ /* 0x001fe200000000ff */
[----:B------:R-:W-:Y:S01]  /*84ac0*/  VIADD R6, R2, 0x170 ;  /* 0x0000017002067836 */ /* 0x000fe20000000000 */
[----:B------:R-:W-:Y:S01]  /*84ad0*/  ISETP.LT.AND P3, PT, R4, UR6, !P3 ;  /* 0x0000000604007c0c */ /* 0x000fe2000df61270 */
[----:B------:R-:W-:Y:S02]  /*84ae0*/  ULDC UR6, c[0x0][0x228] ;  /* 0x00008a0000067ab9 */ /* 0x000fe40000000800 */
[----:B----4-:R0:W-:Y:S01]  /*84af0*/  @P1 STG.E.U8 desc[UR40][R184.64], R0 ;  /* 0x00000000b8001986 */ /* 0x0101e2000c101128 */
[----:B------:R-:W-:Y:S01]  /*84b00*/  ISETP.GE.AND P1, PT, R6, UR4, PT ;  /* 0x0000000406007c0c */ /* 0x000fe2000bf26270 */
[----:B------:R-:W-:-:S02]  /*84b10*/  ULDC UR4, c[0x0][0x228] ;  /* 0x00008a0000047ab9 */ /* 0x000fc40000000800 */
[----:B------:R1:W-:Y:S04]  /*84b20*/  @P5 STG.E.U8 desc[UR40][R236.64], R5 ;  /* 0x00000005ec005986 */ /* 0x0003e8000c101128 */
[----:B0-----:R-:W3:Y:S04]  /*84b30*/  LDL.LU.64 R184, [R1+0x688] ;  /* 0x0006880001b87983 */ /* 0x001ee80000300a00 */
[----:B------:R-:W4:Y:S04]  /*84b40*/  LDL.LU R187, [R1+0x20] ;  /* 0x0000200001bb7983 */ /* 0x000f280000300800 */
[----:B-1----:R-:W3:Y:S04]  /*84b50*/  LDL.LU.64 R236, [R1+0x680] ;  /* 0x0006800001ec7983 */ /* 0x002ee80000300a00 */
[----:B------:R-:W3:Y:S01]  /*84b60*/  LDL.LU.64 R6, [R1+0x690] ;  /* 0x0006900001067983 */ /* 0x000ee20000300a00 */
[----:B------:R-:W-:-:S02]  /*84b70*/  PRMT R0, R186, 0x7773, RZ ;  /* 0x00007773ba007816 */ /* 0x000fc400000000ff */
[----:B------:R-:W-:-:S03]  /*84b80*/  PRMT R5, R251, 0x7770, RZ ;  /* 0x00007770fb057816 */ /* 0x000fc600000000ff */
[----:B------:R0:W-:Y:S04]  /*84b90*/  @P0 STG.E.U8 desc[UR40][R178.64], R0 ;  /* 0x00000000b2000986 */ /* 0x0001e8000c101128 */
[----:B------:R-:W-:Y:S01]  /*84ba0*/  @P6 STG.E.U8 desc[UR40][R188.64], R5 ;  /* 0x00000005bc006986 */ /* 0x000fe2000c101128 */
[----:B0-----:R-:W-:-:S05]  /*84bb0*/  PRMT R0, R251, 0x7771, RZ ;  /* 0x00007771fb007816 */ /* 0x001fca00000000ff */
[----:B--2---:R0:W-:Y:S04]  /*84bc0*/  @P3 STG.E.U8 desc[UR40][R180.64], R0 ;  /* 0x00000000b4003986 */ /* 0x0041e8000c101128 */
[----:B0-----:R-:W2:Y:S04]  /*84bd0*/  LDL.LU.64 R180, [R1+0x678] ;  /* 0x0006780001b47983 */ /* 0x001ea80000300a00 */
[----:B------:R-:W2:Y:S01]  /*84be0*/  LDL.LU.64 R188, [R1+0x670] ;  /* 0x0006700001bc7983 */ /* 0x000ea20000300a00 */
[----:B------:R-:W-:Y:S01]  /*84bf0*/  ISETP.LT.AND P5, PT, R3, UR4, !P2 ;  /* 0x0000000403007c0c */ /* 0x000fe2000d7a1270 */
[----:B------:R-:W-:Y:S01]  /*84c00*/  VIADD R0, R2, 0x171 ;  /* 0x0000017102007836 */ /* 0x000fe20000000000 */
[----:B------:R-:W-:Y:S01]  /*84c10*/  ULDC UR4, c[0x0][0x22c] ;  /* 0x00008b0000047ab9 */ /* 0x000fe20000000800 */
[----:B------:R-:W-:Y:S01]  /*84c20*/  ISETP.LT.AND P2, PT, R4, UR6, !P2 ;  /* 0x0000000604007c0c */ /* 0x000fe2000d741270 */
[----:B------:R-:W-:Y:S01]  /*84c30*/  ULDC UR6, c[0x0][0x228] ;  /* 0x00008a0000067ab9 */ /* 0x000fe20000000800 */
[----:B------:R-:W-:Y:S01]  /*84c40*/  PRMT R5, R251, 0x7772, RZ ;  /* 0x00007772fb057816 */ /* 0x000fe200000000ff */
[----:B------:R-:W2:Y:S01]  /*84c50*/  LDL.LU R178, [R1+0x24] ;  /* 0x0000240001b27983 */ /* 0x000ea20000300800 */
[----:B------:R-:W-:Y:S01]  /*84c60*/  ISETP.GE.AND P0, PT, R0, UR4, PT ;  /* 0x0000000400007c0c */ /* 0x000fe2000bf06270 */
[----:B------:R-:W-:Y:S01]  /*84c70*/  VIADD R0, R2, 0x172 ;  /* 0x0000017202007836 */ /* 0x000fe20000000000 */
[----:B------:R-:W-:Y:S01]  /*84c80*/  ISETP.LT.AND P6, PT, R3, UR8, !P1 ;  /* 0x0000000803007c0c */ /* 0x000fe2000cfc1270 */
[----:B------:R-:W-:Y:S01]  /*84c90*/  ULDC UR4, c[0x0][0x22c] ;  /* 0x00008b0000047ab9 */ /* 0x000fe20000000800 */
[----:B------:R-:W-:-:S02]  /*84ca0*/  ULDC UR8, c[0x0][0x228] ;  /* 0x00008a0000087ab9 */ /* 0x000fc40000000800 */
[----:B------:R-:W-:Y:S01]  /*84cb0*/  ISETP.GE.AND P3, PT, R0, UR4, PT ;  /* 0x0000000400007c0c */ /* 0x000fe2000bf66270 */
[----:B------:R-:W-:Y:S02]  /*84cc0*/  ULDC UR4, c[0x0][0x228] ;  /* 0x00008a0000047ab9 */ /* 0x000fe40000000800 */
[----:B------:R-:W-:Y:S01]  /*84cd0*/  ISETP.LT.AND P1, PT, R4, UR4, !P1 ;  /* 0x0000000404007c0c */ /* 0x000fe2000cf21270 */
[----:B------:R-:W-:Y:S01]  /*84ce0*/  ULDC UR4, c[0x0][0x22c] ;  /* 0x00008b0000047ab9 */ /* 0x000fe20000000800 */
[----:B----4-:R-:W-:Y:S01]  /*84cf0*/  PRMT R0, R187, 0x7770, RZ ;  /* 0x00007770bb007816 */ /* 0x010fe200000000ff */
[----:B---3--:R0:W-:Y:S01]  /*84d00*/  @P5 STG.E.U8 desc[UR40][R6.64], R5 ;  /* 0x0000000506005986 */ /* 0x0081e2000c101128 */
[----:B------:R-:W-:Y:S01]  /*84d10*/  ISETP.LT.AND P5, PT, R3, UR6, !P0 ;  /* 0x0000000603007c0c */ /* 0x000fe2000c7a1270 */
[----:B------:R-:W-:Y:S01]  /*84d20*/  ULDC UR6, c[0x0][0x228] ;  /* 0x00008a0000067ab9 */ /* 0x000fe20000000800 */
[----:B0-----:R-:W-:Y:S01]  /*84d30*/  PRMT R5, R251, 0x7773, RZ ;  /* 0x00007773fb057816 */ /* 0x001fe200000000ff */
[C---:B------:R-:W-:Y:S01]  /*84d40*/  VIADD R6, R2.reuse, 0x174 ;  /* 0x0000017402067836 */ /* 0x040fe20000000000 */
[----:B------:R-:W3:Y:S04]  /*84d50*/  LDL.LU.64 R250, [R1+0x660] ;  /* 0x0006600001fa7983 */ /* 0x000ee80000300a00 */
[----:B------:R0:W-:Y:S04]  /*84d60*/  @P2 STG.E.U8 desc[UR40][R184.64], R5 ;  /* 0x00000005b8002986 */ /* 0x0001e8000c101128 */
[----:B------:R1:W-:Y:S01]  /*84d70*/  @P6 STG.E.U8 desc[UR40][R236.64], R0 ;  /* 0x00000000ec006986 */ /* 0x0003e2000c101128 */
[----:B0-----:R-:W-:-:S03]  /*84d80*/  VIADD R5, R2, 0x173 ;  /* 0x0000017302057836 */ /* 0x001fc60000000000 */
[----:B------:R-:W4:Y:S01]  /*84d90*/  LDL.LU.64 R184, [R1+0x658] ;  /* 0x0006580001b87983 */ /* 0x000f220000300a00 */
[----:B-1----:R-:W-:-:S03]  /*84da0*/  PRMT R0, R187, 0x7771, RZ ;  /* 0x00007771bb007816 */ /* 0x002fc600000000ff */
[----:B------:R-:W4:Y:S01]  /*84db0*/  LDL.LU.64 R236, [R1+0x650] ;  /* 0x0006500001ec7983 */ /* 0x000f220000300a00 */
[----:B------:R-:W-:Y:S01]  /*84dc0*/  ISETP.GE.AND P2, PT, R5, UR4, PT ;  /* 0x0000000405007c0c */ /* 0x000fe2000bf46270 */
[----:B------:R-:W-:Y:S01]  /*84dd0*/  ULDC UR4, c[0x0][0x228] ;  /* 0x00008a0000047ab9 */ /* 0x000fe20000000800 */
[----:B------:R-:W-:Y:S02]  /*84de0*/  PRMT R5, R187, 0x7772, RZ ;  /* 0x00007772bb057816 */ /* 0x000fe400000000ff */
[----:B------:R-:W-:Y:S01]  /*84df0*/  ISETP.LT.AND P6, PT, R3, UR4, !P3 ;  /* 0x0000000403007c0c */ /* 0x000fe2000dfc1270 */
[----:B------:R-:W-:Y:S01]  /*84e00*/  ULDC UR4, c[0x0][0x22c] ;  /* 0x00008b0000047ab9 */ /* 0x000fe20000000800 */
[----:B--2---:R0:W-:Y:S01]  /*84e10*/  @P1 STG.E.U8 desc[UR40][R180.64], R0 ;  /* 0x00000000b4001986 */ /* 0x0041e2000c101128 */
[----:B------:R-:W-:Y:S01]  /*84e20*/  ISETP.GE.AND P1, PT, R6, UR4, PT ;  /* 0x0000000406007c0c */ /* 0x000fe2000bf26270 */
[----:B------:R-:W-:Y:S02]  /*84e30*/  ULDC UR4, c[0x0][0x228] ;  /* 0x00008a0000047ab9 */ /* 0x000fe40000000800 */
[----:B------:R1:W-:Y:S04]  /*84e40*/  @P5 STG.E.U8 desc[UR40][R188.64], R5 ;  /* 0x00000005bc005986 */ /* 0x0003e8000c101128 */
[----:B0-----:R-:W2:Y:S04]  /*84e50*/  LDL.LU.64 R180, [R1+0x648] ;  /* 0x0006480001b47983 */ /* 0x001ea80000300a00 */
[----:B------:R-:W2:Y:S04]  /*84e60*/  LDL.LU R186, [R1+0x28] ;  /* 0x0000280001ba7983 */ /* 0x000ea80000300800 */
[----:B-1----:R-:W2:Y:S04]  /*84e70*/  LDL.LU.64 R188, [R1+0x640] ;  /* 0x0006400001bc7983 */ /* 0x002ea80000300a00 */
[----:B------:R-:W3:Y:S01]  /*84e80*/  LDL.LU.64 R6, [R1+0x668] ;  /* 0x0006680001067983 */ /* 0x000ee20000300a00 */
[----:B------:R-:W-:Y:S01]  /*84e90*/  ISETP.LT.AND P0, PT, R4, UR6, !P0 ;  /* 0x0000000604007c0c */ /* 0x000fe2000c701270 */
[----:B------:R-:W-:-:S02]  /*84ea0*/  ULDC UR6, c[0x0][0x228] ;  /* 0x00008a0000067ab9 */ /* 0x000fc40000000800 */
[----:B------:R-:W-:Y:S01]  /*84eb0*/  ISETP.LT.AND P3, PT, R4, UR6, !P3 ;  /* 0x0000000604007c0c */ /* 0x000fe2000df61270 */
[----:B------:R-:W-:Y:S01]  /*84ec0*/  ULDC UR6, c[0x0][0x228] ;  /* 0x00008a0000067ab9 */ /* 0x000fe20000000800 */
[----:B------:R-:W-:Y:S02]  /*84ed0*/  PRMT R0, R187, 0x7773, RZ ;  /* 0x00007773bb007816 */ /* 0x000fe400000000ff */
[----:B------:R-:W-:Y:S02]  /*84ee0*/  PRMT R5, R178, 0x7770, RZ ;  /* 0x00007770b2057816 */ /* 0x000fe400000000ff */
[----:B------:R-:W-:Y:S01]  /*84ef0*/  ISETP.LT.AND P5, PT, R3, UR4, !P2 ;  /* 0x0000000403007c0c */ /* 0x000fe2000d7a1270 */
[----:B------:R-:W-:Y:S01]  /*84f00*/  ULDC UR4, c[0x0][0x22c] ;  /* 0x00008b0000047ab9 */ /* 0x000fe20000000800 */
[----:B------:R-:W-:Y:S01]  /*84f10*/  ISETP.LT.AND P2, PT, R4, UR6, !P2 ;  /* 0x0000000604007c0c */ /* 0x000fe2000d741270 */
[----:B------:R-:W-:Y:S01]  /*84f20*/  ULDC UR6, c[0x0][0x228] ;  /* 0x00008a0000067ab9 */ /* 0x000fe20000000800 */
[----:B---3--:R0:W-:Y:S04]  /*84f30*/  @P0 STG.E.U8 desc[UR40][R6.64], R0 ;  /* 0x0000000006000986 */ /* 0x0081e8000c101128 */
[----:B------:R-:W-:Y:S01]  /*84f40*/  @P6 STG.E.U8 desc[UR40][R250.64], R5 ;  /* 0x00000005fa006986 */ /* 0x000fe2000c101128 */
[----:B0-----:R-:W-:-:S05]  /*84f50*/  PRMT R0, R178, 0x7771, RZ ;  /* 0x00007771b2007816 */ /* 0x001fca00000000ff */
[----:B----4-:R0:W-:Y:S04]  /*84f60*/  @P3 STG.E.U8 desc[UR40][R184.64], R0 ;  /* 0x00000000b8003986 */ /* 0x0101e8000c101128 */
[----:B0-----:R-:W3:Y:S04]  /*84f70*/  LDL.LU.64 R184, [R1+0x638] ;  /* 0x0006380001b87983 */ /* 0x001ee80000300a00 */
[----:B------:R-:W4:Y:S01]  /*84f80*/  LDL.LU.64 R250, [R1+0x630] ;  /* 0x0006300001fa7983 */ /* 0x000f220000300a00 */
[----:B------:R-:W-:Y:S01]  /*84f90*/  VIADD R0, R2, 0x175 ;  /* 0x0000017502007836 */ /* 0x000fe20000000000 */
[----:B------:R-:W-:-:S02]  /*84fa0*/  PRMT R5, R178, 0x7772, RZ ;  /* 0x00007772b2057816 */ /* 0x000fc400000000ff */
[----:B------:R-:W-:Y:S01]  /*84fb0*/  ISETP.LT.AND P6, PT, R3, UR8, !P1 ;  /* 0x0000000803007c0c */ /* 0x000fe2000cfc1270 */
[----:B------:R-:W4:Y:S01]  /*84fc0*/  LDL.LU R187, [R1+0x2c] ;  /* 0x00002c0001bb7983 */ /* 0x000f220000300800 */
[----:B------:R-:W-:Y:S01]  /*84fd0*/  ISETP.GE.AND P0, PT, R0, UR4, PT ;  /* 0x0000000400007c0c */ /* 0x000fe2000bf06270 */
[C---:B------:R-:W-:Y:S01]  /*84fe0*/  VIADD R0, R2.reuse, 0x176 ;  /* 0x0000017602007836 */ /* 0x040fe20000000000 */
[----:B------:R-:W-:Y:S01]  /*84ff0*/  ULDC UR4, c[0x0][0x22c] ;  /* 0x00008b0000047ab9 */ /* 0x000fe20000000800 */
[----:B------:R0:W-:Y:S01]  /*85000*/  @P5 STG.E.U8 desc[UR40][R236.64], R5 ;  /* 0x00000005ec005986 */ /* 0x0001e2000c101128 */
[----:B------:R-:W-:Y:S01]  /*85010*/  VIADD R6, R2, 0x178 ;  /* 0x0000017802067836 */ /* 0x000fe20000000000 */
[----:B------:R-:W-:Y:S01]  /*85020*/  ULDC UR8, c[0x0][0x228] ;  /* 0x00008a0000087ab9 */ /* 0x000fe20000000800 */
[----:B------:R-:W-:Y:S01]  /*85030*/  ISETP.GE.AND P3, PT, R0, UR4, PT ;  /* 0x0000000400007c0c */ /* 0x000fe2000bf66270 */
[----:B------:R-:W-:Y:S02]  /*85040*/  ULDC UR4, c[0x0][0x228] ;  /* 0x00008a0000047ab9 */ /* 0x000fe40000000800 */
[----:B------:R-:W-:Y:S01]  /*85050*/  ISETP.LT.AND P1, PT, R4, UR4, !P1 ;  /* 0x0000000404007c0c */ /* 0x000fe2000cf21270 */
[----:B------:R-:W-:Y:S01]  /*85060*/  ULDC UR4, c[0x0][0x22c] ;  /* 0x00008b0000047ab9 */ /* 0x000fe20000000800 */
[----:B--2---:R-:W-:-:S02]  /*85070*/  PRMT R0, R186, 0x7770, RZ ;  /* 0x00007770ba007816 */ /* 0x004fc400000000ff */
[----:B0-----:R-:W-:Y:S01]  /*85080*/  PRMT R5, R178, 0x7773, RZ ;  /* 0x00007773b2057816 */ /* 0x001fe200000000ff */
[----:B------:R-:W2:Y:S01]  /*85090*/  LDL.LU.64 R236, [R1+0x620] ;  /* 0x0006200001ec7983 */ /* 0x000ea20000300a00 */
[----:B------:R-:W-:Y:S01]  /*850a0*/  ISETP.LT.AND P5, PT, R3, UR6, !P0 ;  /* 0x0000000603007c0c */ /* 0x000fe2000c7a1270 */
[----:B------:R-:W-:Y:S02]  /*850b0*/  ULDC UR6, c[0x0][0x228] ;  /* 0x00008a0000067ab9 */ /* 0x000fe40000000800 */
[----:B------:R0:W-:Y:S04]  /*850c0*/  @P2 STG.E.U8 desc[UR40][R180.64], R5 ;  /* 0x00000005b4002986 */ /* 0x0001e8000c101128 */
[----:B------:R1:W-:Y:S01]  /*850d0*/  @P6 STG.E.U8 desc[UR40][R188.64], R0 ;  /* 0x00000000bc006986 */ /* 0x0003e2000c101128 */
[----:B0-----:R-:W-:-:S03]  /*850e0*/  VIADD R5, R2, 0x177 ;  /* 0x0000017702057836 */ /* 0x001fc60000000000 */
[----:B------:R-:W2:Y:S01]  /*850f0*/  LDL.LU.64 R180, [R1+0x618] ;  /* 0x0006180001b47983 */ /* 0x000ea20000300a00 */
[----:B-1----:R-:W-:-:S03]  /*85100*/  PRMT R0, R186, 0x7771, RZ ;  /* 0x00007771ba007816 */ /* 0x002fc600000000ff */
[----:B------:R-:W2:Y:S01]  /*85110*/  LDL.LU.64 R178, [R1+0x610] ;  /* 0x0006100001b27983 */ /* 0x000ea20000300a00 */
[----:B------:R-:W-:Y:S01]  /*85120*/  ISETP.GE.AND P2, PT, R5, UR4, PT ;  /* 0x0000000405007c0c */ /* 0x000fe2000bf46270 */
[----:B------:R-:W-:Y:S01]  /*85130*/  ULDC UR4, c[0x0][0x228] ;  /* 0x00008a0000047ab9 */ /* 0x000fe20000000800 */
[----:B------:R-:W-:Y:S02]  /*85140*/  PRMT R5, R186, 0x7772, RZ ;  /* 0x00007772ba057816 */ /* 0x000fe400000000ff */
[----:B------:R-:W-:Y:S01]  /*85150*/  ISETP.LT.AND P6, PT, R3, UR4, !P3 ;  /* 0x0000000403007c0c */ /* 0x000fe2000dfc1270 */
[----:B------:R-:W-:Y:S01]  /*85160*/  ULDC UR4, c[0x0][0x22c] ;  /* 0x00008b0000047ab9 */ /* 0x000fe20000000800 */
[----:B---3--:R0:W-:Y:S01]  /*85170*/  @P1 STG.E.U8 desc[UR40][R184.64], R0 ;  /* 0x00000000b8001986 */ /* 0x0081e2000c101128 */
[----:B------:R-:W-:Y:S01]  /*85180*/  ISETP.GE.AND P1, PT, R6, UR4, PT ;  /* 0x0000000406007c0c */ /* 0x000fe2000bf26270 */
[----:B------:R-:W-:Y:S02]  /*85190*/  ULDC UR4, c[0x0][0x228] ;  /* 0x00008a0000047ab9 */ /* 0x000fe40000000800 */
[----:B----4-:R1:W-:Y:S04]  /*851a0*/  @P5 STG.E.U8 desc[UR40][R250.64], R5 ;  /* 0x00000005fa005986 */ /* 0x0103e8000c101128 */
[----:B0-----:R-:W3:Y:S04]  /*851b0*/  LDL.LU.64 R184, [R1+0x608] ;  /* 0x0006080001b87983 */ /* 0x001ee80000300a00 */
[----:B------:R-:W4:Y:S04]  /*851c0*/  LDL.LU R189, [R1+0x10] ;  /* 0x0000100001bd7983 */ /* 0x000f280000300800 */
[----:B-1----:R-:W3:Y:S04]  /*851d0*/  LDL.LU.64 R250, [R1+0x600] ;  /* 0x0006000001fa7983 */ /* 0x002ee80000300a00 */
[----:B------:R-:W2:Y:S01]  /*851e0*/  LDL.LU.64 R6, [R1+0x628] ;  /* 0x0006280001067983 */ /* 0x000ea20000300a00 */
        /* <DEDUP_REMOVED lines=10> */
[----:B--2---:R0:W-:Y:S04]  /*85290*/  @P0 STG.E.U8 desc[UR40][R6.64], R0 ;  /* 0x0000000006000986 */ /* 0x0041e8000c101128 */
[----:B------:R-:W-:Y:S01]  /*852a0*/  @P6 STG.E.U8 desc[UR40][R236.64], R5 ;  /* 0x00000005ec006986 */ /* 0x000fe2000c101128 */
[----:B0-----:R-:W-:-:S05]  /*852b0*/  PRMT R0, R187, 0x7771, RZ ;  /* 0x00007771bb007816 */ /* 0x001fca00000000ff */
[----:B------:R0:W-:Y:S04]  /*852c0*/  @P3 STG.E.U8 desc[UR40][R180.64], R0 ;  /* 0x00000000b4003986 */ /* 0x0001e8000c101128 */
[----:B0-----:R-:W2:Y:S04]  /*852d0*/  LDL.LU.64 R180, [R1+0x5f8] ;  /* 0x0005f80001b47983 */ /* 0x001ea80000300a00 */
[----:B------:R-:W2:Y:S01]  /*852e0*/  LDL.LU.64 R236, [R1+0x5f0] ;  /* 0x0005f00001ec7983 */ /* 0x000ea20000300a00 */
[----:B------:R-:W-:Y:S01]  /*852f0*/  VIADD R0, R2, 0x179 ;  /* 0x0000017902007836 */ /* 0x000fe20000000000 */
[----:B------:R-:W-:-:S02]  /*85300*/  PRMT R5, R187, 0x7772, RZ ;  /* 0x00007772bb057816 */ /* 0x000fc400000000ff */
[----:B------:R-:W-:Y:S01]  /*85310*/  ISETP.LT.AND P6, PT, R3, UR8, !P1 ;  /* 0x0000000803007c0c */ /* 0x000fe2000cfc1270 */
[----:B------:R-:W2:Y:S01]  /*85320*/  LDL.LU R188, [R1+0x14] ;  /* 0x0000140001bc7983 */ /* 0x000ea20000300800 */
        /* <DEDUP_REMOVED lines=10> */
[----:B----4-:R-:W-:-:S02]  /*853d0*/  PRMT R0, R189, 0x7770, RZ ;  /* 0x00007770bd007816 */ /* 0x010fc400000000ff */
[----:B0-----:R-:W-:Y:S02]  /*853e0*/  PRMT R5, R187, 0x7773, RZ ;  /* 0x00007773bb057816 */ /* 0x001fe400000000ff */
[----:B------:R-:W-:Y:S01]  /*853f0*/  ISETP.LT.AND P5, PT, R3, UR6, !P0 ;  /* 0x0000000603007c0c */ /* 0x000fe2000c7a1270 */
[----:B------:R-:W4:Y:S01]  /*85400*/  LDL.LU.64 R186, [R1+0x5e0] ;  /* 0x0005e00001ba7983 */ /* 0x000f220000300a00 */
[----:B------:R-:W-:-:S03]  /*85410*/  ULDC UR6, c[0x0][0x228] ;  /* 0x00008a0000067ab9 */ /* 0x000fc60000000800 */
[----:B---3--:R0:W-:Y:S04]  /*85420*/  @P2 STG.E.U8 desc[UR40][R184.64], R5 ;  /* 0x00000005b8002986 */ /* 0x0081e8000c101128 */
[----:B------:R1:W-:Y:S01]  /*85430*/  @P6 STG.E.U8 desc[UR40][R250.64], R0 ;  /* 0x00000000fa006986 */ /* 0x0003e2000c101128 */
[----:B0-----:R-:W-:-:S03]  /*85440*/  VIADD R5, R2, 0x17b ;  /* 0x0000017b02057836 */ /* 0x001fc60000000000 */
[----:B------:R-:W3:Y:S01]  /*85450*/  LDL.LU.64 R184, [R1+0x5d8] ;  /* 0x0005d80001b87983 */ /* 0x000ee20000300a00 */
[----:B-1----:R-:W-:-:S03]  /*85460*/  PRMT R0, R189, 0x7771, RZ ;  /* 0x00007771bd007816 */ /* 0x002fc600000000ff */
[----:B------:R-:W3:Y:S01]  /*85470*/  LDL.LU.64 R178, [R1+0x5d0] ;  /* 0x0005d00001b27983 */ /* 0x000ee20000300a00 */
        /* <DEDUP_REMOVED lines=12> */
[----:B------:R-:W4:Y:S01]  /*85540*/  LDL.LU.64 R6, [R1+0x5e8] ;  /* 0x0005e80001067983 */ /* 0x000f220000300a00 */
        /* <DEDUP_REMOVED lines=10> */
[----:B----4-:R0:W-:Y:S04]  /*855f0*/  @P0 STG.E.U8 desc[UR40][R6.64], R0 ;  /* 0x0000000006000986 */ /* 0x0101e8000c101128 */
[----:B------:R1:W-:Y:S01]  /*85600*/  @P6 STG.E.U8 desc[UR40][R186.64], R5 ;  /* 0x00000005ba006986 */ /* 0x0003e2000c101128 */
[----:B0-----:R-:W-:-:S03]  /*85610*/  PRMT R0, R188, 0x7771, RZ ;  /* 0x00007771bc007816 */ /* 0x001fc600000000ff */
[----:B-1----:R-:W4:Y:S04]  /*85620*/  LDL.LU.64 R186, [R1+0x5b8] ;  /* 0x0005b80001ba7983 */ /* 0x002f280000300a00 */
[----:B---3--:R0:W-:Y:S04]  /*85630*/  @P3 STG.E.U8 desc[UR40][R184.64], R0 ;  /* 0x00000000b8003986 */ /* 0x0081e8000c101128 */
[----:B0-----:R-:W3:Y:S01]  /*85640*/  LDL.LU.64 R184, [R1+0x5b0] ;  /* 0x0005b00001b87983 */ /* 0x001ee20000300a00 */
[----:B------:R-:W-:Y:S01]  /*85650*/  VIADD R0, R2, 0x17d ;  /* 0x0000017d02007836 */ /* 0x000fe20000000000 */
[----:B------:R-:W-:-:S02]  /*85660*/  PRMT R5, R188, 0x7772, RZ ;  /* 0x00007772bc057816 */ /* 0x000fc400000000ff */
[----:B------:R-:W-:Y:S01]  /*85670*/  ISETP.LT.AND P6, PT, R3, UR8, !P1 ;  /* 0x0000000803007c0c */ /* 0x000fe2000cfc1270 */
[----:B------:R-:W3:Y:S01]  /*85680*/  LDL.LU R189, [R1+0x1c] ;  /* 0x00001c0001bd7983 */ /* 0x000ee20000300800 */
        /* <DEDUP_REMOVED lines=19> */
[----:B-1----:R-:W-:Y:S02]  /*857c0*/  PRMT R0, R251, 0x7771, RZ ;  /* 0x00007771fb007816 */ /* 0x002fe400000000ff */
[----:B------:R-:W-:Y:S01]  /*857d0*/  ISETP.GE.AND P2, PT, R5, UR4, PT ;  /* 0x0000000405007c0c */ /* 0x000fe2000bf46270 */
[----:B------:R-:W-:Y:S01]  /*857e0*/  ULDC UR4, c[0x0][0x228] ;  /* 0x00008a0000047ab9 */ /* 0x000fe20000000800 */
[----:B------:R-:W-:Y:S02]  /*857f0*/  PRMT R5, R251, 0x7772, RZ ;  /* 0x00007772fb057816 */ /* 0x000fe400000000ff */
[----:B------:R-:W-:Y:S01]  /*85800*/  ISETP.LT.AND P6, PT, R3, UR4, !P3 ;  /* 0x0000000403007c0c */ /* 0x000fe2000dfc1270 */
[----:B------:R-:W-:Y:S01]  /*85810*/  ULDC UR4, c[0x0][0x22c] ;  /* 0x00008b0000047ab9 */ /* 0x000fe20000000800 */
[----:B----4-:R0:W-:Y:S01]  /*85820*/  @P1 STG.E.U8 desc[UR40][R186.64], R0 ;  /* 0x00000000ba001986 */ /* 0x0101e2000c101128 */
[----:B------:R-:W-:Y:S01]  /*85830*/  ISETP.GE.AND P1, PT, R6, UR4, PT ;  /* 0x0000000406007c0c */ /* 0x000fe2000bf26270 */
[----:B------:R-:W-:-:S02]  /*85840*/  ULDC UR4, c[0x0][0x228] ;  /* 0x00008a0000047ab9 */ /* 0x000fc40000000800 */
[----:B0-----:R-:W4:Y:S01]  /*85850*/  LDL.LU.64 R186, [R1+0x590] ;  /* 0x0005900001ba7983 */ /* 0x001f220000300a00 */
[----:B------:R-:W-:-:S03]  /*85860*/  PRMT R0, R251, 0x7773, RZ ;  /* 0x00007773fb007816 */ /* 0x000fc600000000ff */
[----:B------:R-:W4:Y:S04]  /*85870*/  LDL.LU R237, [R1+0x70] ;  /* 0x0000700001ed7983 */ /* 0x000f280000300800 */
[----:B---3--:R0:W-:Y:S04]  /*85880*/  @P5 STG.E.U8 desc[UR40][R184.64], R5 ;  /* 0x00000005b8005986 */ /* 0x0081e8000c101128 */
[----:B0-----:R-:W3:Y:S04]  /*85890*/  LDL.LU.64 R184, [R1+0x588] ;  /* 0x0005880001b87983 */ /* 0x001ee80000300a00 */
[----:B------:R-:W3:Y:S04]  /*858a0*/  LDL.LU.64 R250, [R1+0x580] ;  /* 0x0005800001fa7983 */ /* 0x000ee80000300a00 */
[----:B------:R-:W2:Y:S01]  /*858b0*/  LDL.LU.64 R6, [R1+0x5a8] ;  /* 0x0005a80001067983 */ /* 0x000ea20000300a00 */
[----:B------:R-:W-:Y:S01]  /*858c0*/  ISETP.LT.AND P0, PT, R4, UR6, !P0 ;  /* 0x0000000604007c0c */ /* 0x000fe2000c701270 */
[----:B------:R-:W-:-:S02]  /*858d0*/  ULDC UR6, c[0x0][0x228] ;  /* 0x00008a0000067ab9 */ /* 0x000fc40000000800 */
[C---:B------:R-:W-:Y:S01]  /*858e0*/  ISETP.LT.AND P3, PT, R4.reuse, UR6, !P3 ;  /* 0x0000000604007c0c */ /* 0x040fe2000df61270 */
[----:B------:R-:W-:Y:S01]  /*858f0*/  ULDC UR6, c[0x0][0x228] ;  /* 0x00008a0000067ab9 */ /* 0x000fe20000000800 */
[----:B------:R-:W-:Y:S02]  /*85900*/  PRMT R5, R189, 0x7770, RZ ;  /* 0x00007770bd057816 */ /* 0x000fe400000000ff */
[----:B------:R-:W-:Y:S01]  /*85910*/  ISETP.LT.AND P5, PT, R3, UR4, !P2 ;  /* 0x0000000403007c0c */ /* 0x000fe2000d7a1270 */
[----:B------:R-:W-:Y:S01]  /*85920*/  ULDC UR4, c[0x0][0x22c] ;  /* 0x00008b0000047ab9 */ /* 0x000fe20000000800 */
[----:B------:R-:W-:Y:S01]  /*85930*/  ISETP.LT.AND P2, PT, R4, UR6, !P2 ;  /* 0x0000000604007c0c */ /* 0x000fe2000d741270 */
[----:B------:R-:W-:-:S03]  /*85940*/  ULDC UR6, c[0x0][0x228] ;  /* 0x00008a0000067ab9 */ /* 0x000fc60000000800 */
[----:B--2---:R0:W-:Y:S04]  /*85950*/  @P0 STG.E.U8 desc[UR40][R6.64], R0 ;  /* 0x0000000006000986 */ /* 0x0041e8000c101128 */
[----:B------:R1:W-:Y:S01]  /*85960*/  @P6 STG.E.U8 desc[UR40][R178.64], R5 ;  /* 0x00000005b2006986 */ /* 0x0003e2000c101128 */
[----:B0-----:R-:W-:-:S05]  /*85970*/  PRMT R0, R189, 0x7771, RZ ;  /* 0x00007771bd007816 */ /* 0x001fca00000000ff */
[----:B------:R0:W-:Y:S01]  /*85980*/  @P3 STG.E.U8 desc[UR40][R180.64], R0 ;  /* 0x00000000b4003986 */ /* 0x0001e2000c101128 */
[----:B-1----:R-:W-:-:S05]  /*85990*/  PRMT R5, R189, 0x7772, RZ ;  /* 0x00007772bd057816 */ /* 0x002fca00000000ff */
[----:B----4-:R1:W-:Y:S04]  /*859a0*/  @P5 STG.E.U8 desc[UR40][R186.64], R5 ;  /* 0x00000005ba005986 */ /* 0x0103e8000c101128 */
[----:B0-----:R-:W2:Y:S04]  /*859b0*/  LDL.LU.64 R180, [R1+0x578] ;  /* 0x0005780001b47983 */ /* 0x001ea80000300a00 */
[----:B------:R-:W4:Y:S04]  /*859c0*/  LDL.LU R7, [R1+0x74] ;  /* 0x0000740001077983 */ /* 0x000f280000300800 */
[----:B-1----:R-:W4:Y:S01]  /*859d0*/  LDL.LU.64 R186, [R1+0x570] ;  /* 0x0005700001ba7983 */ /* 0x002f220000300a00 */
[C---:B------:R-:W-:Y:S01]  /*859e0*/  VIADD R0, R2.reuse, 0x181 ;  /* 0x0000018102007836 */ /* 0x040fe20000000000 */
[----:B------:R-:W-:Y:S01]  /*859f0*/  ISETP.LT.AND P6, PT, R3, UR8, !P1 ;  /* 0x0000000803007c0c */ /* 0x000fe2000cfc1270 */
[----:B------:R-:W-:Y:S01]  /*85a00*/  VIADD R6, R2, 0x184 ;  /* 0x0000018402067836 */ /* 0x000fe20000000000 */
[----:B------:R-:W-:Y:S01]  /*85a10*/  PRMT R5, R189, 0x7773, RZ ;  /* 0x00007773bd057816 */ /* 0x000fe200000000ff */
[----:B------:R-:W4:Y:S01]  /*85a20*/  LDL.LU.64 R178, [R1+0x568] ;  /* 0x0005680001b27983 */ /* 0x000f220000300a00 */
[----:B------:R-:W-:Y:S01]  /*85a30*/  ISETP.GE.AND P0, PT, R0, UR4, PT ;  /* 0x0000000400007c0c */ /* 0x000fe2000bf06270 */
[----:B------:R-:W-:Y:S01]  /*85a40*/  VIADD R0, R2, 0x182 ;  /* 0x0000018202007836 */ /* 0x000fe20000000000 */
[----:B------:R-:W-:Y:S01]  /*85a50*/  ULDC UR4, c[0x0][0x22c] ;  /* 0x00008b0000047ab9 */ /* 0x000fe20000000800 */
[----:B------:R-:W4:Y:S01]  /*85a60*/  LDL.LU.64 R188, [R1+0x560] ;  /* 0x0005600001bc7983 */ /* 0x000f220000300a00 */
[----:B------:R-:W-:-:S02]  /*85a70*/  ULDC UR8, c[0x0][0x228] ;  /* 0x00008a0000087ab9 */ /* 0x000fc40000000800 */
[----:B------:R-:W-:Y:S01]  /*85a80*/  ISETP.GE.AND P3, PT, R0, UR4, PT ;  /* 0x0000000400007c0c */ /* 0x000fe2000bf66270 */
[----:B------:R-:W-:Y:S02]  /*85a90*/  ULDC UR4, c[0x0][0x228] ;  /* 0x00008a0000047ab9 */ /* 0x000fe40000000800 */
[----:B------:R-:W-:Y:S01]  /*85aa0*/  ISETP.LT.AND P1, PT, R4, UR4, !P1 ;  /* 0x0000000404007c0c */ /* 0x000fe2000cf21270 */
[----:B---3--:R0:W-:Y:S01]  /*85ab0*/  @P2 STG.E.U8 desc[UR40][R184.64], R5 ;  /* 0x00000005b8002986 */ /* 0x0081e2000c101128 */
[----:B------:R-:W-:Y:S01]  /*85ac0*/  PRMT R0, R237, 0x7770, RZ ;  /* 0x00007770ed007816 */ /* 0x000fe200000000ff */
[----:B------:R-:W-:Y:S01]  /*85ad0*/  ULDC UR4, c[0x0][0x22c] ;  /* 0x00008b0000047ab9 */ /* 0x000fe20000000800 */
[----:B------:R-:W-:Y:S01]  /*85ae0*/  ISETP.LT.AND P5, PT, R3, UR6, !P0 ;  /* 0x0000000603007c0c */ /* 0x000fe2000c7a1270 */
[----:B------:R-:W-:Y:S02]  /*85af0*/  ULDC UR6, c[0x0][0x228] ;  /* 0x00008a0000067ab9 */ /* 0x000fe40000000800 */
[----:B------:R1:W-:Y:S04]  /*85b00*/  @P6 STG.E.U8 desc[UR40][R250.64], R0 ;  /* 0x00000000fa006986 */ /* 0x0003e8000c101128 */
[----:B0-----:R-:W3:Y:S01]  /*85b10*/  LDL.LU.64 R184, [R1+0x558] ;  /* 0x0005580001b87983 */ /* 0x001ee20000300a00 */
[----:B------:R-:W-:Y:S01]  /*85b20*/  VIADD R5, R2, 0x183 ;  /* 0x0000018302057836 */ /* 0x000fe20000000000 */
[----:B-1----:R-:W-:-:S04]  /*85b30*/  PRMT R0, R237, 0x7771, RZ ;  /* 0x00007771ed007816 */ /* 0x002fc800000000ff */
[----:B------:R-:W-:Y:S01]  /*85b40*/  ISETP.GE.AND P2, PT, R5, UR4, PT ;  /* 0x0000000405007c0c */ /* 0x000fe2000bf46270 */
[----:B------:R-:W-:Y:S01]  /*85b50*/  ULDC UR4, c[0x0][0x228] ;  /* 0x00008a0000047ab9 */ /* 0x000fe20000000800 */
[----:B------:R-:W-:Y:S01]  /*85b60*/  PRMT R5, R237, 0x7772, RZ ;  /* 0x00007772ed057816 */ /* 0x000fe200000000ff */
[----:B--2---:R0:W-:Y:S04]  /*85b70*/  @P1 STG.E.U8 desc[UR40][R180.64], R0 ;  /* 0x00000000b4001986 */ /* 0x0041e8000c101128 */
[----:B0-----:R-:W2:Y:S04]  /*85b80*/  LDL.LU.64 R180, [R1+0x550] ;  /* 0x0005500001b47983 */ /* 0x001ea80000300a00 */
[----:B------:R-:W2:Y:S04]  /*85b90*/  LDL.LU.64 R250, [R1+0x548] ;  /* 0x0005480001fa7983 */ /* 0x000ea80000300a00 */
[----:B------:R-:W2:Y:S04]  /*85ba0*/  LDL.LU R236, [R1+0x78] ;  /* 0x0000780001ec7983 */ /* 0x000ea80000300800 */
[----:B----4-:R0:W-:Y:S04]  /*85bb0*/  @P5 STG.E.U8 desc[UR40][R186.64], R5 ;  /* 0x00000005ba005986 */ /* 0x0101e8000c101128 */
[----:B0-----:R-:W4:Y:S01]  /*85bc0*/  LDL.LU.64 R186, [R1+0x540] ;  /* 0x0005400001ba7983 */ /* 0x001f220000300a00 */
[C---:B------:R-:W-:Y:S01]  /*85bd0*/  ISETP.LT.AND P0, PT, R4.reuse, UR6, !P0 ;  /* 0x0000000604007c0c */ /* 0x040fe2000c701270 */
[----:B------:R-:W-:Y:S01]  /*85be0*/  ULDC UR6, c[0x0][0x228] ;  /* 0x00008a0000067ab9 */ /* 0x000fe20000000800 */
[----:B------:R-:W-:Y:S01]  /*85bf0*/  ISETP.LT.AND P6, PT, R3, UR4, !P3 ;  /* 0x0000000403007c0c */ /* 0x000fe2000dfc1270 */
[----:B------:R-:W-:Y:S01]  /*85c00*/  ULDC UR4, c[0x0][0x22c] ;  /* 0x00008b0000047ab9 */ /* 0x000fe20000000800 */
[----:B------:R-:W-:Y:S01]  /*85c10*/  ISETP.LT.AND P3, PT, R4, UR6, !P3 ;  /* 0x0000000604007c0c */ /* 0x000fe2000df61270 */
[----:B------:R-:W-:Y:S01]  /*85c20*/  ULDC UR6, c[0x0][0x228] ;  /* 0x00008a0000067ab9 */ /* 0x000fe20000000800 */
[----:B------:R-:W-:-:S02]  /*85c30*/  PRMT R0, R237, 0x7773, RZ ;  /* 0x00007773ed007816 */ /* 0x000fc400000000ff */
[----:B------:R-:W-:Y:S02]  /*85c40*/  PRMT R5, R7, 0x7770, RZ ;  /* 0x0000777007057816 */ /* 0x000fe400000000ff */
[----:B------:R-:W-:Y:S01]  /*85c50*/  ISETP.GE.AND P1, PT, R6, UR4, PT ;  /* 0x0000000406007c0c */ /* 0x000fe2000bf26270 */
[----:B------:R-:W-:Y:S02]  /*85c60*/  ULDC UR4, c[0x0][0x228] ;  /* 0x00008a0000047ab9 */ /* 0x000fe40000000800 */
[----:B------:R0:W-:Y:S01]  /*85c70*/  @P0 STG.E.U8 desc[UR40][R178.64], R0 ;  /* 0x00000000b2000986 */ /* 0x0001e2000c101128 */
[----:B------:R-:W-:Y:S01]  /*85c80*/  ISETP.LT.AND P5, PT, R3, UR4, !P2 ;  /* 0x0000000403007c0c */ /* 0x000fe2000d7a1270 */
[----:B------:R-:W-:Y:S02]  /*85c90*/  ULDC UR4, c[0x0][0x22c] ;  /* 0x00008b0000047ab9 */ /* 0x000fe40000000800 */
[----:B------:R1:W-:Y:S01]  /*85ca0*/  @P6 STG.E.U8 desc[UR40][R188.64], R5 ;  /* 0x00000005bc006986 */ /* 0x0003e2000c101128 */
[----:B0-----:R-:W-:-:S03]  /*85cb0*/  PRMT R0, R7, 0x7771, RZ ;  /* 0x0000777107007816 */ /* 0x001fc600000000ff */
[----:B-1----:R-:W4:Y:S04]  /*85cc0*/  LDL.LU.64 R188, [R1+0x538] ;  /* 0x0005380001bc7983 */ /* 0x002f280000300a00 */
[----:B---3--:R0:W-:Y:S01]  /*85cd0*/  @P3 STG.E.U8 desc[UR40][R184.64], R0 ;  /* 0x00000000b8003986 */ /* 0x0081e2000c101128 */
[----:B------:R-:W-:Y:S01]  /*85ce0*/  ISETP.LT.AND P2, PT, R4, UR6, !P2 ;  /* 0x0000000604007c0c */ /* 0x000fe2000d741270 */
[----:B------:R-:W-:Y:S01]  /*85cf0*/  ULDC UR6, c[0x0][0x228] ;  /* 0x00008a0000067ab9 */ /* 0x000fe20000000800 */
[----:B------:R-:W-:Y:S01]  /*85d00*/  ISETP.LT.AND P6, PT, R3, UR8, !P1 ;  /* 0x0000000803007c0c */ /* 0x000fe2000cfc1270 */
[----:B------:R-:W3:Y:S01]  /*85d10*/  LDL.LU.64 R178, [R1+0x530] ;  /* 0x0005300001b27983 */ /* 0x000ee20000300a00 */
[----:B------:R-:W-:Y:S01]  /*85d20*/  PRMT R5, R7, 0x7772, RZ ;  /* 0x0000777207057816 */ /* 0x000fe200000000ff */
[C---:B------:R-:W-:Y:S01]  /*85d30*/  VIADD R6, R2.reuse, 0x188 ;  /* 0x0000018802067836 */ /* 0x040fe20000000000 */
[----:B------:R-:W-:Y:S01]  /*85d40*/  ULDC UR8, c[0x0][0x228] ;  /* 0x00008a0000087ab9 */ /* 0x000fe20000000800 */
[----:B0-----:R-:W-:Y:S01]  /*85d50*/  VIADD R0, R2, 0x185 ;  /* 0x0000018502007836 */ /* 0x001fe20000000000 */
[----:B------:R-:W3:Y:S04]  /*85d60*/  LDL.LU.64 R184, [R1+0x528] ;  /* 0x0005280001b87983 */ /* 0x000ee80000300a00 */
[----:B------:R-:W-:Y:S01]  /*85d70*/  ISETP.GE.AND P0, PT, R0, UR4, PT ;  /* 0x0000000400007c0c */ /* 0x000fe2000bf06270 */
[----:B------:R-:W-:Y:S01]  /*85d80*/  VIADD R0, R2, 0x186 ;  /* 0x0000018602007836 */ /* 0x000fe20000000000 */
[----:B------:R-:W-:-:S04]  /*85d90*/  ULDC UR4, c[0x0][0x22c] ;  /* 0x00008b0000047ab9 */ /* 0x000fc80000000800 */
[----:B------:R-:W-:Y:S01]  /*85da0*/  ISETP.GE.AND P3, PT, R0, UR4, PT ;  /* 0x0000000400007c0c */ /* 0x000fe2000bf66270 */
[----:B------:R-:W-:Y:S01]  /*85db0*/  ULDC UR4, c[0x0][0x228] ;  /* 0x00008a0000047ab9 */ /* 0x000fe20000000800 */
[----:B--2---:R0:W-:Y:S01]  /*85dc0*/  @P5 STG.E.U8 desc[UR40][R180.64], R5 ;  /* 0x00000005b4005986 */ /* 0x0041e2000c101128 */
[----:B------:R-:W-:-:S03]  /*85dd0*/  PRMT R0, R236, 0x7770, RZ ;  /* 0x00007770ec007816 */ /* 0x000fc600000000ff */
[----:B0-----:R-:W2:Y:S01]  /*85de0*/  LDL.LU.64 R180, [R1+0x2128] ;  /* 0x0021280001b47983 */ /* 0x001ea20000300a00 */
[----:B------:R-:W-:-:S03]  /*85df0*/  PRMT R5, R7, 0x7773, RZ ;  /* 0x0000777307057816 */ /* 0x000fc600000000ff */
[----:B------:R-:W2:Y:S04]  /*85e00*/  LDL.LU R237, [R1+0x7c] ;  /* 0x00007c0001ed7983 */ /* 0x000ea80000300800 */
[----:B------:R0:W-:Y:S04]  /*85e10*/  @P2 STG.E.U8 desc[UR40][R250.64], R5 ;  /* 0x00000005fa002986 */ /* 0x0001e8000c101128 */
[----:B----4-:R1:W-:Y:S04]  /*85e20*/  @P6 STG.E.U8 desc[UR40][R186.64], R0 ;  /* 0x00000000ba006986 */ /* 0x0103e8000c101128 */
[----:B0-----:R-:W4:Y:S04]  /*85e30*/  LDL.LU.64 R250, [R1+0x520] ;  /* 0x0005200001fa7983 */ /* 0x001f280000300a00 */
[----:B-1----:R-:W4:Y:S01]  /*85e40*/  LDL.LU.64 R186, [R1+0x518] ;  /* 0x0005180001ba7983 */ /* 0x002f220000300a00 */
[C---:B------:R-:W-:Y:S01]  /*85e50*/  ISETP.LT.AND P1, PT, R4.reuse, UR4, !P1 ;  /* 0x0000000404007c0c */ /* 0x040fe2000cf21270 */
[----:B------:R-:W-:Y:S01]  /*85e60*/  ULDC UR4, c[0x0][0x228] ;  /* 0x00008a0000047ab9 */ /* 0x000fe20000000800 */
[----:B------:R-:W-:Y:S01]  /*85e70*/  ISETP.LT.AND P2, PT, R4, UR6, !P0 ;  /* 0x0000000604007c0c */ /* 0x000fe2000c741270 */
[----:B------:R-:W-:Y:S01]  /*85e80*/  VIADD R5, R2, 0x187 ;  /* 0x0000018702057836 */ /* 0x000fe20000000000 */
[----:B------:R-:W-:Y:S01]  /*85e90*/  ISETP.LT.AND P5, PT, R3, UR4, !P0 ;  /* 0x0000000403007c0c */ /* 0x000fe2000c7a1270 */
[----:B------:R-:W-:Y:S01]  /*85ea0*/  ULDC UR4, c[0x0][0x22c] ;  /* 0x00008b0000047ab9 */ /* 0x000fe20000000800 */
[C---:B------:R-:W-:Y:S01]  /*85eb0*/  PRMT R0, R236.reuse, 0x7771, RZ ;  /* 0x00007771ec007816 */ /* 0x040fe200000000ff */
[----:B------:R-:W-:Y:S01]  /*85ec0*/  ULDC UR6, c[0x0][0x228] ;  /* 0x00008a0000067ab9 */ /* 0x000fe20000000800 */
[----:B------:R-:W-:Y:S01]  /*85ed0*/  ISETP.GE.AND P0, PT, R5, UR4, PT ;  /* 0x0000000405007c0c */ /* 0x000fe2000bf06270 */
[----:B------:R-:W-:Y:S01]  /*85ee0*/  ULDC UR4, c[0x0][0x22c] ;  /* 0x00008b0000047ab9 */ /* 0x000fe20000000800 */
[----:B------:R-:W-:-:S02]  /*85ef0*/  PRMT R5, R236, 0x7772, RZ ;  /* 0x00007772ec057816 */ /* 0x000fc400000000ff */
[----:B------:R-:W-:Y:S01]  /*85f00*/  ISETP.LT.AND P6, PT, R3, UR6, !P3 ;  /* 0x0000000603007c0c */ /* 0x000fe2000dfc1270 */
[----:B------:R-:W-:Y:S01]  /*85f10*/  ULDC UR6, c[0x0][0x228] ;  /* 0x00008a0000067ab9 */ /* 0x000fe20000000800 */
[----:B------:R0:W-:Y:S01]  /*85f20*/  @P1 STG.E.U8 desc[UR40][R188.64], R0 ;  /* 0x00000000bc001986 */ /* 0x0001e2000c101128 */
[----:B------:R-:W-:Y:S01]  /*85f30*/  ISETP.GE.AND P1, PT, R6, UR4, PT ;  /* 0x0000000406007c0c */ /* 0x000fe2000bf26270 */
[----:B------:R-:W-:Y:S02]  /*85f40*/  ULDC UR4, c[0x0][0x228] ;  /* 0x00008a0000047ab9 */ /* 0x000fe40000000800 */
[----:B------:R-:W-:Y:S01]  /*85f50*/  ISETP.LT.AND P3, PT, R4, UR4, !P3 ;  /* 0x0000000404007c0c */ /* 0x000fe2000df61270 */
[----:B------:R-:W-:Y:S01]  /*85f60*/  ULDC UR4, c[0x0][0x228] ;  /* 0x00008a0000047ab9 */ /* 0x000fe20000000800 */
[----:B---3--:R1:W-:Y:S01]  /*85f70*/  @P5 STG.E.U8 desc[UR40][R178.64], R5 ;  /* 0x00000005b2005986 */ /* 0x0083e2000c101128 */
[----:B0-----:R-:W-:-:S03]  /*85f80*/  PRMT R0, R236, 0x7773, RZ ;  /* 0x00007773ec007816 */ /* 0x001fc600000000ff */
[----:B------:R-:W3:Y:S04]  /*85f90*/  LDL.LU.64 R188, [R1+0x508] ;  /* 0x0005080001bc7983 */ /* 0x000ee80000300a00 */
[----:B------:R0:W-:Y:S01]  /*85fa0*/  @P2 STG.E.U8 desc[UR40][R184.64], R0 ;  /* 0x00000000b8002986 */ /* 0x0001e2000c101128 */
[----:B------:R-:W-:Y:S01]  /*85fb0*/  ISETP.LT.AND P2, PT, R3, UR6, !P0 ;  /* 0x0000000603007c0c */ /* 0x000fe2000c741270 */
[----:B------:R-:W-:Y:S01]  /*85fc0*/  ULDC UR6, c[0x0][0x228] ;  /* 0x00008a0000067ab9 */ /* 0x000fe20000000800 */
[----:B-1----:R-:W-:Y:S01]  /*85fd0*/  VIADD R5, R2, 0x189 ;  /* 0x0000018902057836 */ /* 0x002fe20000000000 */
[----:B------:R-:W-:Y:S01]  /*85fe0*/  ISETP.LT.AND P5, PT, R4, UR4, !P0 ;  /* 0x0000000404007c0c */ /* 0x000fe2000c7a1270 */
[----:B------:R-:W-:-:S03]  /*85ff0*/  ULDC UR4, c[0x0][0x22c] ;  /* 0x00008b0000047ab9 */ /* 0x000fc60000000800 */
[----:B------:R-:W-:Y:S01]  /*86000*/  ISETP.GE.AND P0, PT, R5, UR4, PT ;  /* 0x0000000405007c0c */ /* 0x000fe2000bf06270 */
[----:B------:R-:W-:Y:S01]  /*86010*/  ULDC UR4, c[0x0][0x228] ;  /* 0x00008a0000047ab9 */ /* 0x000fe20000000800 */
[----:B0-----:R-:W3:Y:S04]  /*86020*/  LDL.LU.64 R184, [R1+0x500] ;  /* 0x0005000001b87983 */ /* 0x001ee80000300a00 */
[----:B------:R-:W3:Y:S01]  /*86030*/  LDL.LU.64 R178, [R1+0x4f8] ;  /* 0x0004f80001b27983 */ /* 0x000ee20000300a00 */
[C---:B--2---:R-:W-:Y:S02]  /*86040*/  PRMT R0, R237.reuse, 0x7770, RZ ;  /* 0x00007770ed007816 */ /* 0x044fe400000000ff */
[C---:B------:R-:W-:Y:S02]  /*86050*/  PRMT R6, R237.reuse, 0x7771, RZ ;  /* 0x00007771ed067816 */ /* 0x040fe400000000ff */
[C---:B------:R-:W-:Y:S01]  /*86060*/  PRMT R5, R237.reuse, 0x7772, RZ ;  /* 0x00007772ed057816 */ /* 0x040fe200000000ff */
[----:B----4-:R0:W-:Y:S04]  /*86070*/  @P6 STG.E.U8 desc[UR40][R250.64], R0 ;  /* 0x00000000fa006986 */ /* 0x0101e8000c101128 */
[----:B------:R-:W-:Y:S04]  /*86080*/  @P3 STG.E.U8 desc[UR40][R186.64], R6 ;  /* 0x00000006ba003986 */ /* 0x000fe8000c101128 */
[----:B------:R1:W-:Y:S04]  /*86090*/  @P2 STG.E.U8 desc[UR40][R180.64], R5 ;  /* 0x00000005b4002986 */ /* 0x0003e8000c101128 */
[----:B0-----:R-:W2:Y:S04]  /*860a0*/  LDL.LU.64 R250, [R1+0x4f0] ;  /* 0x0004f00001fa7983 */ /* 0x001ea80000300a00 */
[----:B-1----:R-:W4:Y:S01]  /*860b0*/  LDL.LU.64 R180, [R1+0x2120] ;  /* 0x0021200001b47983 */ /* 0x002f220000300a00 */
[----:B------:R-:W-:-:S03]  /*860c0*/  PRMT R0, R237, 0x7773, RZ ;  /* 0x00007773ed007816 */ /* 0x000fc600000000ff */
[----:B------:R-:W2:Y:S04]  /*860d0*/  LDL.LU.64 R186, [R1+0x4e8] ;  /* 0x0004e80001ba7983 */ /* 0x000ea80000300a00 */
[----:B------:R-:W2:Y:S01]  /*860e0*/  LDL.LU.64 R236, [R1+0x4e0] ;  /* 0x0004e00001ec7983 */ /* 0x000ea20000300a00 */
[C---:B------:R-:W-:Y:S01]  /*860f0*/  ISETP.LT.AND P3, PT, R3.reuse, UR4, !P1 ;  /* 0x0000000403007c0c */ /* 0x040fe2000cf61270 */
[----:B------:R-:W-:Y:S02]  /*86100*/  ULDC UR4, c[0x0][0x22c] ;  /* 0x00008b0000047ab9 */ /* 0x000fe40000000800 */
[----:B---3--:R0:W-:Y:S04]  /*86110*/  @P5 STG.E.U8 desc[UR40][R188.64], R0 ;  /* 0x00000000bc005986 */ /* 0x0081e8000c101128 */
[----:B0-----:R-:W3:Y:S01]  /*86120*/  LDL.LU.64 R188, [R1+0x4d0] ;  /* 0x0004d00001bc7983 */ /* 0x001ee20000300a00 */
[----:B------:R-:W-:Y:S01]  /*86130*/  VIADD R0, R2, 0x18a ;  /* 0x0000018a02007836 */ /* 0x000fe20000000000 */
[----:B------:R-:W-:Y:S01]  /*86140*/  ISETP.LT.AND P2, PT, R4, UR6, !P1 ;  /* 0x0000000604007c0c */ /* 0x000fe2000cf41270 */
[----:B------:R-:W-:Y:S01]  /*86150*/  ULDC UR6, c[0x0][0x228] ;  /* 0x00008a0000067ab9 */ /* 0x000fe20000000800 */
[----:B------:R-:W-:Y:S01]  /*86160*/  ISETP.LT.AND P5, PT, R3, UR8, !P0 ;  /* 0x0000000803007c0c */ /* 0x000fe2000c7a1270 */
[----:B------:R-:W-:Y:S01]  /*86170*/  ULDC UR8, c[0x0][0x228] ;  /* 0x00008a0000087ab9 */ /* 0x000fe20000000800 */
[----:B------:R-:W-:Y:S01]  /*86180*/  ISETP.GE.AND P1, PT, R0, UR4, PT ;  /* 0x0000000400007c0c */ /* 0x000fe2000bf26270 */
[----:B------:R-:W-:Y:S01]  /*86190*/  VIADD R0, R2, 0x18b ;  /* 0x0000018b02007836 */ /* 0x000fe20000000000 */
[----:B------:R-:W-:Y:S01]  /*861a0*/  ULDC UR4, c[0x0][0x22c] ;  /* 0x00008b0000047ab9 */ /* 0x000fe20000000800 */
[----:B----4-:R-:W-:-:S05]  /*861b0*/  PRMT R5, R180, 0x7770, RZ ;  /* 0x00007770b4057816 */ /* 0x010fca00000000ff */
[----:B------:R0:W-:Y:S04]  /*861c0*/  @P3 STG.E.U8 desc[UR40][R184.64], R5 ;  /* 0x00000005b8003986 */ /* 0x0001e8000c101128 */
[----:B0-----:R-:W4:Y:S01]  /*861d0*/  LDL.LU.64 R184, [R1+0x4c8] ;  /* 0x0004c80001b87983 */ /* 0x001f220000300a00 */
[----:B------:R-:W-:Y:S01]  /*861e0*/  ISETP.GE.AND P3, PT, R0, UR4, PT ;  /* 0x0000000400007c0c */ /* 0x000fe2000bf66270 */
[----:B------:R-:W-:Y:S01]  /*861f0*/  ULDC UR4, c[0x0][0x228] ;  /* 0x00008a0000047ab9 */ /* 0x000fe20000000800 */
[C---:B------:R-:W-:Y:S02]  /*86200*/  PRMT R5, R180.reuse, 0x7771, RZ ;  /* 0x00007771b4057816 */ /* 0x040fe400000000ff */
[----:B------:R-:W-:Y:S02]  /*86210*/  PRMT R0, R180, 0x7772, RZ ;  /* 0x00007772b4007816 */ /* 0x000fe400000000ff */
[----:B------:R-:W-:Y:S01]  /*86220*/  ISETP.LT.AND P0, PT, R4, UR4, !P0 ;  /* 0x0000000404007c0c */ /* 0x000fe2000c701270 */
[----:B------:R0:W-:Y:S01]  /*86230*/  @P2 STG.E.U8 desc[UR40][R178.64], R5 ;  /* 0x00000005b2002986 */ /* 0x0001e2000c101128 */
[----:B------:R-:W-:-:S03]  /*86240*/  ULDC UR4, c[0x0][0x22c] ;  /* 0x00008b0000047ab9 */ /* 0x000fc60000000800 */
[----:B--2---:R1:W-:Y:S01]  /*86250*/  @P5 STG.E.U8 desc[UR40][R250.64], R0 ;  /* 0x00000000fa005986 */ /* 0x0043e2000c101128 */
[----:B------:R-:W-:Y:S01]  /*86260*/  ISETP.LT.AND P5, PT, R3, UR6, !P1 ;  /* 0x0000000603007c0c */ /* 0x000fe2000cfa1270 */
[----:B------:R-:W-:Y:S01]  /*86270*/  ULDC UR6, c[0x0][0x228] ;  /* 0x00008a0000067ab9 */ /* 0x000fe20000000800 */
[----:B------:R-:W-:Y:S01]  /*86280*/  ISETP.LT.AND P1, PT, R4, UR8, !P1 ;  /* 0x0000000804007c0c */ /* 0x000fe2000cf21270 */
[----:B------:R-:W-:Y:S01]  /*86290*/  VIADD R6, R2, 0x18d ;  /* 0x0000018d02067836 */ /* 0x000fe20000000000 */
[----:B------:R-:W-:Y:S01]  /*862a0*/  PRMT R180, R180, 0x7773, RZ ;  /* 0x00007773b4b47816 */ /* 0x000fe200000000ff */
[----:B------:R-:W-:Y:S01]  /*862b0*/  ULDC UR8, c[0x0][0x228] ;  /* 0x00008a0000087ab9 */ /* 0x000fe20000000800 */
[----:B0-----:R-:W-:Y:S01]  /*862c0*/  PRMT R5, R181, 0x7770, RZ ;  /* 0x00007770b5057816 */ /* 0x001fe200000000ff */
[----:B------:R-:W2:Y:S01]  /*862d0*/  LDL.LU.64 R178, [R1+0x4c0] ;  /* 0x0004c00001b27983 */ /* 0x000ea20000300a00 */
[----:B-1----:R-:W-:-:S03]  /*862e0*/  VIADD R0, R2, 0x18c ;  /* 0x0000018c02007836 */ /* 0x002fc60000000000 */
[----:B------:R0:W-:Y:S02]  /*862f0*/  @P0 STG.E.U8 desc[UR40][R186.64], R180 ;  /* 0x000000b4ba000986 */ /* 0x0001e4000c101128 */
[----:B------:R-:W-:Y:S02]  /*86300*/  ISETP.GE.AND P2, PT, R0, UR4, PT ;  /* 0x0000000400007c0c */ /* 0x000fe4000bf46270 */
[----:B------:R-:W2:Y:S01]  /*86310*/  LDL.LU.64 R250, [R1+0x4b8] ;  /* 0x0004b80001fa7983 */ /* 0x000ea20000300a00 */
[----:B------:R-:W-:Y:S01]  /*86320*/  PRMT R0, R181, 0x7771, RZ ;  /* 0x00007771b5007816 */ /* 0x000fe200000000ff */
[----:B------:R-:W-:Y:S02]  /*86330*/  ULDC UR4, c[0x0][0x228] ;  /* 0x00008a0000047ab9 */ /* 0x000fe40000000800 */
[----:B------:R-:W-:Y:S04]  /*86340*/  @P5 STG.E.U8 desc[UR40][R236.64], R5 ;  /* 0x00000005ec005986 */ /* 0x000fe8000c101128 */
[----:B0-----:R-:W2:Y:S04]  /*86350*/  LDL.LU.64 R186, [R1+0x4b0] ;  /* 0x0004b00001ba7983 */ /* 0x001ea80000300a00 */
[----:B------:R0:W-:Y:S01]  /*86360*/  @P1 STG.E.U8 desc[UR40][R182.64], R0 ;  /* 0x00000000b6001986 */ /* 0x0001e2000c101128 */
[----:B------:R-:W-:Y:S01]  /*86370*/  ISETP.LT.AND P6, PT, R3, UR4, !P3 ;  /* 0x0000000403007c0c */ /* 0x000fe2000dfc1270 */
[----:B------:R-:W-:Y:S01]  /*86380*/  ULDC UR4, c[0x0][0x22c] ;  /* 0x00008b0000047ab9 */ /* 0x000fe20000000800 */
[----:B------:R-:W-:Y:S01]  /*86390*/  ISETP.LT.AND P3, PT, R4, UR6, !P3 ;  /* 0x0000000604007c0c */ /* 0x000fe2000df61270 */
[----:B------:R-:W-:Y:S01]  /*863a0*/  ULDC UR6, c[0x0][0x228] ;  /* 0x00008a0000067ab9 */ /* 0x000fe20000000800 */
[----:B0-----:R-:W2:Y:S01]  /*863b0*/  LDL.LU.64 R182, [R1+0x2118] ;  /* 0x0021180001b67983 */ /* 0x001ea20000300a00 */
[----:B------:R-:W-:-:S02]  /*863c0*/  PRMT R0, R181, 0x7772, RZ ;  /* 0x00007772b5007816 */ /* 0x000fc400000000ff */
[----:B------:R-:W-:-:S06]  /*863d0*/  PRMT R181, R181, 0x7773, RZ ;  /* 0x00007773b5b57816 */ /* 0x000fcc00000000ff */
[----:B---3--:R-:W-:Y:S04]  /*863e0*/  @P6 STG.E.U8 desc[UR40][R188.64], R0 ;  /* 0x00000000bc006986 */ /* 0x008fe8000c101128 */
[----:B----4-:R0:W-:Y:S04]  /*863f0*/  @P3 STG.E.U8 desc[UR40][R184.64], R181 ;  /* 0x000000b5b8003986 */ /* 0x0101e8000c101128 */
[----:B0-----:R-:W3:Y:S01]  /*86400*/  LDL.LU.64 R184, [R1+0x4a8] ;  /* 0x0004a80001b87983 */ /* 0x001ee20000300a00 */
[----:B------:R-:W-:Y:S01]  /*86410*/  ISETP.GE.AND P0, PT, R6, UR4, PT ;  /* 0x0000000406007c0c */ /* 0x000fe2000bf06270 */
[----:B------:R-:W-:-:S02]  /*86420*/  ULDC UR4, c[0x0][0x228] ;  /* 0x00008a0000047ab9 */ /* 0x000fc40000000800 */
[C---:B------:R-:W-:Y:S01]  /*86430*/  ISETP.LT.AND P5, PT, R3.reuse, UR4, !P2 ;  /* 0x0000000403007c0c */ /* 0x040fe2000d7a1270 */
[----:B------:R-:W-:Y:S01]  /*86440*/  VIADD R0, R2, 0x1f4 ;  /* 0x000001f402007836 */ /* 0x000fe20000000000 */
[----:B------:R-:W-:Y:S01]  /*86450*/  ULDC UR4, c[0x0][0x228] ;  /* 0x00008a0000047ab9 */ /* 0x000fe20000000800 */
[----:B------:R-:W4:Y:S01]  /*86460*/  LDL.LU.64 R236, [R1+0x4a0] ;  /* 0x0004a00001ec7983 */ /* 0x000f220000300a00 */
[----:B------:R-:W-:Y:S01]  /*86470*/  ISETP.LT.AND P2, PT, R4, UR4, !P2 ;  /* 0x0000000404007c0c */ /* 0x000fe2000d741270 */
[----:B------:R-:W-:Y:S01]  /*86480*/  ULDC UR4, c[0x0][0x22c] ;  /* 0x00008b0000047ab9 */ /* 0x000fe20000000800 */
[----:B------:R-:W-:Y:S01]  /*86490*/  ISETP.GE.AND P1, PT, R0, UR11, PT ;  /* 0x0000000b00007c0c */ /* 0x000fe2000bf26270 */
[----:B------:R-:W-:Y:S01]  /*864a0*/  VIADD R0, R2, 0x18e ;  /* 0x0000018e02007836 */ /* 0x000fe20000000000 */
[----:B------:R-:W-:Y:S01]  /*864b0*/  ISETP.LT.AND P3, PT, R3, UR6, !P0 ;  /* 0x0000000603007c0c */ /* 0x000fe2000c761270 */
[----:B------:R-:W4:Y:S01]  /*864c0*/  LDL.LU.64 R188, [R1+0x498] ;  /* 0x0004980001bc7983 */ /* 0x000f220000300a00 */
[----:B------:R-:W-:Y:S01]  /*864d0*/  ULDC UR6, c[0x0][0x228] ;  /* 0x00008a0000067ab9 */ /* 0x000fe20000000800 */
[----:B--2---:R-:W-:-:S05]  /*864e0*/  PRMT R5, R182, 0x7770, RZ ;  /* 0x00007770b6057816 */ /* 0x004fca00000000ff */
[----:B------:R0:W-:Y:S01]  /*864f0*/  @P5 STG.E.U8 desc[UR40][R178.64], R5 ;  /* 0x00000005b2005986 */ /* 0x0001e2000c101128 */
[----:B------:R-:W-:Y:S01]  /*86500*/  ISETP.GE.AND P5, PT, R0, UR4, PT ;  /* 0x0000000400007c0c */ /* 0x000fe2000bfa6270 */
[----:B------:R-:W-:Y:S01]  /*86510*/  ULDC UR4, c[0x0][0x228] ;  /* 0x00008a0000047ab9 */ /* 0x000fe20000000800 */
[----:B------:R-:W-:Y:S02]  /*86520*/  PRMT R0, R182, 0x7772, RZ ;  /* 0x00007772b6007816 */ /* 0x000fe400000000ff */
[----:B------:R-:W-:Y:S01]  /*86530*/  ISETP.LT.AND P0, PT, R4, UR4, !P0 ;  /* 0x0000000404007c0c */ /* 0x000fe2000c701270 */
[----:B------:R-:W-:Y:S01]  /*86540*/  ULDC UR4, c[0x0][0x228] ;  /* 0x00008a0000047ab9 */ /* 0x000fe20000000800 */
[C---:B0-----:R-:W-:Y:S02]  /*86550*/  PRMT R5, R182.reuse, 0x7771, RZ ;  /* 0x00007771b6057816 */ /* 0x041fe400000000ff */
[----:B------:R-:W-:-:S03]  /*86560*/  PRMT R182, R182, 0x7773, RZ ;  /* 0x00007773b6b67816 */ /* 0x000fc600000000ff */
[----:B------:R-:W-:Y:S04]  /*86570*/  @P2 STG.E.U8 desc[UR40][R250.64], R5 ;  /* 0x00000005fa002986 */ /* 0x000fe8000c101128 */
[----:B------:R0:W-:Y:S04]  /*86580*/  @P3 STG.E.U8 desc[UR40][R186.64], R0 ;  /* 0x00000000ba003986 */ /* 0x0001e8000c101128 */
[----:B0-----:R-:W2:Y:S04]  /*86590*/  LDL.LU.64 R186, [R1+0x490] ;  /* 0x0004900001ba7983 */ /* 0x001ea80000300a00 */
[----:B------:R-:W2:Y:S04]  /*865a0*/  LDL.LU R251, [R1] ;  /* 0x0000000001fb7983 */ /* 0x000ea80000300800 */
[----:B------:R-:W2:Y:S04]  /*865b0*/  LDL.LU.64 R180, [R1+0x488] ;  /* 0x0004880001b47983 */ /* 0x000ea80000300a00 */
        /* <DEDUP_REMOVED lines=9> */
[----:B------:R-:W-:Y:S01]  /*86650*/  PRMT R5, R183, 0x7770, RZ ;  /* 0x00007770b7057816 */ /* 0x000fe200000000ff */
[----:B------:R-:W-:-:S03]  /*86660*/  ULDC UR4, c[0x0][0x22c] ;  /* 0x00008b0000047ab9 */ /* 0x000fc60000000800 */
[----:B------:R-:W-:Y:S01]  /*86670*/  ISETP.GE.AND P0, PT, R0, UR4, PT ;  /* 0x0000000400007c0c */ /* 0x000fe2000bf06270 */
[----:B------:R-:W-:Y:S01]  /*86680*/  ULDC UR4, c[0x0][0x228] ;  /* 0x00008a0000047ab9 */ /* 0x000fe20000000800 */
[----:B------:R-:W-:Y:S01]  /*86690*/  PRMT R0, R183, 0x7771, RZ ;  /* 0x00007771b7007816 */ /* 0x000fe200000000ff */
[----:B----4-:R0:W-:Y:S01]  /*866a0*/  @P3 STG.E.U8 desc[UR40][R236.64], R5 ;  /* 0x00000005ec003986 */ /* 0x0101e2000c101128 */
[C---:B------:R-:W-:Y:S01]  /*866b0*/  ISETP.LT.AND P3, PT, R3.reuse, UR4, !P2 ;  /* 0x0000000403007c0c */ /* 0x040fe2000d761270 */
[----:B------:R-:W-:Y:S02]  /*866c0*/  ULDC UR4, c[0x0][0x22c] ;  /* 0x00008b0000047ab9 */ /* 0x000fe40000000800 */
[----:B------:R1:W-:Y:S01]  /*866d0*/  @P5 STG.E.U8 desc[UR40][R188.64], R0 ;  /* 0x00000000bc005986 */ /* 0x0003e2000c101128 */
[----:B------:R-:W-:Y:S01]  /*866e0*/  ISETP.LT.AND P2, PT, R4, UR6, !P2 ;  /* 0x0000000604007c0c */ /* 0x000fe2000d741270 */
[----:B------:R-:W-:Y:S02]  /*866f0*/  ULDC UR6, c[0x0][0x228] ;  /* 0x00008a0000067ab9 */ /* 0x000fe40000000800 */
[----:B0-----:R-:W4:Y:S01]  /*86700*/  LDL.LU.64 R236, [R1+0x478] ;  /* 0x0004780001ec7983 */ /* 0x001f220000300a00 */
[----:B-1----:R-:W-:Y:S01]  /*86710*/  VIADD R0, R2, 0x191 ;  /* 0x0000019102007836 */ /* 0x002fe20000000000 */
[----:B------:R-:W-:-:S02]  /*86720*/  ISETP.LT.AND P6, PT, R3, UR8, !P0 ;  /* 0x0000000803007c0c */ /* 0x000fc4000c7c1270 */
[----:B------:R-:W4:Y:S01]  /*86730*/  LDL.LU R7, [R1+0x4] ;  /* 0x0000040001077983 */ /* 0x000f220000300800 */
[C---:B------:R-:W-:Y:S01]  /*86740*/  PRMT R5, R183.reuse, 0x7772, RZ ;  /* 0x00007772b7057816 */ /* 0x040fe200000000ff */
[----:B------:R-:W-:Y:S01]  /*86750*/  VIADD R6, R2, 0x194 ;  /* 0x0000019402067836 */ /* 0x000fe20000000000 */
[----:B------:R-:W-:Y:S01]  /*86760*/  ISETP.GE.AND P5, PT, R0, UR4, PT ;  /* 0x0000000400007c0c */ /* 0x000fe2000bfa6270 */
[----:B------:R-:W-:Y:S01]  /*86770*/  VIADD R0, R2, 0x192 ;  /* 0x0000019202007836 */ /* 0x000fe20000000000 */
[----:B------:R-:W-:Y:S01]  /*86780*/  ULDC UR4, c[0x0][0x22c] ;  /* 0x00008b0000047ab9 */ /* 0x000fe20000000800 */
[----:B------:R-:W4:Y:S01]  /*86790*/  LDL.LU.64 R188, [R1+0x470] ;  /* 0x0004700001bc7983 */ /* 0x000f220000300a00 */
[----:B------:R-:W-:Y:S01]  /*867a0*/  PRMT R183, R183, 0x7773, RZ ;  /* 0x00007773b7b77816 */ /* 0x000fe200000000ff */
[----:B------:R-:W-:Y:S02]  /*867b0*/  ULDC UR8, c[0x0][0x228] ;  /* 0x00008a0000087ab9 */ /* 0x000fe40000000800 */
[----:B--2---:R0:W-:Y:S01]  /*867c0*/  @P3 STG.E.U8 desc[UR40][R186.64], R5 ;  /* 0x00000005ba003986 */ /* 0x0041e2000c101128 */
[----:B------:R-:W-:Y:S01]  /*867d0*/  ISETP.GE.AND P3, PT, R0, UR4, PT ;  /* 0x0000000400007c0c */ /* 0x000fe2000bf66270 */
[----:B------:R-:W-:Y:S01]  /*867e0*/  ULDC UR4, c[0x0][0x228] ;  /* 0x00008a0000047ab9 */ /* 0x000fe20000000800 */
[C---:B------:R-:W-:Y:S01]  /*867f0*/  PRMT R0, R251.reuse, 0x7770, RZ ;  /* 0x00007770fb007816 */ /* 0x040fe200000000ff */
[----:B------:R-:W-:Y:S04]  /*86800*/  @P2 STG.E.U8 desc[UR40][R180.64], R183 ;  /* 0x000000b7b4002986 */ /* 0x000fe8000c101128 */
[----:B0-----:R-:W2:Y:S04]  /*86810*/  LDL.LU.64 R186, [R1+0x468] ;  /* 0x0004680001ba7983 */ /* 0x001ea80000300a00 */
[----:B------:R-:W2:Y:S04]  /*86820*/  LDL.LU.64 R178, [R1+0x460] ;  /* 0x0004600001b27983 */ /* 0x000ea80000300a00 */
[----:B---3--:R0:W-:Y:S04]  /*86830*/  @P6 STG.E.U8 desc[UR40][R184.64], R0 ;  /* 0x00000000b8006986 */ /* 0x0081e8000c101128 */
[----:B0-----:R-:W3:Y:S01]  /*86840*/  LDL.LU.64 R184, [R1+0x458] ;  /* 0x0004580001b87983 */ /* 0x001ee20000300a00 */
[----:B------:R-:W-:Y:S01]  /*86850*/  ISETP.LT.AND P0, PT, R4, UR4, !P0 ;  /* 0x0000000404007c0c */ /* 0x000fe2000c701270 */
[----:B------:R-:W-:Y:S01]  /*86860*/  VIADD R5, R2, 0x193 ;  /* 0x0000019302057836 */ /* 0x000fe20000000000 */
[----:B------:R-:W-:Y:S01]  /*86870*/  PRMT R0, R251, 0x7771, RZ ;  /* 0x00007771fb007816 */ /* 0x000fe200000000ff */
[----:B------:R-:W-:Y:S01]  /*86880*/  ULDC UR4, c[0x0][0x22c] ;  /* 0x00008b0000047ab9 */ /* 0x000fe20000000800 */
[----:B------:R-:W-:Y:S01]  /*86890*/  ISETP.LT.AND P6, PT, R3, UR6, !P5 ;  /* 0x0000000603007c0c */ /* 0x000fe2000efc1270 */
[----:B------:R-:W-:Y:S01]  /*868a0*/  ULDC UR6, c[0x0][0x228] ;  /* 0x00008a0000067ab9 */ /* 0x000fe20000000800 */
[----:B------:R-:W-:Y:S01]  /*868b0*/  ISETP.GE.AND P2, PT, R5, UR4, PT ;  /* 0x0000000405007c0c */ /* 0x000fe2000bf46270 */
[----:B------:R-:W-:Y:S01]  /*868c0*/  ULDC UR4, c[0x0][0x228] ;  /* 0x00008a0000047ab9 */ /* 0x000fe20000000800 */
[----:B------:R-:W-:Y:S01]  /*868d0*/  ISETP.LT.AND P5, PT, R4, UR6, !P5 ;  /* 0x0000000604007c0c */ /* 0x000fe2000efa1270 */
[----:B------:R-:W-:-:S04]  /*868e0*/  ULDC UR6, c[0x0][0x228] ;  /* 0x00008a0000067ab9 */ /* 0x000fc80000000800 */
[----:B----4-:R0:W-:Y:S01]  /*868f0*/  @P0 STG.E.U8 desc[UR40][R236.64], R0 ;  /* 0x00000000ec000986 */ /* 0x0101e2000c101128 */
[----:B------:R-:W-:Y:S01]  /*86900*/  ISETP.LT.AND P0, PT, R3, UR4, !P3 ;  /* 0x0000000403007c0c */ /* 0x000fe2000df01270 */
[----:B------:R-:W-:Y:S01]  /*86910*/  ULDC UR4, c[0x0][0x22c] ;  /* 0x00008b0000047ab9 */ /* 0x000fe20000000800 */
[C---:B------:R-:W-:Y:S01]  /*86920*/  PRMT R5, R251.reuse, 0x7772, RZ ;  /* 0x00007772fb057816 */ /* 0x040fe200000000ff */
[----:B0-----:R-:W4:Y:S04]  /*86930*/  LDL.LU.64 R236, [R1+0x450] ;  /* 0x0004500001ec7983 */ /* 0x001f280000300a00 */
[----:B------:R-:W4:Y:S04]  /*86940*/  LDL.LU.64 R182, [R1+0x448] ;  /* 0x0004480001b67983 */ /* 0x000f280000300a00 */
[----:B------:R-:W4:Y:S04]  /*86950*/  LDL.LU.64 R180, [R1+0x440] ;  /* 0x0004400001b47983 */ /* 0x000f280000300a00 */
[----:B------:R-:W4:Y:S01]  /*86960*/  LDL.LU R250, [R1+0x8] ;  /* 0x0000080001fa7983 */ /* 0x000f220000300800 */
[----:B------:R-:W-:Y:S01]  /*86970*/  ISETP.LT.AND P3, PT, R4, UR6, !P3 ;  /* 0x0000000604007c0c */ /* 0x000fe2000df61270 */
[----:B------:R-:W-:Y:S01]  /*86980*/  ULDC UR6, c[0x0][0x228] ;  /* 0x00008a0000067ab9 */ /* 0x000fe20000000800 */
[----:B------:R-:W-:Y:S01]  /*86990*/  PRMT R0, R251, 0x7773, RZ ;  /* 0x00007773fb007816 */ /* 0x000fe200000000ff */
[----:B------:R0:W-:Y:S02]  /*869a0*/  @P6 STG.E.U8 desc[UR40][R188.64], R5 ;  /* 0x00000005bc006986 */ /* 0x0001e4000c101128 */
[----:B0-----:R-:W-:-:S02]  /*869b0*/  PRMT R5, R7, 0x7770, RZ ;  /* 0x0000777007057816 */ /* 0x001fc400000000ff */
[----:B------:R-:W4:Y:S04]  /*869c0*/  LDL.LU.64 R188, [R1+0x2110] ;  /* 0x0021100001bc7983 */ /* 0x000f280000300a00 */
[----:B--2---:R0:W-:Y:S04]  /*869d0*/  @P5 STG.E.U8 desc[UR40][R186.64], R0 ;  /* 0x00000000ba005986 */ /* 0x0041e8000c101128 */
[----:B------:R1:W-:Y:S01]  /*869e0*/  @P0 STG.E.U8 desc[UR40][R178.64], R5 ;  /* 0x00000005b2000986 */ /* 0x0003e2000c101128 */
[----:B0-----:R-:W-:-:S03]  /*869f0*/  PRMT R0, R7, 0x7771, RZ ;  /* 0x0000777107007816 */ /* 0x001fc600000000ff */
[----:B------:R-:W2:Y:S04]  /*86a00*/  LDL.LU.64 R186, [R1+0x2108] ;  /* 0x0021080001ba7983 */ /* 0x000ea80000300a00 */
[----:B-1----:R-:W2:Y:S04]  /*86a10*/  LDL.LU.64 R178, [R1+0x438] ;  /* 0x0004380001b27983 */ /* 0x002ea80000300a00 */
[----:B---3--:R0:W-:Y:S04]  /*86a20*/  @P3 STG.E.U8 desc[UR40][R184.64], R0 ;  /* 0x00000000b8003986 */ /* 0x0081e8000c101128 */
[----:B0-----:R-:W3:Y:S01]  /*86a30*/  LDL.LU.64 R184, [R1+0x430] ;  /* 0x0004300001b87983 */ /* 0x001ee20000300a00 */
[----:B------:R-:W-:Y:S01]  /*86a40*/  ISETP.GE.AND P6, PT, R6, UR4, PT ;  /* 0x0000000406007c0c */ /* 0x000fe2000bfc6270 */
[----:B------:R-:W-:-:S02]  /*86a50*/  ULDC UR4, c[0x0][0x228] ;  /* 0x00008a0000047ab9 */ /* 0x000fc40000000800 */
[C---:B------:R-:W-:Y:S01]  /*86a60*/  ISETP.LT.AND P0, PT, R3.reuse, UR4, !P2 ;  /* 0x0000000403007c0c */ /* 0x040fe2000d701270 */
[----:B------:R-:W-:Y:S01]  /*86a70*/  VIADD R0, R2, 0x195 ;  /* 0x0000019502007836 */ /* 0x000fe20000000000 */
[----:B------:R-:W-:Y:S01]  /*86a80*/  ULDC UR4, c[0x0][0x22c] ;  /* 0x00008b0000047ab9 */ /* 0x000fe20000000800 */
[----:B------:R-:W-:Y:S01]  /*86a90*/  ISETP.LT.AND P2, PT, R4, UR6, !P2 ;  /* 0x0000000604007c0c */ /* 0x000fe2000d741270 */
[----:B------:R-:W-:Y:S01]  /*86aa0*/  ULDC UR6, c[0x0][0x228] ;  /* 0x00008a0000067ab9 */ /* 0x000fe20000000800 */
[----:B------:R-:W-:Y:S01]  /*86ab0*/  ISETP.LT.AND P5, PT, R3, UR8, !P6 ;  /* 0x0000000803007c0c */ /* 0x000fe2000f7a1270 */
[----:B------:R-:W3:Y:S01]  /*86ac0*/  LDL.LU R251, [R1+0xc] ;  /* 0x00000c0001fb7983 */ /* 0x000ee20000300800 */
[----:B------:R-:W-:Y:S01]  /*86ad0*/  PRMT R5, R7, 0x7772, RZ ;  /* 0x0000777207057816 */ /* 0x000fe200000000ff */
[----:B------:R-:W-:Y:S01]  /*86ae0*/  VIADD R6, R2, 0x198 ;  /* 0x0000019802067836 */ /* 0x000fe20000000000 */
[----:B------:R-:W-:Y:S01]  /*86af0*/  ISETP.GE.AND P3, PT, R0, UR4, PT ;  /* 0x0000000400007c0c */ /* 0x000fe2000bf66270 */
[----:B------:R-:W-:Y:S01]  /*86b00*/  VIADD R0, R2, 0x196 ;  /* 0x0000019602007836 */ /* 0x000fe20000000000 */
[----:B------:R-:W-:Y:S01]  /*86b10*/  ULDC UR4, c[0x0][0x22c] ;  /* 0x00008b0000047ab9 */ /* 0x000fe20000000800 */
[----:B------:R-:W-:Y:S01]  /*86b20*/  ULDC UR8, c[0x0][0x228] ;  /* 0x00008a0000087ab9 */ /* 0x000fe20000000800 */
[----:B----4-:R0:W-:Y:S02]  /*86b30*/  @P0 STG.E.U8 desc[UR40][R236.64], R5 ;  /* 0x00000005ec000986 */ /* 0x0101e4000c101128 */
[----:B------:R-:W-:Y:S01]  /*86b40*/  ISETP.GE.AND P0, PT, R0, UR4, PT ;  /* 0x0000000400007c0c */ /* 0x000fe2000bf06270 */
[----:B------:R-:W-:-:S02]  /*86b50*/  ULDC UR4, c[0x0][0x228] ;  /* 0x00008a0000047ab9 */ /* 0x000fc40000000800 */
[----:B------:R-:W-:Y:S01]  /*86b60*/  ISETP.LT.AND P6, PT, R4, UR4, !P6 ;  /* 0x0000000404007c0c */ /* 0x000fe2000f7c1270 */
[----:B------:R-:W-:Y:S01]  /*86b70*/  ULDC UR4, c[0x0][0x22c] ;  /* 0x00008b0000047ab9 */ /* 0x000fe20000000800 */
[----:B------:R-:W-:Y:S02]  /*86b80*/  PRMT R0, R250, 0x7770, RZ ;  /* 0x00007770fa007816 */ /* 0x000fe400000000ff */
[----:B0-----:R-:W-:Y:S01]  /*86b90*/  PRMT R5, R7, 0x7773, RZ ;  /* 0x0000777307057816 */ /* 0x001fe200000000ff */
[----:B------:R-:W4:Y:S04]  /*86ba0*/  LDL.LU.64 R236, [R1+0x420] ;  /* 0x0004200001ec7983 */ /* 0x000f280000300a00 */
[----:B------:R0:W-:Y:S04]  /*86bb0*/  @P2 STG.E.U8 desc[UR40][R182.64], R5 ;  /* 0x00000005b6002986 */ /* 0x0001e8000c101128 */
[----:B------:R1:W-:Y:S01]  /*86bc0*/  @P5 STG.E.U8 desc[UR40][R180.64], R0 ;  /* 0x00000000b4005986 */ /* 0x0003e2000c101128 */
[----:B------:R-:W-:Y:S01]  /*86bd0*/  ISETP.LT.AND P5, PT, R3, UR6, !P3 ;  /* 0x0000000603007c0c */ /* 0x000fe2000dfa1270 */
[----:B------:R-:W-:Y:S01]  /*86be0*/  ULDC UR6, c[0x0][0x228] ;  /* 0x00008a0000067ab9 */ /* 0x000fe20000000800 */
[----:B0-----:R-:W-:Y:S01]  /*86bf0*/  VIADD R5, R2, 0x197 ;  /* 0x0000019702057836 */ /* 0x001fe20000000000 */
[----:B------:R-:W4:Y:S01]  /*86c00*/  LDL.LU.64 R182, [R1+0x410] ;  /* 0x0004100001b67983 */ /* 0x000f220000300a00 */
[----:B-1----:R-:W-:-:S03]  /*86c10*/  PRMT R0, R250, 0x7771, RZ ;  /* 0x00007771fa007816 */ /* 0x002fc600000000ff */
[----:B------:R-:W4:Y:S01]  /*86c20*/  LDL.LU.64 R180, [R1+0x408] ;  /* 0x0004080001b47983 */ /* 0x000f220000300a00 */
[----:B------:R-:W-:Y:S01]  /*86c30*/  ISETP.GE.AND P2, PT, R5, UR4, PT ;  /* 0x0000000405007c0c */ /* 0x000fe2000bf46270 */
[----:B------:R-:W-:Y:S01]  /*86c40*/  ULDC UR4, c[0x0][0x228] ;  /* 0x00008a0000047ab9 */ /* 0x000fe20000000800 */
[----:B------:R-:W-:Y:S01]  /*86c50*/  PRMT R5, R250, 0x7772, RZ ;  /* 0x00007772fa057816 */ /* 0x000fe200000000ff */
[----:B--2---:R0:W-:Y:S01]  /*86c60*/  @P6 STG.E.U8 desc[UR40][R178.64], R0 ;  /* 0x00000000b2006986 */ /* 0x0041e2000c101128 */
[----:B------:R-:W-:Y:S01]  /*86c70*/  ISETP.LT.AND P6, PT, R3, UR4, !P0 ;  /* 0x0000000403007c0c */ /* 0x000fe2000c7c1270 */
[----:B------:R-:W-:Y:S02]  /*86c80*/  ULDC UR4, c[0x0][0x22c] ;  /* 0x00008b0000047ab9 */ /* 0x000fe40000000800 */
[----:B0-----:R-:W2:Y:S04]  /*86c90*/  LDL.LU.64 R178, [R1+0x400] ;  /* 0x0004000001b27983 */ /* 0x001ea80000300a00 */
[----:B---3--:R0:W-:Y:S01]  /*86ca0*/  @P5 STG.E.U8 desc[UR40][R184.64], R5 ;  /* 0x00000005b8005986 */ /* 0x0081e2000c101128 */
[----:B------:R-:W-:Y:S01]  /*86cb0*/  ISETP.GE.AND P5, PT, R6, UR4, PT ;  /* 0x0000000406007c0c */ /* 0x000fe2000bfa6270 */
[----:B------:R-:W-:-:S02]  /*86cc0*/  ULDC UR4, c[0x0][0x228] ;  /* 0x00008a0000047ab9 */ /* 0x000fc40000000800 */
[----:B0-----:R-:W3:Y:S04]  /*86cd0*/  LDL.LU.64 R184, [R1+0x2100] ;  /* 0x0021000001b87983 */ /* 0x001ee80000300a00 */
[----:B------:R-:W4:Y:S01]  /*86ce0*/  LDL.LU.64 R6, [R1+0x428] ;  /* 0x0004280001067983 */ /* 0x000f220000300a00 */
[C---:B------:R-:W-:Y:S01]  /*86cf0*/  ISETP.LT.AND P3, PT, R4.reuse, UR6, !P3 ;  /* 0x0000000604007c0c */ /* 0x040fe2000df61270 */
[----:B------:R-:W-:Y:S02]  /*86d00*/  ULDC UR6, c[0x0][0x228] ;  /* 0x00008a0000067ab9 */ /* 0x000fe40000000800 */
[----:B------:R-:W-:Y:S01]  /*86d10*/  ISETP.LT.AND P0, PT, R4, UR6, !P0 ;  /* 0x0000000604007c0c */ /* 0x000fe2000c701270 */
[----:B------:R-:W-:Y:S01]  /*86d20*/  ULDC UR6, c[0x0][0x228] ;  /* 0x00008a0000067ab9 */ /* 0x000fe20000000800 */
[----:B------:R-:W-:-:S02]  /*86d30*/  PRMT R0, R250, 0x7773, RZ ;  /* 0x00007773fa007816 */ /* 0x000fc400000000ff */
[----:B------:R-:W-:-:S06]  /*86d40*/  PRMT R5, R251, 0x7770, RZ ;  /* 0x00007770fb057816 */ /* 0x000fcc00000000ff */
[----:B----4-:R0:W-:Y:S04]  /*86d50*/  @P3 STG.E.U8 desc[UR40][R6.64], R0 ;  /* 0x0000000006003986 */ /* 0x0101e8000c101128 */
[----:B------:R1:W-:Y:S01]  /*86d60*/  @P6 STG.E.U8 desc[UR40][R236.64], R5 ;  /* 0x00000005ec006986 */ /* 0x0003e2000c101128 */
[----:B0-----:R-:W-:-:S03]  /*86d70*/  PRMT R0, R251, 0x7771, RZ ;  /* 0x00007771fb007816 */ /* 0x001fc600000000ff */
[----:B-1----:R-:W4:Y:S04]  /*86d80*/  LDL.LU.64 R236, [R1+0x3f8] ;  /* 0x0003f80001ec7983 */ /* 0x002f280000300a00 */
[----:B---3--:R0:W-:Y:S04]  /*86d90*/  @P0 STG.E.U8 desc[UR40][R184.64], R0 ;  /* 0x00000000b8000986 */ /* 0x0081e8000c101128 */
[----:B0-----:R-:W3:Y:S01]  /*86da0*/  LDL.LU.64 R184, [R1+0x20f8] ;  /* 0x0020f80001b87983 */ /* 0x001ee20000300a00 */
[----:B------:R-:W-:Y:S02]  /*86db0*/  ISETP.LT.AND P3, PT, R3, UR4, !P2 ;  /* 0x0000000403007c0c */ /* 0x000fe4000d761270 */
[----:B------:R-:W-:Y:S01]  /*86dc0*/  PRMT R5, R251, 0x7772, RZ ;  /* 0x00007772fb057816 */ /* 0x000fe200000000ff */
[----:B------:R-:W4:Y:S01]  /*86dd0*/  LDL.LU.64 R6, [R1+0x3f0] ;  /* 0x0003f00001067983 */ /* 0x000f220000300a00 */
[----:B------:R-:W-:Y:S01]  /*86de0*/  VIADD R0, R2, 0x199 ;  /* 0x0000019902007836 */ /* 0x000fe20000000000 */
[----:B------:R-:W-:-:S08]  /*86df0*/  ULDC UR4, c[0x0][0x22c] ;  /* 0x00008b0000047ab9 */ /* 0x000fd00000000800 */
[----:B------:R0:W-:Y:S01]  /*86e00*/  @P3 STG.E.U8 desc[UR40][R182.64], R5 ;  /* 0x00000005b6003986 */ /* 0x0001e2000c101128 */
[----:B------:R-:W-:Y:S01]  /*86e10*/  ISETP.GE.AND P0, PT, R0, UR4, PT ;  /* 0x0000000400007c0c */ /* 0x000fe2000bf06270 */
[----:B------:R-:W-:Y:S01]  /*86e20*/  VIADD R0, R2, 0x19a ;  /* 0x0000019a02007836 */ /* 0x000fe20000000000 */
[----:B------:R-:W-:Y:S01]  /*86e30*/  ISETP.LT.AND P2, PT, R4, UR6, !P2 ;  /* 0x0000000604007c0c */ /* 0x000fe2000d741270 */
[----:B------:R-:W-:Y:S01]  /*86e40*/  ULDC UR4, c[0x0][0x22c] ;  /* 0x00008b0000047ab9 */ /* 0x000fe20000000800 */
[----:B------:R-:W-:Y:S01]  /*86e50*/  ISETP.LT.AND P6, PT, R3, UR8, !P5 ;  /* 0x0000000803007c0c */ /* 0x000fe2000efc1270 */
[----:B------:R-:W-:Y:S01]  /*86e60*/  ULDC UR6, c[0x0][0x228] ;  /* 0x00008a0000067ab9 */ /* 0x000fe20000000800 */
[----:B0-----:R-:W4:Y:S01]  /*86e70*/  LDL.LU.64 R182, [R1+0x3e8] ;  /* 0x0003e80001b67983 */ /* 0x001f220000300a00 */
[----:B------:R-:W-:Y:S01]  /*86e80*/  PRMT R5, R251, 0x7773, RZ ;  /* 0x00007773fb057816 */ /* 0x000fe200000000ff */
[----:B------:R-:W-:Y:S02]  /*86e90*/  ULDC UR8, c[0x0][0x228] ;  /* 0x00008a0000087ab9 */ /* 0x000fe40000000800 */
[----:B------:R-:W4:Y:S01]  /*86ea0*/  LDL.LU.64 R250, [R1+0x3e0] ;  /* 0x0003e00001fa7983 */ /* 0x000f220000300a00 */
[----:B------:R-:W-:Y:S01]  /*86eb0*/  ISETP.GE.AND P3, PT, R0, UR4, PT ;  /* 0x0000000400007c0c */ /* 0x000fe2000bf66270 */
[----:B------:R-:W-:-:S02]  /*86ec0*/  ULDC UR4, c[0x0][0x228] ;  /* 0x00008a0000047ab9 */ /* 0x000fc40000000800 */
[----:B------:R-:W-:Y:S01]  /*86ed0*/  ISETP.LT.AND P5, PT, R4, UR4, !P5 ;  /* 0x0000000404007c0c */ /* 0x000fe2000efa1270 */
[----:B------:R-:W-:Y:S01]  /*86ee0*/  @P2 STG.E.U8 desc[UR40][R180.64], R5 ;  /* 0x00000005b4002986 */ /* 0x000fe2000c101128 */
[----:B------:R-:W-:Y:S01]  /*86ef0*/  ULDC UR4, c[0x0][0x22c] ;  /* 0x00008b0000047ab9 */ /* 0x000fe20000000800 */
[----:B---3--:R-:W-:-:S05]  /*86f00*/  PRMT R0, R184, 0x7770, RZ ;  /* 0x00007770b8007816 */ /* 0x008fca00000000ff */
[----:B--2---:R0:W-:Y:S02]  /*86f10*/  @P6 STG.E.U8 desc[UR40][R178.64], R0 ;  /* 0x00000000b2006986 */ /* 0x0041e4000c101128 */
[----:B0-----:R-:W-:-:S05]  /*86f20*/  PRMT R0, R184, 0x7771, RZ ;  /* 0x00007771b8007816 */ /* 0x001fca00000000ff */
[----:B----4-:R0:W-:Y:S04]  /*86f30*/  @P5 STG.E.U8 desc[UR40][R236.64], R0 ;  /* 0x00000000ec005986 */ /* 0x0101e8000c101128 */
[----:B0-----:R-:W2:Y:S01]  /*86f40*/  LDL.LU.64 R236, [R1+0x3d0] ;  /* 0x0003d00001ec7983 */ /* 0x001ea20000300a00 */
[----:B------:R-:W-:Y:S01]  /*86f50*/  VIADD R5, R2, 0x19b ;  /* 0x0000019b02057836 */ /* 0x000fe20000000000 */
[----:B------:R-:W-:Y:S01]  /*86f60*/  ISETP.LT.AND P6, PT, R3, UR6, !P0 ;  /* 0x0000000603007c0c */ /* 0x000fe2000c7c1270 */
[----:B------:R-:W-:Y:S01]  /*86f70*/  ULDC UR6, c[0x0][0x228] ;  /* 0x00008a0000067ab9 */ /* 0x000fe20000000800 */
[----:B------:R-:W-:Y:S01]  /*86f80*/  PRMT R0, R184, 0x7772, RZ ;  /* 0x00007772b8007816 */ /* 0x000fe200000000ff */
[----:B------:R-:W3:Y:S01]  /*86f90*/  LDL.LU.64 R180, [R1+0x3c8] ;  /* 0x0003c80001b47983 */ /* 0x000ee20000300a00 */
[----:B------:R-:W-:Y:S01]  /*86fa0*/  ISETP.GE.AND P2, PT, R5, UR4, PT ;  /* 0x0000000405007c0c */ /* 0x000fe2000bf46270 */
[----:B------:R-:W-:Y:S01]  /*86fb0*/  ULDC UR4, c[0x0][0x228] ;  /* 0x00008a0000047ab9 */ /* 0x000fe20000000800 */
[----:B------:R-:W-:Y:S01]  /*86fc0*/  ISETP.LT.AND P0, PT, R4, UR6, !P0 ;  /* 0x0000000604007c0c */ /* 0x000fe2000c701270 */
[----:B------:R-:W-:Y:S01]  /*86fd0*/  ULDC UR6, c[0x0][0x228] ;  /* 0x00008a0000067ab9 */ /* 0x000fe20000000800 */
[----:B------:R-:W-:Y:S01]  /*86fe0*/  ISETP.LT.AND P5, PT, R3, UR4, !P3 ;  /* 0x0000000403007c0c */ /* 0x000fe2000dfa1270 */
[----:B------:R-:W-:Y:S01]  /*86ff0*/  VIADD R5, R2, 0x19c ;  /* 0x0000019c02057836 */ /* 0x000fe20000000000 */
[----:B------:R-:W-:Y:S01]  /*87000*/  ISETP.LT.AND P3, PT, R4, UR6, !P3 ;  /* 0x0000000604007c0c */ /* 0x000fe2000df61270 */
[----:B------:R-:W-:Y:S01]  /*87010*/  ULDC UR4, c[0x0][0x22c] ;  /* 0x00008b0000047ab9 */ /* 0x000fe20000000800 */
[----:B------:R-:W-:Y:S01]  /*87020*/  PRMT R184, R184, 0x7773, RZ ;  /* 0x00007773b8b87816 */ /* 0x000fe200000000ff */
[----:B------:R0:W-:Y:S01]  /*87030*/  @P6 STG.E.U8 desc[UR40][R6.64], R0 ;  /* 0x0000000006006986 */ /* 0x0001e2000c101128 */
[----:B------:R-:W-:Y:S01]  /*87040*/  ISETP.GE.AND P6, PT, R5, UR4, PT ;  /* 0x0000000405007c0c */ /* 0x000fe2000bfc6270 */
[----:B------:R-:W-:Y:S01]  /*87050*/  ULDC UR4, c[0x0][0x228] ;  /* 0x00008a0000047ab9 */ /* 0x000fe20000000800 */
[----:B------:R-:W-:Y:S01]  /*87060*/  PRMT R5, R185, 0x7770, RZ ;  /* 0x00007770b9057816 */ /* 0x000fe200000000ff */
[----:B------:R-:W4:Y:S01]  /*87070*/  LDL.LU.64 R178, [R1+0x3c0] ;  /* 0x0003c00001b27983 */ /* 0x000f220000300a00 */
[----:B------:R-:W-:-:S03]  /*87080*/  ULDC UR6, c[0x0][0x228] ;  /* 0x00008a0000067ab9 */ /* 0x000fc60000000800 */
[----:B------:R-:W-:Y:S01]  /*87090*/  @P0 STG.E.U8 desc[UR40][R182.64], R184 ;  /* 0x000000b8b6000986 */ /* 0x000fe2000c101128 */
[----:B0-----:R-:W-:-:S03]  /*870a0*/  PRMT R0, R185, 0x7771, RZ ;  /* 0x00007771b9007816 */ /* 0x001fc600000000ff */
[----:B------:R0:W-:Y:S04]  /*870b0*/  @P5 STG.E.U8 desc[UR40][R250.64], R5 ;  /* 0x00000005fa005986 */ /* 0x0001e8000c101128 */
[----:B------:R1:W-:Y:S04]  /*870c0*/  @P3 STG.E.U8 desc[UR40][R186.64], R0 ;  /* 0x00000000ba003986 */ /* 0x0003e8000c101128 */
[----:B0-----:R-:W4:Y:S04]  /*870d0*/  LDL.LU.64 R250, [R1+0x3b8] ;  /* 0x0003b80001fa7983 */ /* 0x001f280000300a00 */
[----:B-1----:R-:W4:Y:S01]  /*870e0*/  LDL.LU.64 R186, [R1+0x20f0] ;  /* 0x0020f00001ba7983 */ /* 0x002f220000300a00 */
[----:B------:R-:W-:-:S02]  /*870f0*/  ISETP.LT.AND P0, PT, R3, UR4, !P2 ;  /* 0x0000000403007c0c */ /* 0x000fc4000d701270 */
[----:B------:R-:W-:Y:S01]  /*87100*/  PRMT R5, R185, 0x7772, RZ ;  /* 0x00007772b9057816 */ /* 0x000fe200000000ff */
[----:B------:R-:W4:Y:S01]  /*87110*/  LDL.LU.64 R6, [R1+0x3b0] ;  /* 0x0003b00001067983 */ /* 0x000f220000300a00 */
[----:B------:R-:W-:Y:S01]  /*87120*/  VIADD R0, R2, 0x19d ;  /* 0x0000019d02007836 */ /* 0x000fe20000000000 */
[----:B------:R-:W-:Y:S02]  /*87130*/  ULDC UR4, c[0x0][0x22c] ;  /* 0x00008b0000047ab9 */ /* 0x000fe40000000800 */
[----:B------:R-:W4:Y:S06]  /*87140*/  LDL.LU.64 R182, [R1+0x3a8] ;  /* 0x0003a80001b67983 */ /* 0x000f2c0000300a00 */
[----:B--2---:R0:W-:Y:S04]  /*87150*/  @P0 STG.E.U8 desc[UR40][R236.64], R5 ;  /* 0x00000005ec000986 */ /* 0x0041e8000c101128 */
[----:B0-----:R-:W2:Y:S01]  /*87160*/  LDL.LU.64 R236, [R1+0x3a0] ;  /* 0x0003a00001ec7983 */ /* 0x001ea20000300a00 */
[----:B------:R-:W-:Y:S01]  /*87170*/  ISETP.GE.AND P3, PT, R0, UR4, PT ;  /* 0x0000000400007c0c */ /* 0x000fe2000bf66270 */
[----:B------:R-:W-:Y:S01]  /*87180*/  VIADD R0, R2, 0x19e ;  /* 0x0000019e02007836 */ /* 0x000fe20000000000 */
[----:B------:R-:W-:Y:S01]  /*87190*/  ISETP.LT.AND P2, PT, R4, UR6, !P2 ;  /* 0x0000000604007c0c */ /* 0x000fe2000d741270 */
[----:B------:R-:W-:Y:S01]  /*871a0*/  ULDC UR4, c[0x0][0x22c] ;  /* 0x00008b0000047ab9 */ /* 0x000fe20000000800 */
[----:B------:R-:W-:Y:S01]  /*871b0*/  ISETP.LT.AND P5, PT, R3, UR8, !P6 ;  /* 0x0000000803007c0c */ /* 0x000fe2000f7a1270 */
[----:B------:R-:W-:Y:S01]  /*871c0*/  ULDC UR6, c[0x0][0x228] ;  /* 0x00008a0000067ab9 */ /* 0x000fe20000000800 */
[----:B------:R-:W-:Y:S01]  /*871d0*/  ISETP.GE.AND P0, PT, R0, UR4, PT ;  /* 0x0000000400007c0c */ /* 0x000fe2000bf06270 */
[----:B------:R-:W-:Y:S01]  /*871e0*/  ULDC UR4, c[0x0][0x228] ;  /* 0x00008a0000047ab9 */ /* 0x000fe20000000800 */
[----:B------:R-:W-:Y:S01]  /*871f0*/  PRMT R185, R185, 0x7773, RZ ;  /* 0x00007773b9b97816 */ /* 0x000fe200000000ff */
[----:B------:R-:W-:Y:S01]  /*87200*/  VIADD R5, R2, 0x19f ;  /* 0x0000019f02057836 */ /* 0x000fe20000000000 */
[----:B------:R-:W-:Y:S01]  /*87210*/  ISETP.LT.AND P6, PT, R4, UR4, !P6 ;  /* 0x0000000404007c0c */ /* 0x000fe2000f7c1270 */
[----:B------:R-:W-:Y:S01]  /*87220*/  ULDC UR4, c[0x0][0x22c] ;  /* 0x00008b0000047ab9 */ /* 0x000fe20000000800 */
[----:B------:R-:W-:-:S03]  /*87230*/  ULDC UR8, c[0x0][0x228] ;  /* 0x00008a0000087ab9 */ /* 0x000fc60000000800 */
[----:B---3--:R-:W-:Y:S01]  /*87240*/  @P2 STG.E.U8 desc[UR40][R180.64], R185 ;  /* 0x000000b9b4002986 */ /* 0x008fe2000c101128 */
[----:B------:R-:W-:Y:S01]  /*87250*/  ISETP.GE.AND P2, PT, R5, UR4, PT ;  /* 0x0000000405007c0c */ /* 0x000fe2000bf46270 */
[----:B------:R-:W-:Y:S01]  /*87260*/  ULDC UR4, c[0x0][0x228] ;  /* 0x00008a0000047ab9 */ /* 0x000fe20000000800 */
[----:B----4-:R-:W-:-:S05]  /*87270*/  PRMT R0, R186, 0x7770, RZ ;  /* 0x00007770ba007816 */ /* 0x010fca00000000ff */
[----:B------:R0:W-:Y:S01]  /*87280*/  @P5 STG.E.U8 desc[UR40][R178.64], R0 ;  /* 0x00000000b2005986 */ /* 0x0001e2000c101128 */
[----:B------:R-:W-:Y:S01]  /*87290*/  ISETP.LT.AND P5, PT, R3, UR6, !P3 ;  /* 0x0000000603007c0c */ /* 0x000fe2000dfa1270 */
[----:B------:R-:W-:Y:S02]  /*872a0*/  ULDC UR6, c[0x0][0x228] ;  /* 0x00008a0000067ab9 */ /* 0x000fe40000000800 */
[----:B------:R-:W-:Y:S01]  /*872b0*/  ISETP.LT.AND P3, PT, R4, UR6, !P3 ;  /* 0x0000000604007c0c */ /* 0x000fe2000df61270 */
[----:B------:R-:W-:Y:S01]  /*872c0*/  ULDC UR6, c[0x0][0x228] ;  /* 0x00008a0000067ab9 */ /* 0x000fe20000000800 */
[----:B0-----:R-:W-:Y:S01]  /*872d0*/  PRMT R0, R186, 0x7771, RZ ;  /* 0x00007771ba007816 */ /* 0x001fe200000000ff */
[----:B------:R-:W-:-:S04]  /*872e0*/  VIADD R5, R2, 0x1a0 ;  /* 0x000001a002057836 */ /* 0x000fc80000000000 */
[----:B------:R0:W-:Y:S01]  /*872f0*/  @P6 STG.E.U8 desc[UR40][R250.64], R0 ;  /* 0x00000000fa006986 */ /* 0x0001e2000c101128 */
[----:B------:R-:W-:Y:S01]  /*87300*/  ISETP.LT.AND P6, PT, R3, UR4, !P0 ;  /* 0x0000000403007c0c */ /* 0x000fe2000c7c1270 */
[----:B------:R-:W-:Y:S01]  /*87310*/  ULDC UR4, c[0x0][0x22c] ;  /* 0x00008b0000047ab9 */ /* 0x000fe20000000800 */
[----:B------:R-:W-:Y:S01]  /*87320*/  ISETP.LT.AND P0, PT, R4, UR6, !P0 ;  /* 0x0000000604007c0c */ /* 0x000fe2000c701270 */
[----:B------:R-:W-:Y:S01]  /*87330*/  ULDC UR6, c[0x0][0x228] ;  /* 0x00008a0000067ab9 */ /* 0x000fe20000000800 */
[----:B0-----:R-:W3:Y:S01]  /*87340*/  LDL.LU.64 R250, [R1+0x390] ;  /* 0x0003900001fa7983 */ /* 0x001ee20000300a00 */
[C---:B------:R-:W-:Y:S02]  /*87350*/  PRMT R0, R186.reuse, 0x7772, RZ ;  /* 0x00007772ba007816 */ /* 0x040fe400000000ff */
[----:B------:R-:W-:Y:S01]  /*87360*/  PRMT R186, R186, 0x7773, RZ ;  /* 0x00007773baba7816 */ /* 0x000fe200000000ff */
[----:B------:R-:W4:Y:S04]  /*87370*/  LDL.LU.64 R180, [R1+0x388] ;  /* 0x0003880001b47983 */ /* 0x000f280000300a00 */
[----:B------:R0:W-:Y:S01]  /*87380*/  @P5 STG.E.U8 desc[UR40][R6.64], R0 ;  /* 0x0000000006005986 */ /* 0x0001e2000c101128 */
[----:B------:R-:W-:Y:S01]  /*87390*/  ISETP.GE.AND P5, PT, R5, UR4, PT ;  /* 0x0000000405007c0c */ /* 0x000fe2000bfa6270 */
[----:B------:R-:W-:Y:S01]  /*873a0*/  ULDC UR4, c[0x0][0x228] ;  /* 0x00008a0000047ab9 */ /* 0x000fe20000000800 */
[C---:B------:R-:W-:Y:S01]  /*873b0*/  PRMT R5, R187.reuse, 0x7770, RZ ;  /* 0x00007770bb057816 */ /* 0x040fe200000000ff */
[----:B------:R-:W-:Y:S04]  /*873c0*/  @P3 STG.E.U8 desc[UR40][R182.64], R186 ;  /* 0x000000bab6003986 */ /* 0x000fe8000c101128 */
[----:B------:R-:W4:Y:S01]  /*873d0*/  LDL.LU.64 R178, [R1+0x380] ;  /* 0x0003800001b27983 */ /* 0x000f220000300a00 */
[----:B0-----:R-:W-:-:S03]  /*873e0*/  PRMT R0, R187, 0x7771, RZ ;  /* 0x00007771bb007816 */ /* 0x001fc600000000ff */
[----:B--2---:R0:W-:Y:S04]  /*873f0*/  @P6 STG.E.U8 desc[UR40][R236.64], R5 ;  /* 0x00000005ec006986 */ /* 0x0041e8000c101128 */
[----:B------:R1:W-:Y:S04]  /*87400*/  @P0 STG.E.U8 desc[UR40][R188.64], R0 ;  /* 0x00000000bc000986 */ /* 0x0003e8000c101128 */
[----:B0-----:R-:W2:Y:S04]  /*87410*/  LDL.LU.64 R236, [R1+0x378] ;  /* 0x0003780001ec7983 */ /* 0x001ea80000300a00 */
[----:B-1----:R-:W2:Y:S01]  /*87420*/  LDL.LU.64 R188, [R1+0x20e8] ;  /* 0x0020e80001bc7983 */ /* 0x002ea20000300a00 */
[----:B------:R-:W-:-:S02]  /*87430*/  ISETP.LT.AND P3, PT, R3, UR4, !P2 ;  /* 0x0000000403007c0c */ /* 0x000fc4000d761270 */
[----:B------:R-:W-:Y:S01]  /*87440*/  PRMT R5, R187, 0x7772, RZ ;  /* 0x00007772bb057816 */ /* 0x000fe200000000ff */
[----:B------:R-:W2:Y:S01]  /*87450*/  LDL.LU.64 R6, [R1+0x370] ;  /* 0x0003700001067983 */ /* 0x000ea20000300a00 */
[----:B------:R-:W-:Y:S01]  /*87460*/  VIADD R0, R2, 0x1a1 ;  /* 0x000001a102007836 */ /* 0x000fe20000000000 */
[----:B------:R-:W-:Y:S02]  /*87470*/  ULDC UR4, c[0x0][0x22c] ;  /* 0x00008b0000047ab9 */ /* 0x000fe40000000800 */
[----:B------:R-:W2:Y:S02]  /*87480*/  LDL.LU.64 R182, [R1+0x368] ;  /* 0x0003680001b67983 */ /* 0x000ea40000300a00 */
[----:B------:R-:W-:Y:S01]  /*87490*/  ISETP.GE.AND P0, PT, R0, UR4, PT ;  /* 0x0000000400007c0c */ /* 0x000fe2000bf06270 */
[----:B------:R-:W-:Y:S01]  /*874a0*/  VIADD R0, R2, 0x1a2 ;  /* 0x000001a202007836 */ /* 0x000fe20000000000 */
[----:B------:R-:W-:Y:S01]  /*874b0*/  ISETP.LT.AND P2, PT, R4, UR6, !P2 ;  /* 0x0000000604007c0c */ /* 0x000fe2000d741270 */
[----:B------:R-:W-:Y:S01]  /*874c0*/  ULDC UR4, c[0x0][0x22c] ;  /* 0x00008b0000047ab9 */ /* 0x000fe20000000800 */
[----:B------:R-:W-:Y:S01]  /*874d0*/  ISETP.LT.AND P6, PT, R3, UR8, !P5 ;  /* 0x0000000803007c0c */ /* 0x000fe2000efc1270 */
[----:B------:R-:W-:Y:S01]  /*874e0*/  ULDC UR6, c[0x0][0x228] ;  /* 0x00008a0000067ab9 */ /* 0x000fe20000000800 */
[----:B------:R-:W-:Y:S01]  /*874f0*/  PRMT R187, R187, 0x7773, RZ ;  /* 0x00007773bbbb7816 */ /* 0x000fe200000000ff */
[----:B------:R-:W-:Y:S01]  /*87500*/  ULDC UR8, c[0x0][0x228] ;  /* 0x00008a0000087ab9 */ /* 0x000fe20000000800 */
[----:B---3--:R0:W-:Y:S01]  /*87510*/  @P3 STG.E.U8 desc[UR40][R250.64], R5 ;  /* 0x00000005fa003986 */ /* 0x0081e2000c101128 */
[----:B------:R-:W-:Y:S01]  /*87520*/  ISETP.GE.AND P3, PT, R0, UR4, PT ;  /* 0x0000000400007c0c */ /* 0x000fe2000bf66270 */
[----:B------:R-:W-:-:S02]  /*87530*/  ULDC UR4, c[0x0][0x228] ;  /* 0x00008a0000047ab9 */ /* 0x000fc40000000800 */
[----:B0-----:R-:W3:Y:S01]  /*87540*/  LDL.LU.64 R250, [R1+0x360] ;  /* 0x0003600001fa7983 */ /* 0x001ee20000300a00 */
[----:B------:R-:W-:Y:S01]  /*87550*/  ISETP.LT.AND P5, PT, R4, UR4, !P5 ;  /* 0x0000000404007c0c */ /* 0x000fe2000efa1270 */
[----:B------:R-:W-:Y:S01]  /*87560*/  VIADD R5, R2, 0x1a3 ;  /* 0x000001a302057836 */ /* 0x000fe20000000000 */
[----:B------:R-:W-:Y:S01]  /*87570*/  ULDC UR4, c[0x0][0x22c] ;  /* 0x00008b0000047ab9 */ /* 0x000fe20000000800 */
[----:B----4-:R-:W-:Y:S01]  /*87580*/  @P2 STG.E.U8 desc[UR40][R180.64], R187 ;  /* 0x000000bbb4002986 */ /* 0x010fe2000c101128 */
[----:B--2---:R-:W-:-:S05]  /*87590*/  PRMT R0, R188, 0x7770, RZ ;  /* 0x00007770bc007816 */ /* 0x004fca00000000ff */
[----:B------:R0:W-:Y:S02]  /*875a0*/  @P6 STG.E.U8 desc[UR40][R178.64], R0 ;  /* 0x00000000b2006986 */ /* 0x0001e4000c101128 */
[----:B0-----:R-:W-:-:S05]  /*875b0*/  PRMT R0, R188, 0x7771, RZ ;  /* 0x00007771bc007816 */ /* 0x001fca00000000ff */
[----:B------:R0:W-:Y:S04]  /*875c0*/  @P5 STG.E.U8 desc[UR40][R236.64], R0 ;  /* 0x00000000ec005986 */ /* 0x0001e8000c101128 */
[----:B0-----:R-:W2:Y:S01]  /*875d0*/  LDL.LU.64 R236, [R1+0x350] ;  /* 0x0003500001ec7983 */ /* 0x001ea20000300a00 */
[----:B------:R-:W-:Y:S01]  /*875e0*/  ISETP.LT.AND P6, PT, R3, UR6, !P0 ;  /* 0x0000000603007c0c */ /* 0x000fe2000c7c1270 */
[----:B------:R-:W-:Y:S01]  /*875f0*/  ULDC UR6, c[0x0][0x228] ;  /* 0x00008a0000067ab9 */ /* 0x000fe20000000800 */
[----:B------:R-:W-:Y:S01]  /*87600*/  ISETP.GE.AND P2, PT, R5, UR4, PT ;  /* 0x0000000405007c0c */ /* 0x000fe2000bf46270 */
[----:B------:R-:W-:Y:S01]  /*87610*/  ULDC UR4, c[0x0][0x228] ;  /* 0x00008a0000047ab9 */ /* 0x000fe20000000800 */
[----:B------:R-:W-:Y:S01]  /*87620*/  ISETP.LT.AND P0, PT, R4, UR6, !P0 ;  /* 0x0000000604007c0c */ /* 0x000fe2000c701270 */
[----:B------:R-:W-:Y:S01]  /*87630*/  ULDC UR6, c[0x0][0x228] ;  /* 0x00008a0000067ab9 */ /* 0x000fe20000000800 */
[----:B------:R-:W-:Y:S01]  /*87640*/  ISETP.LT.AND P5, PT, R3, UR4, !P3 ;  /* 0x0000000403007c0c */ /* 0x000fe2000dfa1270 */
[----:B------:R-:W-:Y:S01]  /*87650*/  VIADD R5, R2, 0x1a4 ;  /* 0x000001a402057836 */ /* 0x000fe20000000000 */
[----:B------:R-:W-:Y:S01]  /*87660*/  PRMT R0, R188, 0x7772, RZ ;  /* 0x00007772bc007816 */ /* 0x000fe200000000ff */
[----:B------:R-:W-:Y:S01]  /*87670*/  ULDC UR4, c[0x0][0x22c] ;  /* 0x00008b0000047ab9 */ /* 0x000fe20000000800 */
[----:B------:R-:W-:Y:S01]  /*87680*/  ISETP.LT.AND P3, PT, R4, UR6, !P3 ;  /* 0x0000000604007c0c */ /* 0x000fe2000df61270 */
[----:B------:R-:W4:Y:S01]  /*87690*/  LDL.LU.64 R180, [R1+0x348] ;  /* 0x0003480001b47983 */ /* 0x000f220000300a00 */
[----:B------:R-:W-:Y:S01]  /*876a0*/  PRMT R188, R188, 0x7773, RZ ;  /* 0x00007773bcbc7816 */ /* 0x000fe200000000ff */
[----:B------:R-:W-:-:S02]  /*876b0*/  ULDC UR6, c[0x0][0x228] ;  /* 0x00008a0000067ab9 */ /* 0x000fc40000000800 */
[----:B------:R0:W-:Y:S01]  /*876c0*/  @P6 STG.E.U8 desc[UR40][R6.64], R0 ;  /* 0x0000000006006986 */ /* 0x0001e2000c101128 */
[----:B------:R-:W-:Y:S01]  /*876d0*/  ISETP.GE.AND P6, PT, R5, UR4, PT ;  /* 0x0000000405007c0c */ /* 0x000fe2000bfc6270 */
[----:B------:R-:W-:Y:S01]  /*876e0*/  ULDC UR4, c[0x0][0x228] ;  /* 0x00008a0000047ab9 */ /* 0x000fe20000000800 */
[C---:B------:R-:W-:Y:S01]  /*876f0*/  PRMT R5, R189.reuse, 0x7770, RZ ;  /* 0x00007770bd057816 */ /* 0x040fe200000000ff */
[----:B------:R-:W-:Y:S04]  /*87700*/  @P0 STG.E.U8 desc[UR40][R182.64], R188 ;  /* 0x000000bcb6000986 */ /* 0x000fe8000c101128 */
[----:B------:R-:W4:Y:S01]  /*87710*/  LDL.LU.64 R178, [R1+0x340] ;  /* 0x0003400001b27983 */ /* 0x000f220000300a00 */
[----:B0-----:R-:W-:-:S03]  /*87720*/  PRMT R0, R189, 0x7771, RZ ;  /* 0x00007771bd007816 */ /* 0x001fc600000000ff */
[----:B---3--:R0:W-:Y:S04]  /*87730*/  @P5 STG.E.U8 desc[UR40][R250.64], R5 ;  /* 0x00000005fa005986 */ /* 0x0081e8000c101128 */
[----:B------:R1:W-:Y:S04]  /*87740*/  @P3 STG.E.U8 desc[UR40][R190.64], R0 ;  /* 0x00000000be003986 */ /* 0x0003e8000c101128 */
[----:B0-----:R-:W3:Y:S04]  /*87750*/  LDL.LU.64 R250, [R1+0x338] ;  /* 0x0003380001fa7983 */ /* 0x001ee80000300a00 */
[----:B-1----:R-:W3:Y:S01]  /*87760*/  LDL.LU.64 R190, [R1+0x20e0] ;  /* 0x0020e00001be7983 */ /* 0x002ee20000300a00 */
[----:B------:R-:W-:-:S02]  /*87770*/  ISETP.LT.AND P0, PT, R3, UR4, !P2 ;  /* 0x0000000403007c0c */ /* 0x000fc4000d701270 */
[----:B------:R-:W-:Y:S01]  /*87780*/  PRMT R5, R189, 0x7772, RZ ;  /* 0x00007772bd057816 */ /* 0x000fe200000000ff */
[----:B------:R-:W3:Y:S01]  /*87790*/  LDL.LU.64 R6, [R1+0x330] ;  /* 0x0003300001067983 */ /* 0x000ee20000300a00 */
[----:B------:R-:W-:Y:S01]  /*877a0*/  VIADD R0, R2, 0x1a5 ;  /* 0x000001a502007836 */ /* 0x000fe20000000000 */
[----:B------:R-:W-:Y:S02]  /*877b0*/  ULDC UR4, c[0x0][0x22c] ;  /* 0x00008b0000047ab9 */ /* 0x000fe40000000800 */
[----:B------:R-:W3:Y:S06]  /*877c0*/  LDL.LU.64 R182, [R1+0x328] ;  /* 0x0003280001b67983 */ /* 0x000eec0000300a00 */
        /* <DEDUP_REMOVED lines=15> */
[----:B----4-:R-:W-:Y:S01]  /*878c0*/  @P2 STG.E.U8 desc[UR40][R180.64], R189 ;  /* 0x000000bdb4002986 */ /* 0x010fe2000c101128 */
[----:B------:R-:W-:Y:S01]  /*878d0*/  ISETP.GE.AND P2, PT, R5, UR4, PT ;  /* 0x0000000405007c0c */ /* 0x000fe2000bf46270 */
[----:B------:R-:W-:Y:S01]  /*878e0*/  ULDC UR4, c[0x0][0x228] ;  /* 0x00008a0000047ab9 */ /* 0x000fe20000000800 */
[----:B---3--:R-:W-:-:S05]  /*878f0*/  PRMT R0, R190, 0x7770, RZ ;  /* 0x00007770be007816 */ /* 0x008fca00000000ff */
        /* <DEDUP_REMOVED lines=365> */
[----:B0-----:R-:W2:Y:S04]  /*88fd0*/  LDL.LU.64 R236, [R1+0x150] ;  /* 0x0001500001ec7983 */ /* 0x001ea80000300a00 */
[----:B------:R-:W4:Y:S01]  /*88fe0*/  LDL.LU.64 R180, [R1+0x148] ;  /* 0x0001480001b47983 */ /* 0x000f220000300a00 */
        /* <DEDUP_REMOVED lines=18> */
[----:B------:R-:W-:Y:S01]  /*89110*/  @P0 STG.E.U8 desc[UR40][R182.64], R204 ;  /* 0x000000ccb6000986 */ /* 0x000fe2000c101128 */
[----:B0-----:R-:W-:-:S03]  /*89120*/  PRMT R0, R205, 0x7771, RZ ;  /* 0x00007771cd007816 */ /* 0x001fc600000000ff */
[----:B---3--:R0:W-:Y:S04]  /*89130*/  @P5 STG.E.U8 desc[UR40][R250.64], R5 ;  /* 0x00000005fa005986 */ /* 0x0081e8000c101128 */
[----:B------:R1:W-:Y:S04]  /*89140*/  @P3 STG.E.U8 desc[UR40][R206.64], R0 ;  /* 0x00000000ce003986 */ /* 0x0003e8000c101128 */
[----:B0-----:R-:W3:Y:S04]  /*89150*/  LDL.LU.64 R250, [R1+0x138] ;  /* 0x0001380001fa7983 */ /* 0x001ee80000300a00 */
[----:B-1----:R-:W3:Y:S01]  /*89160*/  LDL.LU.64 R206, [R1+0x20a0] ;  /* 0x0020a00001ce7983 */ /* 0x002ee20000300a00 */
[----:B------:R-:W-:-:S02]  /*89170*/  ISETP.LT.AND P0, PT, R3, UR4, !P2 ;  /* 0x0000000403007c0c */ /* 0x000fc4000d701270 */
[C---:B------:R-:W-:Y:S01]  /*89180*/  PRMT R5, R205.reuse, 0x7772, RZ ;  /* 0x00007772cd057816 */ /* 0x040fe200000000ff */
[----:B------:R-:W3:Y:S01]  /*89190*/  LDL.LU.64 R6, [R1+0x130] ;  /* 0x0001300001067983 */ /* 0x000ee20000300a00 */
[----:B------:R-:W-:Y:S01]  /*891a0*/  VIADD R0, R2, 0x1c5 ;  /* 0x000001c502007836 */ /* 0x000fe20000000000 */
[----:B------:R-:W-:Y:S02]  /*891b0*/  ULDC UR4, c[0x0][0x22c] ;  /* 0x00008b0000047ab9 */ /* 0x000fe40000000800 */
[----:B------:R-:W3:Y:S01]  /*891c0*/  LDL.LU.64 R182, [R1+0x128] ;  /* 0x0001280001b67983 */ /* 0x000ee20000300a00 */
[----:B------:R-:W-:Y:S01]  /*891d0*/  ISETP.LT.AND P2, PT, R4, UR6, !P2 ;  /* 0x0000000604007c0c */ /* 0x000fe2000d741270 */
[----:B------:R-:W-:Y:S01]  /*891e0*/  ULDC UR6, c[0x0][0x228] ;  /* 0x00008a0000067ab9 */ /* 0x000fe20000000800 */
[----:B------:R-:W-:-:S03]  /*891f0*/  PRMT R205, R205, 0x7773, RZ ;  /* 0x00007773cdcd7816 */ /* 0x000fc600000000ff */
[----:B--2---:R0:W-:Y:S04]  /*89200*/  @P0 STG.E.U8 desc[UR40][R236.64], R5 ;  /* 0x00000005ec000986 */ /* 0x0041e8000c101128 */
[----:B0-----:R-:W2:Y:S04]  /*89210*/  LDL.LU.64 R236, [R1+0x120] ;  /* 0x0001200001ec7983 */ /* 0x001ea80000300a00 */
[----:B----4-:R0:W-:Y:S04]  /*89220*/  @P2 STG.E.U8 desc[UR40][R180.64], R205 ;  /* 0x000000cdb4002986 */ /* 0x0101e8000c101128 */
[----:B0-----:R-:W4:Y:S01]  /*89230*/  LDL.LU.64 R180, [R1+0x110] ;  /* 0x0001100001b47983 */ /* 0x001f220000300a00 */
[----:B------:R-:W-:Y:S01]  /*89240*/  ISETP.GE.AND P3, PT, R0, UR4, PT ;  /* 0x0000000400007c0c */ /* 0x000fe2000bf66270 */
[C---:B------:R-:W-:Y:S01]  /*89250*/  VIADD R0, R2.reuse, 0x1c6 ;  /* 0x000001c602007836 */ /* 0x040fe20000000000 */
[----:B------:R-:W-:Y:S01]  /*89260*/  ISETP.LT.AND P5, PT, R3, UR8, !P6 ;  /* 0x0000000803007c0c */ /* 0x000fe2000f7a1270 */
[----:B------:R-:W-:Y:S01]  /*89270*/  ULDC UR4, c[0x0][0x22c] ;  /* 0x00008b0000047ab9 */ /* 0x000fe20000000800 */
[----:B------:R-:W-:Y:S01]  /*89280*/  VIADD R5, R2, 0x1c7 ;  /* 0x000001c702057836 */ /* 0x000fe20000000000 */
[----:B------:R-:W-:Y:S01]  /*89290*/  ULDC UR8, c[0x0][0x228] ;  /* 0x00008a0000087ab9 */ /* 0x000fe20000000800 */
[----:B------:R-:W-:Y:S01]  /*892a0*/  ISETP.GE.AND P0, PT, R0, UR4, PT ;  /* 0x0000000400007c0c */ /* 0x000fe2000bf06270 */
[----:B------:R-:W-:-:S02]  /*892b0*/  ULDC UR4, c[0x0][0x228] ;  /* 0x00008a0000047ab9 */ /* 0x000fc40000000800 */
[----:B------:R-:W-:Y:S01]  /*892c0*/  ISETP.LT.AND P6, PT, R4, UR4, !P6 ;  /* 0x0000000404007c0c */ /* 0x000fe2000f7c1270 */
[----:B------:R-:W-:Y:S01]  /*892d0*/  ULDC UR4, c[0x0][0x22c] ;  /* 0x00008b0000047ab9 */ /* 0x000fe20000000800 */
[----:B---3--:R-:W-:-:S05]  /*892e0*/  PRMT R0, R206, 0x7770, RZ ;  /* 0x00007770ce007816 */ /* 0x008fca00000000ff */
[----:B------:R0:W-:Y:S01]  /*892f0*/  @P5 STG.E.U8 desc[UR40][R178.64], R0 ;  /* 0x00000000b2005986 */ /* 0x0001e2000c101128 */
[----:B------:R-:W-:Y:S01]  /*89300*/  ISETP.LT.AND P5, PT, R3, UR6, !P3 ;  /* 0x0000000603007c0c */ /* 0x000fe2000dfa1270 */
[----:B------:R-:W-:Y:S01]  /*89310*/  ULDC UR6, c[0x0][0x228] ;  /* 0x00008a0000067ab9 */ /* 0x000fe20000000800 */
[----:B------:R-:W-:Y:S01]  /*89320*/  ISETP.GE.AND P2, PT, R5, UR4, PT ;  /* 0x0000000405007c0c */ /* 0x000fe2000bf46270 */
[----:B------:R-:W-:Y:S01]  /*89330*/  ULDC UR4, c[0x0][0x228] ;  /* 0x00008a0000047ab9 */ /* 0x000fe20000000800 */
[----:B------:R-:W-:Y:S01]  /*89340*/  ISETP.LT.AND P3, PT, R4, UR6, !P3 ;  /* 0x0000000604007c0c */ /* 0x000fe2000df61270 */
[----:B------:R-:W-:Y:S01]  /*89350*/  ULDC UR6, c[0x0][0x228] ;  /* 0x00008a0000067ab9 */ /* 0x000fe20000000800 */
[----:B0-----:R-:W-:Y:S01]  /*89360*/  PRMT R0, R206, 0x7771, RZ ;  /* 0x00007771ce007816 */ /* 0x001fe200000000ff */
[----:B------:R-:W-:Y:S01]  /*89370*/  VIADD R5, R2, 0x1c8 ;  /* 0x000001c802057836 */ /* 0x000fe20000000000 */
[----:B------:R-:W3:Y:S04]  /*89380*/  LDL.LU.64 R178, [R1+0x108] ;  /* 0x0001080001b27983 */ /* 0x000ee80000300a00 */
[----:B------:R0:W-:Y:S01]  /*89390*/  @P6 STG.E.U8 desc[UR40][R250.64], R0 ;  /* 0x00000000fa006986 */ /* 0x0001e2000c101128 */
[----:B------:R-:W-:Y:S01]  /*893a0*/  ISETP.LT.AND P6, PT, R3, UR4, !P0 ;  /* 0x0000000403007c0c */ /* 0x000fe2000c7c1270 */
[----:B------:R-:W-:Y:S01]  /*893b0*/  ULDC UR4, c[0x0][0x22c] ;  /* 0x00008b0000047ab9 */ /* 0x000fe20000000800 */
[----:B------:R-:W-:Y:S01]  /*893c0*/  ISETP.LT.AND P0, PT, R4, UR6, !P0 ;  /* 0x0000000604007c0c */ /* 0x000fe2000c701270 */
[----:B------:R-:W-:Y:S01]  /*893d0*/  ULDC UR6, c[0x0][0x228] ;  /* 0x00008a0000067ab9 */ /* 0x000fe20000000800 */
[C---:B0-----:R-:W-:Y:S01]  /*893e0*/  PRMT R0, R206.reuse, 0x7772, RZ ;  /* 0x00007772ce007816 */ /* 0x041fe200000000ff */
[----:B------:R-:W3:Y:S01]  /*893f0*/  LDL.LU.64 R250, [R1+0x100] ;  /* 0x0001000001fa7983 */ /* 0x000ee20000300a00 */
[----:B------:R-:W-:-:S03]  /*89400*/  PRMT R206, R206, 0x7773, RZ ;  /* 0x00007773cece7816 */ /* 0x000fc600000000ff */
[----:B------:R0:W-:Y:S01]  /*89410*/  @P5 STG.E.U8 desc[UR40][R6.64], R0 ;  /* 0x0000000006005986 */ /* 0x0001e2000c101128 */
[----:B------:R-:W-:Y:S01]  /*89420*/  ISETP.GE.AND P5, PT, R5, UR4, PT ;  /* 0x0000000405007c0c */ /* 0x000fe2000bfa6270 */
[----:B------:R-:W-:Y:S01]  /*89430*/  ULDC UR4, c[0x0][0x228] ;  /* 0x00008a0000047ab9 */ /* 0x000fe20000000800 */
[C---:B------:R-:W-:Y:S01]  /*89440*/  PRMT R5, R207.reuse, 0x7770, RZ ;  /* 0x00007770cf057816 */ /* 0x040fe200000000ff */
[----:B------:R-:W-:Y:S01]  /*89450*/  @P3 STG.E.U8 desc[UR40][R182.64], R206 ;  /* 0x000000ceb6003986 */ /* 0x000fe2000c101128 */
[----:B0-----:R-:W-:Y:S02]  /*89460*/  PRMT R0, R207, 0x7771, RZ ;  /* 0x00007771cf007816 */ /* 0x001fe400000000ff */
[----:B------:R-:W-:Y:S01]  /*89470*/  ISETP.LT.AND P3, PT, R3, UR4, !P2 ;  /* 0x0000000403007c0c */ /* 0x000fe2000d761270 */
[----:B------:R-:W-:Y:S01]  /*89480*/  ULDC UR4, c[0x0][0x22c] ;  /* 0x00008b0000047ab9 */ /* 0x000fe20000000800 */
[----:B--2---:R-:W-:Y:S04]  /*89490*/  @P6 STG.E.U8 desc[UR40][R236.64], R5 ;  /* 0x00000005ec006986 */ /* 0x004fe8000c101128 */
[----:B------:R0:W-:Y:S04]  /*894a0*/  @P0 STG.E.U8 desc[UR40][R208.64], R0 ;  /* 0x00000000d0000986 */ /* 0x0001e8000c101128 */
[----:B0-----:R-:W2:Y:S04]  /*894b0*/  LDL.LU.64 R208, [R1+0x2098] ;  /* 0x0020980001d07983 */ /* 0x001ea80000300a00 */
[----:B------:R-:W2:Y:S01]  /*894c0*/  LDL.LU.64 R236, [R1+0xf8] ;  /* 0x0000f80001ec7983 */ /* 0x000ea20000300a00 */
[----:B------:R-:W-:-:S03]  /*894d0*/  PRMT R5, R207, 0x7772, RZ ;  /* 0x00007772cf057816 */ /* 0x000fc600000000ff */
[----:B------:R-:W2:Y:S04]  /*894e0*/  LDL.LU.64 R184, [R1+0xf0] ;  /* 0x0000f00001b87983 */ /* 0x000ea80000300a00 */
[----:B----4-:R0:W-:Y:S04]  /*894f0*/  @P3 STG.E.U8 desc[UR40][R180.64], R5 ;  /* 0x00000005b4003986 */ /* 0x0101e8000c101128 */
[----:B------:R-:W4:Y:S04]  /*89500*/  LDL.LU.64 R182, [R1+0xe8] ;  /* 0x0000e80001b67983 */ /* 0x000f280000300a00 */
[----:B0-----:R-:W4:Y:S01]  /*89510*/  LDL.LU.64 R180, [R1+0xe0] ;  /* 0x0000e00001b47983 */ /* 0x001f220000300a00 */
[----:B------:R-:W-:Y:S01]  /*89520*/  VIADD R0, R2, 0x1c9 ;  /* 0x000001c902007836 */ /* 0x000fe20000000000 */
[----:B------:R-:W-:Y:S01]  /*89530*/  ISETP.LT.AND P2, PT, R4, UR6, !P2 ;  /* 0x0000000604007c0c */ /* 0x000fe2000d741270 */
[----:B------:R-:W-:Y:S01]  /*89540*/  ULDC UR6, c[0x0][0x228] ;  /* 0x00008a0000067ab9 */ /* 0x000fe20000000800 */
[----:B------:R-:W-:-:S02]  /*89550*/  ISETP.LT.AND P6, PT, R3, UR8, !P5 ;  /* 0x0000000803007c0c */ /* 0x000fc4000efc1270 */
[----:B------:R-:W-:Y:S01]  /*89560*/  PRMT R207, R207, 0x7773, RZ ;  /* 0x00007773cfcf7816 */ /* 0x000fe200000000ff */
[----:B------:R-:W-:Y:S01]  /*89570*/  VIADD R6, R2, 0x1cb ;  /* 0x000001cb02067836 */ /* 0x000fe20000000000 */
[----:B------:R-:W-:Y:S01]  /*89580*/  ISETP.GE.AND P0, PT, R0, UR4, PT ;  /* 0x0000000400007c0c */ /* 0x000fe2000bf06270 */
[C---:B------:R-:W-:Y:S01]  /*89590*/  VIADD R0, R2.reuse, 0x1ca ;  /* 0x000001ca02007836 */ /* 0x040fe20000000000 */
[----:B------:R-:W-:Y:S01]  /*895a0*/  ULDC UR4, c[0x0][0x22c] ;  /* 0x00008b0000047ab9 */ /* 0x000fe20000000800 */
[----:B------:R-:W-:Y:S01]  /*895b0*/  VIADD R5, R2, 0x1cc ;  /* 0x000001cc02057836 */ /* 0x000fe20000000000 */
[----:B------:R-:W-:Y:S02]  /*895c0*/  ULDC UR8, c[0x0][0x228] ;  /* 0x00008a0000087ab9 */ /* 0x000fe40000000800 */
[----:B------:R-:W-:Y:S01]  /*895d0*/  ISETP.GE.AND P3, PT, R0, UR4, PT ;  /* 0x0000000400007c0c */ /* 0x000fe2000bf66270 */
[----:B------:R-:W-:Y:S02]  /*895e0*/  ULDC UR4, c[0x0][0x228] ;  /* 0x00008a0000047ab9 */ /* 0x000fe40000000800 */
[----:B------:R-:W-:Y:S01]  /*895f0*/  ISETP.LT.AND P5, PT, R4, UR4, !P5 ;  /* 0x0000000404007c0c */ /* 0x000fe2000efa1270 */
[----:B---3--:R0:W-:Y:S01]  /*89600*/  @P2 STG.E.U8 desc[UR40][R178.64], R207 ;  /* 0x000000cfb2002986 */ /* 0x0081e2000c101128 */
[----:B------:R-:W-:-:S02]  /*89610*/  ULDC UR4, c[0x0][0x22c] ;  /* 0x00008b0000047ab9 */ /* 0x000fc40000000800 */
[----:B------:R-:W-:Y:S01]  /*89620*/  ISETP.GE.AND P2, PT, R6, UR4, PT ;  /* 0x0000000406007c0c */ /* 0x000fe2000bf46270 */
[----:B------:R-:W-:Y:S01]  /*89630*/  ULDC UR4, c[0x0][0x228] ;  /* 0x00008a0000047ab9 */ /* 0x000fe20000000800 */
[----:B0-----:R-:W3:Y:S01]  /*89640*/  LDL.LU.64 R178, [R1+0xd0] ;  /* 0x0000d00001b27983 */ /* 0x001ee20000300a00 */
[C---:B--2---:R-:W-:Y:S02]  /*89650*/  PRMT R0, R208.reuse, 0x7770, RZ ;  /* 0x00007770d0007816 */ /* 0x044fe400000000ff */
[----:B------:R-:W-:-:S03]  /*89660*/  PRMT R7, R208, 0x7771, RZ ;  /* 0x00007771d0077816 */ /* 0x000fc600000000ff */
[----:B------:R0:W-:Y:S01]  /*89670*/  @P6 STG.E.U8 desc[UR40][R250.64], R0 ;  /* 0x00000000fa006986 */ /* 0x0001e2000c101128 */
[C---:B------:R-:W-:Y:S01]  /*89680*/  ISETP.LT.AND P6, PT, R3.reuse, UR6, !P0 ;  /* 0x0000000603007c0c */ /* 0x040fe2000c7c1270 */
[----:B------:R-:W-:Y:S02]  /*89690*/  ULDC UR6, c[0x0][0x228] ;  /* 0x00008a0000067ab9 */ /* 0x000fe40000000800 */
[----:B------:R-:W-:Y:S01]  /*896a0*/  ISETP.LT.AND P0, PT, R4, UR6, !P0 ;  /* 0x0000000604007c0c */ /* 0x000fe2000c701270 */
[----:B------:R1:W-:Y:S01]  /*896b0*/  @P5 STG.E.U8 desc[UR40][R236.64], R7 ;  /* 0x00000007ec005986 */ /* 0x0003e2000c101128 */
[----:B------:R-:W-:Y:S01]  /*896c0*/  ULDC UR6, c[0x0][0x228] ;  /* 0x00008a0000067ab9 */ /* 0x000fe20000000800 */
[----:B------:R-:W-:Y:S01]  /*896d0*/  ISETP.LT.AND P5, PT, R3, UR4, !P3 ;  /* 0x0000000403007c0c */ /* 0x000fe2000dfa1270 */
[----:B------:R-:W-:Y:S01]  /*896e0*/  ULDC UR4, c[0x0][0x22c] ;  /* 0x00008b0000047ab9 */ /* 0x000fe20000000800 */
[----:B------:R-:W-:Y:S02]  /*896f0*/  PRMT R6, R208, 0x7772, RZ ;  /* 0x00007772d0067816 */ /* 0x000fe400000000ff */
[----:B------:R-:W-:Y:S01]  /*89700*/  ISETP.LT.AND P3, PT, R4, UR6, !P3 ;  /* 0x0000000604007c0c */ /* 0x000fe2000df61270 */
[----:B0-----:R-:W2:Y:S01]  /*89710*/  LDL.LU.64 R250, [R1+0xc8] ;  /* 0x0000c80001fa7983 */ /* 0x001ea20000300a00 */
[----:B------:R-:W-:Y:S01]  /*89720*/  PRMT R208, R208, 0x7773, RZ ;  /* 0x00007773d0d07816 */ /* 0x000fe200000000ff */
[----:B------:R-:W-:Y:S01]  /*89730*/  VIADD R0, R2, 0x1cd ;  /* 0x000001cd02007836 */ /* 0x000fe20000000000 */
[----:B------:R-:W-:Y:S01]  /*89740*/  ULDC UR6, c[0x0][0x228] ;  /* 0x00008a0000067ab9 */ /* 0x000fe20000000800 */
[----:B------:R-:W-:Y:S01]  /*89750*/  @P6 STG.E.U8 desc[UR40][R184.64], R6 ;  /* 0x00000006b8006986 */ /* 0x000fe2000c101128 */
[----:B------:R-:W-:Y:S01]  /*89760*/  ISETP.GE.AND P6, PT, R5, UR4, PT ;  /* 0x0000000405007c0c */ /* 0x000fe2000bfc6270 */
[----:B------:R-:W-:Y:S01]  /*89770*/  ULDC UR4, c[0x0][0x228] ;  /* 0x00008a0000047ab9 */ /* 0x000fe20000000800 */
[----:B------:R-:W-:-:S02]  /*89780*/  PRMT R5, R209, 0x7770, RZ ;  /* 0x00007770d1057816 */ /* 0x000fc400000000ff */
[----:B-1----:R-:W-:Y:S01]  /*89790*/  PRMT R7, R209, 0x7771, RZ ;  /* 0x00007771d1077816 */ /* 0x002fe200000000ff */
[----:B----4-:R-:W-:Y:S04]  /*897a0*/  @P0 STG.E.U8 desc[UR40][R182.64], R208 ;  /* 0x000000d0b6000986 */ /* 0x010fe8000c101128 */
[----:B------:R-:W-:Y:S04]  /*897b0*/  @P5 STG.E.U8 desc[UR40][R180.64], R5 ;  /* 0x00000005b4005986 */ /* 0x000fe8000c101128 */
[----:B------:R-:W4:Y:S04]  /*897c0*/  LDL.LU.64 R236, [R1+0xc0] ;  /* 0x0000c00001ec7983 */ /* 0x000f280000300a00 */
[----:B------:R0:W-:Y:S04]  /*897d0*/  @P3 STG.E.U8 desc[UR40][R210.64], R7 ;  /* 0x00000007d2003986 */ /* 0x0001e8000c101128 */
[----:B0-----:R-:W4:Y:S01]  /*897e0*/  LDL.LU.64 R210, [R1+0x2090] ;  /* 0x0020900001d27983 */ /* 0x001f220000300a00 */
[----:B------:R-:W-:Y:S01]  /*897f0*/  ISETP.LT.AND P0, PT, R3, UR4, !P2 ;  /* 0x0000000403007c0c */ /* 0x000fe2000d701270 */
[----:B------:R-:W-:Y:S01]  /*89800*/  ULDC UR4, c[0x0][0x22c] ;  /* 0x00008b0000047ab9 */ /* 0x000fe20000000800 */
[----:B------:R-:W-:-:S02]  /*89810*/  PRMT R6, R209, 0x7772, RZ ;  /* 0x00007772d1067816 */ /* 0x000fc400000000ff */
[----:B------:R-:W-:Y:S01]  /*89820*/  ISETP.GE.AND P3, PT, R0, UR4, PT ;  /* 0x0000000400007c0c */ /* 0x000fe2000bf66270 */
[----:B------:R-:W-:Y:S01]  /*89830*/  VIADD R0, R2, 0x1ce ;  /* 0x000001ce02007836 */ /* 0x000fe20000000000 */
[----:B------:R-:W-:Y:S01]  /*89840*/  ISETP.LT.AND P2, PT, R4, UR6, !P2 ;  /* 0x0000000604007c0c */ /* 0x000fe2000d741270 */
[----:B------:R-:W-:Y:S01]  /*89850*/  ULDC UR4, c[0x0][0x22c] ;  /* 0x00008b0000047ab9 */ /* 0x000fe20000000800 */
[----:B------:R-:W-:Y:S01]  /*89860*/  ISETP.LT.AND P5, PT, R3, UR8, !P6 ;  /* 0x0000000803007c0c */ /* 0x000fe2000f7a1270 */
[----:B------:R-:W-:Y:S01]  /*89870*/  ULDC UR6, c[0x0][0x228] ;  /* 0x00008a0000067ab9 */ /* 0x000fe20000000800 */
[----:B------:R-:W-:Y:S01]  /*89880*/  PRMT R209, R209, 0x7773, RZ ;  /* 0x00007773d1d17816 */ /* 0x000fe200000000ff */
[----:B------:R-:W-:Y:S02]  /*89890*/  ULDC UR8, c[0x0][0x228] ;  /* 0x00008a0000087ab9 */ /* 0x000fe40000000800 */
[----:B---3--:R0:W-:Y:S01]  /*898a0*/  @P0 STG.E.U8 desc[UR40][R178.64], R6 ;  /* 0x00000006b2000986 */ /* 0x0081e2000c101128 */
[----:B------:R-:W-:Y:S01]  /*898b0*/  ISETP.GE.AND P0, PT, R0, UR4, PT ;  /* 0x0000000400007c0c */ /* 0x000fe2000bf06270 */
[----:B------:R-:W-:-:S02]  /*898c0*/  ULDC UR4, c[0x0][0x228] ;  /* 0x00008a0000047ab9 */ /* 0x000fc40000000800 */
[----:B------:R-:W-:Y:S01]  /*898d0*/  ISETP.LT.AND P6, PT, R4, UR4, !P6 ;  /* 0x0000000404007c0c */ /* 0x000fe2000f7c1270 */
[----:B------:R-:W-:Y:S01]  /*898e0*/  VIADD R0, R2, 0x1cf ;  /* 0x000001cf02007836 */ /* 0x000fe20000000000 */
[----:B------:R-:W-:Y:S01]  /*898f0*/  ULDC UR4, c[0x0][0x22c] ;  /* 0x00008b0000047ab9 */ /* 0x000fe20000000800 */
[----:B--2---:R-:W-:Y:S03]  /*89900*/  @P2 STG.E.U8 desc[UR40][R250.64], R209 ;  /* 0x000000d1fa002986 */ /* 0x004fe6000c101128 */
[----:B------:R-:W-:Y:S01]  /*89910*/  ISETP.GE.AND P2, PT, R0, UR4, PT ;  /* 0x0000000400007c0c */ /* 0x000fe2000bf46270 */
[----:B------:R-:W-:Y:S01]  /*89920*/  ULDC UR4, c[0x0][0x228] ;  /* 0x00008a0000047ab9 */ /* 0x000fe20000000800 */
[C---:B----4-:R-:W-:Y:S02]  /*89930*/  PRMT R5, R210.reuse, 0x7770, RZ ;  /* 0x00007770d2057816 */ /* 0x050fe400000000ff */
[----:B0-----:R-:W-:-:S03]  /*89940*/  PRMT R6, R210, 0x7771, RZ ;  /* 0x00007771d2067816 */ /* 0x001fc600000000ff */
[----:B------:R0:W-:Y:S01]  /*89950*/  @P5 STG.E.U8 desc[UR40][R236.64], R5 ;  /* 0x00000005ec005986 */ /* 0x0001e2000c101128 */
[C---:B------:R-:W-:Y:S01]  /*89960*/  ISETP.LT.AND P5, PT, R3.reuse, UR6, !P3 ;  /* 0x0000000603007c0c */ /* 0x040fe2000dfa1270 */
[----:B------:R-:W-:Y:S02]  /*89970*/  ULDC UR6, c[0x0][0x228] ;  /* 0x00008a0000067ab9 */ /* 0x000fe40000000800 */
[----:B------:R-:W-:Y:S01]  /*89980*/  ISETP.LT.AND P3, PT, R4, UR6, !P3 ;  /* 0x0000000604007c0c */ /* 0x000fe2000df61270 */
[----:B------:R1:W-:Y:S01]  /*89990*/  @P6 STG.E.U8 desc[UR40][R224.64], R6 ;  /* 0x00000006e0006986 */ /* 0x0003e2000c101128 */
[----:B------:R-:W-:Y:S01]  /*899a0*/  ULDC UR6, c[0x0][0x228] ;  /* 0x00008a0000067ab9 */ /* 0x000fe20000000800 */
[----:B------:R-:W-:Y:S02]  /*899b0*/  ISETP.LT.AND P6, PT, R3, UR4, !P0 ;  /* 0x0000000403007c0c */ /* 0x000fe4000c7c1270 */
[----:B------:R-:W-:Y:S01]  /*899c0*/  PRMT R7, R211, 0x7771, RZ ;  /* 0x00007771d3077816 */ /* 0x000fe200000000ff */
[----:B------:R-:W-:Y:S01]  /*899d0*/  VIADD R0, R2, 0x1d0 ;  /* 0x000001d002007836 */ /* 0x000fe20000000000 */
[----:B------:R-:W-:Y:S01]  /*899e0*/  ISETP.LT.AND P0, PT, R4, UR6, !P0 ;  /* 0x0000000604007c0c */ /* 0x000fe2000c701270 */
[----:B------:R-:W-:Y:S01]  /*899f0*/  ULDC UR4, c[0x0][0x22c] ;  /* 0x00008b0000047ab9 */ /* 0x000fe20000000800 */
[C---:B0-----:R-:W-:Y:S01]  /*89a00*/  PRMT R5, R210.reuse, 0x7772, RZ ;  /* 0x00007772d2057816 */ /* 0x041fe200000000ff */
[----:B------:R-:W-:Y:S01]  /*89a10*/  ULDC UR6, c[0x0][0x228] ;  /* 0x00008a0000067ab9 */ /* 0x000fe20000000800 */
[----:B------:R-:W-:-:S02]  /*89a20*/  PRMT R210, R210, 0x7773, RZ ;  /* 0x00007773d2d27816 */ /* 0x000fc400000000ff */
[----:B-1----:R-:W-:Y:S01]  /*89a30*/  PRMT R6, R211, 0x7770, RZ ;  /* 0x00007770d3067816 */ /* 0x002fe200000000ff */
[----:B------:R-:W2:Y:S04]  /*89a40*/  LDL.LU.64 R224, [R1+0x2088] ;  /* 0x0020880001e07983 */ /* 0x000ea80000300a00 */
[----:B------:R0:W-:Y:S04]  /*89a50*/  @P5 STG.E.U8 desc[UR40][R226.64], R5 ;  /* 0x00000005e2005986 */ /* 0x0001e8000c101128 */
[----:B------:R1:W-:Y:S04]  /*89a60*/  @P3 STG.E.U8 desc[UR40][R220.64], R210 ;  /* 0x000000d2dc003986 */ /* 0x0003e8000c101128 */
[----:B------:R3:W-:Y:S04]  /*89a70*/  @P6 STG.E.U8 desc[UR40][R222.64], R6 ;  /* 0x00000006de006986 */ /* 0x0007e8000c101128 */
[----:B0-----:R-:W4:Y:S04]  /*89a80*/  LDL.LU.64 R226, [R1+0x2080] ;  /* 0x0020800001e27983 */ /* 0x001f280000300a00 */
[----:B-1----:R-:W2:Y:S04]  /*89a90*/  LDL.LU.64 R220, [R1+0x2078] ;  /* 0x0020780001dc7983 */ /* 0x002ea80000300a00 */
[----:B---3--:R-:W3:Y:S04]  /*89aa0*/  LDL.LU.64 R222, [R1+0x2070] ;  /* 0x0020700001de7983 */ /* 0x008ee80000300a00 */
[----:B------:R0:W-:Y:S04]  /*89ab0*/  @P0 STG.E.U8 desc[UR40][R212.64], R7 ;  /* 0x00000007d4000986 */ /* 0x0001e8000c101128 */
[----:B0-----:R-:W4:Y:S01]  /*89ac0*/  LDL.LU.64 R212, [R1+0x2068] ;  /* 0x0020680001d47983 */ /* 0x001f220000300a00 */
[----:B------:R-:W-:Y:S01]  /*89ad0*/  ISETP.GE.AND P5, PT, R0, UR4, PT ;  /* 0x0000000400007c0c */ /* 0x000fe2000bfa6270 */
[----:B------:R-:W-:-:S02]  /*89ae0*/  ULDC UR4, c[0x0][0x228] ;  /* 0x00008a0000047ab9 */ /* 0x000fc40000000800 */
[----:B------:R-:W-:Y:S02]  /*89af0*/  ISETP.LT.AND P3, PT, R3, UR4, !P2 ;  /* 0x0000000403007c0c */ /* 0x000fe4000d761270 */
[----:B------:R-:W-:Y:S01]  /*89b00*/  PRMT R5, R211, 0x7772, RZ ;  /* 0x00007772d3057816 */ /* 0x000fe200000000ff */
[----:B------:R-:W-:Y:S01]  /*89b10*/  VIADD R0, R2, 0x1d1 ;  /* 0x000001d102007836 */ /* 0x000fe20000000000 */
[----:B------:R-:W-:Y:S01]  /*89b20*/  ISETP.LT.AND P2, PT, R4, UR6, !P2 ;  /* 0x0000000604007c0c */ /* 0x000fe2000d741270 */
[----:B------:R-:W-:Y:S01]  /*89b30*/  ULDC UR4, c[0x0][0x22c] ;  /* 0x00008b0000047ab9 */ /* 0x000fe20000000800 */
[----:B------:R-:W-:Y:S01]  /*89b40*/  ISETP.LT.AND P6, PT, R3, UR8, !P5 ;  /* 0x0000000803007c0c */ /* 0x000fe2000efc1270 */
[----:B------:R-:W-:Y:S01]  /*89b50*/  ULDC UR6, c[0x0][0x228] ;  /* 0x00008a0000067ab9 */ /* 0x000fe20000000800 */
[----:B------:R-:W-:Y:S01]  /*89b60*/  PRMT R211, R211, 0x7773, RZ ;  /* 0x00007773d3d37816 */ /* 0x000fe200000000ff */
[----:B------:R-:W-:-:S04]  /*89b70*/  ULDC UR8, c[0x0][0x228] ;  /* 0x00008a0000087ab9 */ /* 0x000fc80000000800 */
[----:B------:R0:W-:Y:S04]  /*89b80*/  @P3 STG.E.U8 desc[UR40][R216.64], R5 ;  /* 0x00000005d8003986 */ /* 0x0001e8000c101128 */
[----:B------:R1:W-:Y:S04]  /*89b90*/  @P2 STG.E.U8 desc[UR40][R218.64], R211 ;  /* 0x000000d3da002986 */ /* 0x0003e8000c101128 */
[----:B0-----:R-:W2:Y:S04]  /*89ba0*/  LDL.LU.64 R216, [R1+0x2060] ;  /* 0x0020600001d87983 */ /* 0x001ea80000300a00 */
[----:B-1----:R-:W3:Y:S01]  /*89bb0*/  LDL.LU.64 R218, [R1+0x2058] ;  /* 0x0020580001da7983 */ /* 0x002ee20000300a00 */
[----:B------:R-:W-:Y:S01]  /*89bc0*/  ISETP.GE.AND P0, PT, R0, UR4, PT ;  /* 0x0000000400007c0c */ /* 0x000fe2000bf06270 */
[----:B------:R-:W-:Y:S01]  /*89bd0*/  VIADD R0, R2, 0x1d2 ;  /* 0x000001d202007836 */ /* 0x000fe20000000000 */
[----:B------:R-:W-:Y:S01]  /*89be0*/  ULDC UR4, c[0x0][0x22c] ;  /* 0x00008b0000047ab9 */ /* 0x000fe20000000800 */
[----:B----4-:R-:W-:-:S05]  /*89bf0*/  PRMT R6, R212, 0x7770, RZ ;  /* 0x00007770d4067816 */ /* 0x010fca00000000ff */
[----:B------:R0:W-:Y:S04]  /*89c00*/  @P6 STG.E.U8 desc[UR40][R214.64], R6 ;  /* 0x00000006d6006986 */ /* 0x0001e8000c101128 */
[----:B0-----:R-:W4:Y:S04]  /*89c10*/  LDL.LU.64 R214, [R1+0x2050] ;  /* 0x0020500001d67983 */ /* 0x001f280000300a00 */
[----:B------:R-:W3:Y:S04]  /*89c20*/  LDL.LU R236, [R1+0x60] ;  /* 0x0000600001ec7983 */ /* 0x000ee80000300800 */
[----:B------:R-:W3:Y:S04]  /*89c30*/  LDL.LU R178, [R1+0x64] ;  /* 0x0000640001b27983 */ /* 0x000ee80000300800 */
[----:B------:R-:W3:Y:S04]  /*89c40*/  LDL.LU R237, [R1+0x68] ;  /* 0x0000680001ed7983 */ /* 0x000ee80000300800 */
[----:B------:R-:W3:Y:S01]  /*89c50*/  LDL.LU R251, [R1+0x6c] ;  /* 0x00006c0001fb7983 */ /* 0x000ee20000300800 */
[----:B------:R-:W-:Y:S01]  /*89c60*/  ISETP.GE.AND P3, PT, R0, UR4, PT ;  /* 0x0000000400007c0c */ /* 0x000fe2000bf66270 */
[----:B------:R-:W-:-:S02]  /*89c70*/  ULDC UR4, c[0x0][0x228] ;  /* 0x00008a0000047ab9 */ /* 0x000fc40000000800 */
[----:B------:R-:W-:Y:S02]  /*89c80*/  ISETP.LT.AND P5, PT, R4, UR4, !P5 ;  /* 0x0000000404007c0c */ /* 0x000fe4000efa1270 */
[C---:B------:R-:W-:Y:S01]  /*89c90*/  ISETP.LT.AND P6, PT, R3.reuse, UR6, !P0 ;  /* 0x0000000603007c0c */ /* 0x040fe2000c7c1270 */
[----:B------:R-:W-:Y:S01]  /*89ca0*/  ULDC UR6, c[0x0][0x228] ;  /* 0x00008a0000067ab9 */ /* 0x000fe20000000800 */
[----:B------:R-:W-:Y:S01]  /*89cb0*/  VIADD R0, R2, 0x1d3 ;  /* 0x000001d302007836 */ /* 0x000fe20000000000 */
[----:B------:R-:W-:Y:S01]  /*89cc0*/  ISETP.LT.AND P0, PT, R4, UR6, !P0 ;  /* 0x0000000604007c0c */ /* 0x000fe2000c701270 */
[----:B------:R-:W-:Y:S01]  /*89cd0*/  ULDC UR4, c[0x0][0x22c] ;  /* 0x00008b0000047ab9 */ /* 0x000fe20000000800 */
[----:B------:R-:W-:Y:S01]  /*89ce0*/  PRMT R5, R212, 0x7771, RZ ;  /* 0x00007771d4057816 */ /* 0x000fe200000000ff */
[----:B------:R-:W-:Y:S01]  /*89cf0*/  ULDC UR6, c[0x0][0x228] ;  /* 0x00008a0000067ab9 */ /* 0x000fe20000000800 */
[----:B------:R-:W-:Y:S01]  /*89d00*/  ISETP.GE.AND P2, PT, R0, UR4, PT ;  /* 0x0000000400007c0c */ /* 0x000fe2000bf46270 */
[----:B------:R-:W-:Y:S01]  /*89d10*/  ULDC UR4, c[0x0][0x228] ;  /* 0x00008a0000047ab9 */ /* 0x000fe20000000800 */
[----:B------:R-:W-:Y:S01]  /*89d20*/  PRMT R7, R212, 0x7772, RZ ;  /* 0x00007772d4077816 */ /* 0x000fe200000000ff */
[----:B------:R-:W-:Y:S01]  /*89d30*/  VIADD R0, R2, 0x1d4 ;  /* 0x000001d402007836 */ /* 0x000fe20000000000 */
[----:B------:R0:W-:Y:S01]  /*89d40*/  @P5 STG.E.U8 desc[UR40][R248.64], R5 ;  /* 0x00000005f8005986 */ /* 0x0001e2000c101128 */
[----:B------:R-:W-:Y:S01]  /*89d50*/  ISETP.LT.AND P5, PT, R3, UR4, !P3 ;  /* 0x0000000403007c0c */ /* 0x000fe2000dfa1270 */
[----:B------:R-:W-:Y:S01]  /*89d60*/  ULDC UR4, c[0x0][0x22c] ;  /* 0x00008b0000047ab9 */ /* 0x000fe20000000800 */
[----:B------:R-:W-:-:S02]  /*89d70*/  ISETP.LT.AND P3, PT, R4, UR6, !P3 ;  /* 0x0000000604007c0c */ /* 0x000fc4000df61270 */
[----:B------:R-:W-:Y:S01]  /*89d80*/  PRMT R179, R212, 0x7773, RZ ;  /* 0x00007773d4b37816 */ /* 0x000fe200000000ff */
[----:B------:R1:W-:Y:S01]  /*89d90*/  @P6 STG.E.U8 desc[UR40][R246.64], R7 ;  /* 0x00000007f6006986 */ /* 0x0003e2000c101128 */
[----:B------:R-:W-:Y:S01]  /*89da0*/  ISETP.GE.AND P6, PT, R0, UR4, PT ;  /* 0x0000000400007c0c */ /* 0x000fe2000bfc6270 */
[----:B------:R-:W-:Y:S01]  /*89db0*/  ULDC UR4, c[0x0][0x228] ;  /* 0x00008a0000047ab9 */ /* 0x000fe20000000800 */
[----:B------:R-:W-:Y:S01]  /*89dc0*/  PRMT R181, R213, 0x7771, RZ ;  /* 0x00007771d5b57816 */ /* 0x000fe200000000ff */
[----:B------:R-:W-:Y:S01]  /*89dd0*/  @P0 STG.E.U8 desc[UR40][R244.64], R179 ;  /* 0x000000b3f4000986 */ /* 0x000fe2000c101128 */
[----:B------:R-:W-:Y:S02]  /*89de0*/  ISETP.LT.AND P0, PT, R3, UR4, !P2 ;  /* 0x0000000403007c0c */ /* 0x000fe4000d701270 */
[----:B0-----:R-:W-:Y:S01]  /*89df0*/  PRMT R5, R213, 0x7770, RZ ;  /* 0x00007770d5057816 */ /* 0x001fe200000000ff */
[----:B------:R-:W-:Y:S01]  /*89e00*/  VIADD R0, R2, 0x1d5 ;  /* 0x000001d502007836 */ /* 0x000fe20000000000 */
[----:B------:R-:W-:Y:S01]  /*89e10*/  ULDC UR6, c[0x0][0x228] ;  /* 0x00008a0000067ab9 */ /* 0x000fe20000000800 */
[----:B------:R-:W-:Y:S01]  /*89e20*/  ULDC UR4, c[0x0][0x22c] ;  /* 0x00008b0000047ab9 */ /* 0x000fe20000000800 */
[----:B------:R-:W-:Y:S01]  /*89e30*/  ISETP.LT.AND P2, PT, R4, UR6, !P2 ;  /* 0x0000000604007c0c */ /* 0x000fe2000d741270 */
[----:B------:R4:W-:Y:S01]  /*89e40*/  @P5 STG.E.U8 desc[UR40][R242.64], R5 ;  /* 0x00000005f2005986 */ /* 0x0009e2000c101128 */
[----:B------:R-:W-:Y:S01]  /*89e50*/  ISETP.LT.AND P5, PT, R3, UR8, !P6 ;  /* 0x0000000803007c0c */ /* 0x000fe2000f7a1270 */
[----:B------:R-:W-:Y:S01]  /*89e60*/  ULDC UR6, c[0x0][0x228] ;  /* 0x00008a0000067ab9 */ /* 0x000fe20000000800 */
[C---:B-1----:R-:W-:Y:S01]  /*89e70*/  PRMT R7, R213.reuse, 0x7772, RZ ;  /* 0x00007772d5077816 */ /* 0x042fe200000000ff */
[----:B------:R-:W-:Y:S01]  /*89e80*/  @P3 STG.E.U8 desc[UR40][R240.64], R181 ;  /* 0x000000b5f0003986 */ /* 0x000fe2000c101128 */
[----:B------:R-:W-:Y:S01]  /*89e90*/  ISETP.GE.AND P3, PT, R0, UR4, PT ;  /* 0x0000000400007c0c */ /* 0x000fe2000bf66270 */
[----:B------:R-:W-:Y:S01]  /*89ea0*/  VIADD R0, R2, 0x1d6 ;  /* 0x000001d602007836 */ /* 0x000fe20000000000 */
[----:B------:R-:W-:Y:S01]  /*89eb0*/  ULDC UR4, c[0x0][0x22c] ;  /* 0x00008b0000047ab9 */ /* 0x000fe20000000800 */
[----:B------:R0:W-:Y:S01]  /*89ec0*/  @P0 STG.E.U8 desc[UR40][R238.64], R7 ;  /* 0x00000007ee000986 */ /* 0x0001e2000c101128 */
[----:B------:R-:W-:Y:S01]  /*89ed0*/  PRMT R213, R213, 0x7773, RZ ;  /* 0x00007773d5d57816 */ /* 0x000fe200000000ff */
[----:B------:R-:W-:Y:S01]  /*89ee0*/  ULDC UR8, c[0x0][0x228] ;  /* 0x00008a0000087ab9 */ /* 0x000fe20000000800 */
[----:B------:R-:W-:Y:S01]  /*89ef0*/  ISETP.GE.AND P0, PT, R0, UR4, PT ;  /* 0x0000000400007c0c */ /* 0x000fe2000bf06270 */
[----:B------:R-:W-:-:S02]  /*89f00*/  ULDC UR4, c[0x0][0x228] ;  /* 0x00008a0000047ab9 */ /* 0x000fc40000000800 */
[----:B------:R-:W-:Y:S01]  /*89f10*/  ISETP.LT.AND P6, PT, R4, UR4, !P6 ;  /* 0x0000000404007c0c */ /* 0x000fe2000f7c1270 */
[----:B------:R-:W-:Y:S01]  /*89f20*/  @P2 STG.E.U8 desc[UR40][R234.64], R213 ;  /* 0x000000d5ea002986 */ /* 0x000fe2000c101128 */
[----:B------:R-:W-:Y:S01]  /*89f30*/  VIADD R0, R2, 0x1d7 ;  /* 0x000001d702007836 */ /* 0x000fe20000000000 */
[----:B------:R-:W-:-:S04]  /*89f40*/  ULDC UR4, c[0x0][0x22c] ;  /* 0x00008b0000047ab9 */ /* 0x000fc80000000800 */
[----:B------:R-:W-:Y:S01]  /*89f50*/  ISETP.GE.AND P2, PT, R0, UR4, PT ;  /* 0x0000000400007c0c */ /* 0x000fe2000bf46270 */
[----:B------:R-:W-:Y:S01]  /*89f60*/  ULDC UR4, c[0x0][0x228] ;  /* 0x00008a0000047ab9 */ /* 0x000fe20000000800 */
[----:B------:R-:W-:Y:S01]  /*89f70*/  VIADD R0, R2, 0x1d8 ;  /* 0x000001d802007836 */ /* 0x000fe20000000000 */
[----:B----4-:R-:W-:-:S05]  /*89f80*/  PRMT R5, R214, 0x7770, RZ ;  /* 0x00007770d6057816 */ /* 0x010fca00000000ff */
[----:B------:R1:W-:Y:S01]  /*89f90*/  @P5 STG.E.U8 desc[UR40][R232.64], R5 ;  /* 0x00000005e8005986 */ /* 0x0003e2000c101128 */
[C---:B------:R-:W-:Y:S01]  /*89fa0*/  ISETP.LT.AND P5, PT, R3.reuse, UR6, !P3 ;  /* 0x0000000603007c0c */ /* 0x040fe2000dfa1270 */
[----:B------:R-:W-:Y:S01]  /*89fb0*/  ULDC UR6, c[0x0][0x228] ;  /* 0x00008a0000067ab9 */ /* 0x000fe20000000800 */
[----:B0-----:R-:W-:Y:S02]  /*89fc0*/  PRMT R7, R214, 0x7771, RZ ;  /* 0x00007771d6077816 */ /* 0x001fe400000000ff */
[----:B------:R-:W-:Y:S01]  /*89fd0*/  ISETP.LT.AND P3, PT, R4, UR6, !P3 ;  /* 0x0000000604007c0c */ /* 0x000fe2000df61270 */
[----:B------:R-:W-:Y:S02]  /*89fe0*/  ULDC UR6, c[0x0][0x228] ;  /* 0x00008a0000067ab9 */ /* 0x000fe40000000800 */
[----:B------:R0:W-:Y:S01]  /*89ff0*/  @P6 STG.E.U8 desc[UR40][R230.64], R7 ;  /* 0x00000007e6006986 */ /* 0x0001e2000c101128 */
[----:B------:R-:W-:Y:S01]  /*8a000*/  ISETP.LT.AND P6, PT, R3, UR4, !P0 ;  /* 0x0000000403007c0c */ /* 0x000fe2000c7c1270 */
[----:B------:R-:W-:Y:S01]  /*8a010*/  ULDC UR4, c[0x0][0x22c] ;  /* 0x00008b0000047ab9 */ /* 0x000fe20000000800 */
[----:B-1----:R-:W-:-:S02]  /*8a020*/  PRMT R5, R214, 0x7772, RZ ;  /* 0x00007772d6057816 */ /* 0x002fc400000000ff */
[----:B------:R-:W-:Y:S01]  /*8a030*/  ISETP.LT.AND P0, PT, R4, UR6, !P0 ;  /* 0x0000000604007c0c */ /* 0x000fe2000c701270 */
[----:B------:R-:W-:Y:S01]  /*8a040*/  ULDC UR6, c[0x0][0x228] ;  /* 0x00008a0000067ab9 */ /* 0x000fe20000000800 */
[----:B------:R-:W-:Y:S01]  /*8a050*/  PRMT R179, R214, 0x7773, RZ ;  /* 0x00007773d6b37816 */ /* 0x000fe200000000ff */
[----:B------:R1:W-:Y:S01]  /*8a060*/  @P5 STG.E.U8 desc[UR40][R228.64], R5 ;  /* 0x00000005e4005986 */ /* 0x0003e2000c101128 */
[----:B------:R-:W-:Y:S01]  /*8a070*/  ISETP.GE.AND P5, PT, R0, UR4, PT ;  /* 0x0000000400007c0c */ /* 0x000fe2000bfa6270 */
[----:B------:R-:W-:Y:S02]  /*8a080*/  ULDC UR4, c[0x0][0x228] ;  /* 0x00008a0000047ab9 */ /* 0x000fe40000000800 */
[----:B------:R-:W-:Y:S01]  /*8a090*/  @P3 STG.E.U8 desc[UR40][R176.64], R179 ;  /* 0x000000b3b0003986 */ /* 0x000fe2000c101128 */
[----:B------:R-:W-:Y:S02]  /*8a0a0*/  ISETP.LT.AND P3, PT, R3, UR4, !P2 ;  /* 0x0000000403007c0c */ /* 0x000fe4000d761270 */
[C---:B0-----:R-:W-:Y:S01]  /*8a0b0*/  PRMT R7, R215.reuse, 0x7770, RZ ;  /* 0x00007770d7077816 */ /* 0x041fe200000000ff */
[----:B------:R-:W-:Y:S01]  /*8a0c0*/  VIADD R0, R2, 0x1d9 ;  /* 0x000001d902007836 */ /* 0x000fe20000000000 */
[----:B------:R-:W-:Y:S01]  /*8a0d0*/  PRMT R181, R215, 0x7771, RZ ;  /* 0x00007771d7b57816 */ /* 0x000fe200000000ff */
        /* <DEDUP_REMOVED lines=14> */
[----:B------:R-:W-:Y:S01]  /*8a1c0*/  ULDC UR4, c[0x0][0x228] ;  /* 0x00008a0000047ab9 */ /* 0x000fe20000000800 */
[----:B--2---:R-:W-:-:S02]  /*8a1d0*/  PRMT R7, R216, 0x7770, RZ ;  /* 0x00007770d8077816 */ /* 0x004fc400000000ff */
[----:B------:R-:W-:Y:S01]  /*8a1e0*/  ISETP.LT.AND P5, PT, R4, UR4, !P5 ;  /* 0x0000000404007c0c */ /* 0x000fe2000efa1270 */
[----:B------:R-:W-:Y:S01]  /*8a1f0*/  @P2 STG.E.U8 desc[UR40][R168.64], R215 ;  /* 0x000000d7a8002986 */ /* 0x000fe2000c101128 */
[----:B------:R-:W-:Y:S01]  /*8a200*/  VIADD R0, R2, 0x1db ;  /* 0x000001db02007836 */ /* 0x000fe20000000000 */
[----:B------:R-:W-:Y:S02]  /*8a210*/  ULDC UR4, c[0x0][0x22c] ;  /* 0x00008b0000047ab9 */ /* 0x000fe40000000800 */
[----:B------:R1:W-:Y:S01]  /*8a220*/  @P6 STG.E.U8 desc[UR40][R164.64], R7 ;  /* 0x00000007a4006986 */ /* 0x0003e2000c101128 */
[----:B------:R-:W-:Y:S01]  /*8a230*/  ISETP.LT.AND P6, PT, R3, UR6, !P0 ;  /* 0x0000000603007c0c */ /* 0x000fe2000c7c1270 */
[----:B------:R-:W-:Y:S01]  /*8a240*/  ULDC UR6, c[0x0][0x228] ;  /* 0x00008a0000067ab9 */ /* 0x000fe20000000800 */
[----:B0-----:R-:W-:Y:S02]  /*8a250*/  PRMT R5, R216, 0x7771, RZ ;  /* 0x00007771d8057816 */ /* 0x001fe400000000ff */
[----:B------:R-:W-:Y:S01]  /*8a260*/  ISETP.LT.AND P0, PT, R4, UR6, !P0 ;  /* 0x0000000604007c0c */ /* 0x000fe2000c701270 */
[----:B------:R-:W-:Y:S01]  /*8a270*/  ULDC UR6, c[0x0][0x228] ;  /* 0x00008a0000067ab9 */ /* 0x000fe20000000800 */
[----:B------:R-:W-:Y:S01]  /*8a280*/  ISETP.GE.AND P2, PT, R0, UR4, PT ;  /* 0x0000000400007c0c */ /* 0x000fe2000bf46270 */
[----:B------:R-:W-:Y:S01]  /*8a290*/  ULDC UR4, c[0x0][0x228] ;  /* 0x00008a0000047ab9 */ /* 0x000fe20000000800 */
[----:B------:R0:W-:Y:S01]  /*8a2a0*/  @P5 STG.E.U8 desc[UR40][R140.64], R5 ;  /* 0x000000058c005986 */ /* 0x0001e2000c101128 */
[----:B------:R-:W-:Y:S01]  /*8a2b0*/  VIADD R0, R2, 0x1dc ;  /* 0x000001dc02007836 */ /* 0x000fe20000000000 */
[----:B-1----:R-:W-:-:S02]  /*8a2c0*/  PRMT R7, R216, 0x7772, RZ ;  /* 0x00007772d8077816 */ /* 0x002fc400000000ff */
[----:B------:R-:W-:Y:S01]  /*8a2d0*/  ISETP.LT.AND P5, PT, R3, UR4, !P3 ;  /* 0x0000000403007c0c */ /* 0x000fe2000dfa1270 */
[----:B------:R-:W-:Y:S01]  /*8a2e0*/  ULDC UR4, c[0x0][0x22c] ;  /* 0x00008b0000047ab9 */ /* 0x000fe20000000800 */
[----:B------:R-:W-:Y:S02]  /*8a2f0*/  ISETP.LT.AND P3, PT, R4, UR6, !P3 ;  /* 0x0000000604007c0c */ /* 0x000fe4000df61270 */
[----:B------:R-:W-:Y:S01]  /*8a300*/  PRMT R165, R216, 0x7773, RZ ;  /* 0x00007773d8a57816 */ /* 0x000fe200000000ff */
[----:B------:R1:W-:Y:S01]  /*8a310*/  @P6 STG.E.U8 desc[UR40][R138.64], R7 ;  /* 0x000000078a006986 */ /* 0x0003e2000c101128 */
[----:B------:R-:W-:Y:S01]  /*8a320*/  ISETP.GE.AND P6, PT, R0, UR4, PT ;  /* 0x0000000400007c0c */ /* 0x000fe2000bfc6270 */
[----:B------:R-:W-:Y:S01]  /*8a330*/  ULDC UR4, c[0x0][0x228] ;  /* 0x00008a0000047ab9 */ /* 0x000fe20000000800 */
[----:B0-----:R-:W-:Y:S01]  /*8a340*/  PRMT R5, R217, 0x7770, RZ ;  /* 0x00007770d9057816 */ /* 0x001fe200000000ff */
[----:B------:R-:W-:Y:S01]  /*8a350*/  @P0 STG.E.U8 desc[UR40][R136.64], R165 ;  /* 0x000000a588000986 */ /* 0x000fe2000c101128 */
[----:B------:R-:W-:Y:S01]  /*8a360*/  ISETP.LT.AND P0, PT, R3, UR4, !P2 ;  /* 0x0000000403007c0c */ /* 0x000fe2000d701270 */
[----:B------:R-:W-:Y:S01]  /*8a370*/  VIADD R0, R2, 0x1dd ;  /* 0x000001dd02007836 */ /* 0x000fe20000000000 */
[----:B------:R-:W-:Y:S01]  /*8a380*/  PRMT R141, R217, 0x7771, RZ ;  /* 0x00007771d98d7816 */ /* 0x000fe200000000ff */
[----:B------:R-:W-:Y:S01]  /*8a390*/  ULDC UR6, c[0x0][0x228] ;  /* 0x00008a0000067ab9 */ /* 0x000fe20000000800 */
[----:B------:R3:W-:Y:S01]  /*8a3a0*/  @P5 STG.E.U8 desc[UR40][R132.64], R5 ;  /* 0x0000000584005986 */ /* 0x0007e2000c101128 */
[----:B------:R-:W-:Y:S01]  /*8a3b0*/  ULDC UR4, c[0x0][0x22c] ;  /* 0x00008b0000047ab9 */ /* 0x000fe20000000800 */
[----:B------:R-:W-:Y:S01]  /*8a3c0*/  ISETP.LT.AND P2, PT, R4, UR6, !P2 ;  /* 0x0000000604007c0c */ /* 0x000fe2000d741270 */
[----:B------:R-:W-:Y:S01]  /*8a3d0*/  ULDC UR6, c[0x0][0x228] ;  /* 0x00008a0000067ab9 */ /* 0x000fe20000000800 */
[----:B------:R-:W-:Y:S01]  /*8a3e0*/  @P3 STG.E.U8 desc[UR40][R134.64], R141 ;  /* 0x0000008d86003986 */ /* 0x000fe2000c101128 */
[----:B------:R-:W-:Y:S01]  /*8a3f0*/  ISETP.LT.AND P5, PT, R3, UR8, !P6 ;  /* 0x0000000803007c0c */ /* 0x000fe2000f7a1270 */
[----:B------:R-:W-:Y:S01]  /*8a400*/  ULDC UR8, c[0x0][0x228] ;  /* 0x00008a0000087ab9 */ /* 0x000fe20000000800 */
[----:B-1----:R-:W-:-:S02]  /*8a410*/  PRMT R7, R217, 0x7772, RZ ;  /* 0x00007772d9077816 */ /* 0x002fc400000000ff */
[----:B------:R-:W-:Y:S01]  /*8a420*/  ISETP.GE.AND P3, PT, R0, UR4, PT ;  /* 0x0000000400007c0c */ /* 0x000fe2000bf66270 */
[----:B------:R-:W-:Y:S01]  /*8a430*/  VIADD R0, R2, 0x1de ;  /* 0x000001de02007836 */ /* 0x000fe20000000000 */
[----:B------:R-:W-:Y:S01]  /*8a440*/  ULDC UR4, c[0x0][0x22c] ;  /* 0x00008b0000047ab9 */ /* 0x000fe20000000800 */
[----:B------:R0:W-:Y:S01]  /*8a450*/  @P0 STG.E.U8 desc[UR40][R130.64], R7 ;  /* 0x0000000782000986 */ /* 0x0001e2000c101128 */
[----:B------:R-:W-:Y:S02]  /*8a460*/  PRMT R217, R217, 0x7773, RZ ;  /* 0x00007773d9d97816 */ /* 0x000fe400000000ff */
[----:B------:R-:W-:Y:S01]  /*8a470*/  ISETP.GE.AND P0, PT, R0, UR4, PT ;  /* 0x0000000400007c0c */ /* 0x000fe2000bf06270 */
[----:B------:R-:W-:Y:S01]  /*8a480*/  ULDC UR4, c[0x0][0x228] ;  /* 0x00008a0000047ab9 */ /* 0x000fe20000000800 */
[----:B---3--:R-:W-:Y:S02]  /*8a490*/  PRMT R5, R218, 0x7770, RZ ;  /* 0x00007770da057816 */ /* 0x008fe400000000ff */
[----:B------:R-:W-:Y:S01]  /*8a4a0*/  ISETP.LT.AND P6, PT, R4, UR4, !P6 ;  /* 0x0000000404007c0c */ /* 0x000fe2000f7c1270 */
[----:B------:R-:W-:Y:S01]  /*8a4b0*/  @P2 STG.E.U8 desc[UR40][R126.64], R217 ;  /* 0x000000d97e002986 */ /* 0x000fe2000c101128 */
[----:B------:R-:W-:Y:S01]  /*8a4c0*/  VIADD R0, R2, 0x1df ;  /* 0x000001df02007836 */ /* 0x000fe20000000000 */
[----:B------:R-:W-:-:S02]  /*8a4d0*/  ULDC UR4, c[0x0][0x22c] ;  /* 0x00008b0000047ab9 */ /* 0x000fc40000000800 */
        /* <DEDUP_REMOVED lines=39> */
[----:B0-----:R-:W-:Y:S02]  /*8a750*/  PRMT R7, R220, 0x7770, RZ ;  /* 0x00007770dc077816 */ /* 0x001fe400000000ff */
[----:B------:R-:W-:Y:S01]  /*8a760*/  ISETP.LT.AND P5, PT, R4, UR4, !P5 ;  /* 0x0000000404007c0c */ /* 0x000fe2000efa1270 */
[----:B------:R-:W-:Y:S01]  /*8a770*/  @P2 STG.E.U8 desc[UR40][R110.64], R219 ;  /* 0x000000db6e002986 */ /* 0x000fe2000c101128 */
[----:B------:R-:W-:Y:S01]  /*8a780*/  VIADD R0, R2, 0x1e3 ;  /* 0x000001e302007836 */ /* 0x000fe20000000000 */
[----:B------:R-:W-:-:S02]  /*8a790*/  ULDC UR4, c[0x0][0x22c] ;  /* 0x00008b0000047ab9 */ /* 0x000fc40000000800 */
[----:B------:R0:W-:Y:S01]  /*8a7a0*/  @P6 STG.E.U8 desc[UR40][R112.64], R7 ;  /* 0x0000000770006986 */ /* 0x0001e2000c101128 */
[----:B------:R-:W-:Y:S01]  /*8a7b0*/  ISETP.LT.AND P6, PT, R3, UR6, !P0 ;  /* 0x0000000603007c0c */ /* 0x000fe2000c7c1270 */
[----:B------:R-:W-:Y:S01]  /*8a7c0*/  ULDC UR6, c[0x0][0x228] ;  /* 0x00008a0000067ab9 */ /* 0x000fe20000000800 */
[----:B-1----:R-:W-:Y:S02]  /*8a7d0*/  PRMT R5, R220, 0x7771, RZ ;  /* 0x00007771dc057816 */ /* 0x002fe400000000ff */
[----:B------:R-:W-:Y:S01]  /*8a7e0*/  ISETP.LT.AND P0, PT, R4, UR6, !P0 ;  /* 0x0000000604007c0c */ /* 0x000fe2000c701270 */
[----:B------:R-:W-:Y:S01]  /*8a7f0*/  ULDC UR6, c[0x0][0x228] ;  /* 0x00008a0000067ab9 */ /* 0x000fe20000000800 */
[----:B------:R-:W-:Y:S01]  /*8a800*/  ISETP.GE.AND P2, PT, R0, UR4, PT ;  /* 0x0000000400007c0c */ /* 0x000fe2000bf46270 */
[----:B------:R-:W-:Y:S01]  /*8a810*/  ULDC UR4, c[0x0][0x228] ;  /* 0x00008a0000047ab9 */ /* 0x000fe20000000800 */
[----:B------:R1:W-:Y:S01]  /*8a820*/  @P5 STG.E.U8 desc[UR40][R108.64], R5 ;  /* 0x000000056c005986 */ /* 0x0003e2000c101128 */
[----:B------:R-:W-:Y:S01]  /*8a830*/  VIADD R0, R2, 0x1e4 ;  /* 0x000001e402007836 */ /* 0x000fe20000000000 */
[----:B0-----:R-:W-:-:S02]  /*8a840*/  PRMT R7, R220, 0x7772, RZ ;  /* 0x00007772dc077816 */ /* 0x001fc400000000ff */
[----:B------:R-:W-:Y:S01]  /*8a850*/  ISETP.LT.AND P5, PT, R3, UR4, !P3 ;  /* 0x0000000403007c0c */ /* 0x000fe2000dfa1270 */
[----:B------:R-:W-:Y:S01]  /*8a860*/  ULDC UR4, c[0x0][0x22c] ;  /* 0x00008b0000047ab9 */ /* 0x000fe20000000800 */
[----:B------:R-:W-:Y:S02]  /*8a870*/  ISETP.LT.AND P3, PT, R4, UR6, !P3 ;  /* 0x0000000604007c0c */ /* 0x000fe4000df61270 */
[----:B------:R-:W-:Y:S01]  /*8a880*/  PRMT R111, R220, 0x7773, RZ ;  /* 0x00007773dc6f7816 */ /* 0x000fe200000000ff */
[----:B------:R0:W-:Y:S01]  /*8a890*/  @P6 STG.E.U8 desc[UR40][R106.64], R7 ;  /* 0x000000076a006986 */ /* 0x0001e2000c101128 */
[----:B------:R-:W-:Y:S01]  /*8a8a0*/  ISETP.GE.AND P6, PT, R0, UR4, PT ;  /* 0x0000000400007c0c */ /* 0x000fe2000bfc6270 */
[----:B------:R-:W-:Y:S01]  /*8a8b0*/  ULDC UR4, c[0x0][0x228] ;  /* 0x00008a0000047ab9 */ /* 0x000fe20000000800 */
[----:B-1----:R-:W-:Y:S01]  /*8a8c0*/  PRMT R5, R221, 0x7770, RZ ;  /* 0x00007770dd057816 */ /* 0x002fe200000000ff */
        /* <DEDUP_REMOVED lines=12> */
[----:B0-----:R-:W-:-:S02]  /*8a990*/  PRMT R7, R221, 0x7772, RZ ;  /* 0x00007772dd077816 */ /* 0x001fc400000000ff */
[----:B------:R-:W-:Y:S01]  /*8a9a0*/  ISETP.GE.AND P3, PT, R0, UR4, PT ;  /* 0x0000000400007c0c */ /* 0x000fe2000bf66270 */
[----:B------:R-:W-:Y:S01]  /*8a9b0*/  VIADD R0, R2, 0x1e6 ;  /* 0x000001e602007836 */ /* 0x000fe20000000000 */
[----:B------:R-:W-:Y:S01]  /*8a9c0*/  ULDC UR4, c[0x0][0x22c] ;  /* 0x00008b0000047ab9 */ /* 0x000fe20000000800 */
[----:B------:R0:W-:Y:S01]  /*8a9d0*/  @P0 STG.E.U8 desc[UR40][R98.64], R7 ;  /* 0x0000000762000986 */ /* 0x0001e2000c101128 */
[----:B------:R-:W-:Y:S02]  /*8a9e0*/  PRMT R221, R221, 0x7773, RZ ;  /* 0x00007773dddd7816 */ /* 0x000fe400000000ff */
[----:B------:R-:W-:Y:S01]  /*8a9f0*/  ISETP.GE.AND P0, PT, R0, UR4, PT ;  /* 0x0000000400007c0c */ /* 0x000fe2000bf06270 */
[----:B------:R-:W-:Y:S01]  /*8aa00*/  ULDC UR4, c[0x0][0x228] ;  /* 0x00008a0000047ab9 */ /* 0x000fe20000000800 */
[----:B-1----:R-:W-:Y:S02]  /*8aa10*/  PRMT R5, R222, 0x7770, RZ ;  /* 0x00007770de057816 */ /* 0x002fe400000000ff */
        /* <DEDUP_REMOVED lines=51> */
[----:B------:R-:W-:Y:S02]  /*8ad50*/  ISETP.LT.AND P0, PT, R4, UR8, !P0 ;  /* 0x0000000804007c0c */ /* 0x000fe4000c701270 */
[----:B-1----:R-:W-:Y:S02]  /*8ad60*/  PRMT R5, R236, 0x7771, RZ ;  /* 0x00007771ec057816 */ /* 0x002fe400000000ff */
[----:B------:R-:W-:Y:S01]  /*8ad70*/  ISETP.GE.AND P2, PT, R0, UR4, PT ;  /* 0x0000000400007c0c */ /* 0x000fe2000bf46270 */
[----:B------:R-:W-:Y:S01]  /*8ad80*/  ULDC UR4, c[0x0][0x228] ;  /* 0x00008a0000047ab9 */ /* 0x000fe20000000800 */
[----:B------:R-:W-:Y:S01]  /*8ad90*/  VIADD R0, R2, 0x1ec ;  /* 0x000001ec02007836 */ /* 0x000fe20000000000 */
[----:B------:R1:W-:Y:S01]  /*8ada0*/  @P5 STG.E.U8 desc[UR40][R76.64], R5 ;  /* 0x000000054c005986 */ /* 0x0003e2000c101128 */
[----:B0-----:R-:W-:-:S02]  /*8adb0*/  PRMT R7, R236, 0x7772, RZ ;  /* 0x00007772ec077816 */ /* 0x001fc400000000ff */
[C---:B------:R-:W-:Y:S01]  /*8adc0*/  ISETP.LT.AND P5, PT, R3.reuse, UR4, !P3 ;  /* 0x0000000403007c0c */ /* 0x040fe2000dfa1270 */
        /* <DEDUP_REMOVED lines=8> */
[C---:B------:R-:W-:Y:S01]  /*8ae50*/  ISETP.LT.AND P0, PT, R3.reuse, UR4, !P2 ;  /* 0x0000000403007c0c */ /* 0x040fe2000d701270 */
[----:B------:R-:W-:Y:S01]  /*8ae60*/  VIADD R0, R2, 0x1f5 ;  /* 0x000001f502007836 */ /* 0x000fe20000000000 */
[----:B------:R-:W-:Y:S01]  /*8ae70*/  PRMT R77, R178, 0x7771, RZ ;  /* 0x00007771b24d7816 */ /* 0x000fe200000000ff */
[----:B------:R-:W-:Y:S01]  /*8ae80*/  ULDC UR4, c[0x0][0x228] ;  /* 0x00008a0000047ab9 */ /* 0x000fe20000000800 */
[----:B------:R1:W-:Y:S01]  /*8ae90*/  @P5 STG.E.U8 desc[UR40][R68.64], R5 ;  /* 0x0000000544005986 */ /* 0x0003e2000c101128 */
[----:B------:R-:W-:Y:S01]  /*8aea0*/  ISETP.LT.AND P2, PT, R4, UR4, !P2 ;  /* 0x0000000404007c0c */ /* 0x000fe2000d741270 */
[----:B------:R-:W-:Y:S01]  /*8aeb0*/  ULDC UR6, c[0x0][0x228] ;  /* 0x00008a0000067ab9 */ /* 0x000fe20000000800 */
[----:B0-----:R-:W-:Y:S01]  /*8aec0*/  PRMT R7, R178, 0x7772, RZ ;  /* 0x00007772b2077816 */ /* 0x001fe200000000ff */
[----:B------:R-:W-:Y:S01]  /*8aed0*/  @P3 STG.E.U8 desc[UR40][R70.64], R77 ;  /* 0x0000004d46003986 */ /* 0x000fe2000c101128 */
[----:B------:R-:W-:Y:S01]  /*8aee0*/  ISETP.GE.AND P3, PT, R0, UR5, PT ;  /* 0x0000000500007c0c */ /* 0x000fe2000bf66270 */
[----:B------:R-:W-:Y:S01]  /*8aef0*/  VIADD R0, R2, 0x1ed ;  /* 0x000001ed02007836 */ /* 0x000fe20000000000 */
[----:B------:R-:W-:Y:S01]  /*8af00*/  ULDC UR4, c[0x0][0x22c] ;  /* 0x00008b0000047ab9 */ /* 0x000fe20000000800 */
[----:B------:R-:W-:Y:S01]  /*8af10*/  ISETP.LT.AND P5, PT, R3, UR6, !P6 ;  /* 0x0000000603007c0c */ /* 0x000fe2000f7a1270 */
[----:B------:R0:W-:Y:S01]  /*8af20*/  @P0 STG.E.U8 desc[UR40][R66.64], R7 ;  /* 0x0000000742000986 */ /* 0x0001e2000c101128 */
[----:B------:R-:W-:Y:S01]  /*8af30*/  ULDC UR5, c[0x0][0x228] ;  /* 0x00008a0000057ab9 */ /* 0x000fe20000000800 */
[----:B------:R-:W-:Y:S01]  /*8af40*/  ISETP.GE.AND P0, PT, R0, UR4, PT ;  /* 0x0000000400007c0c */ /* 0x000fe2000bf06270 */
[----:B------:R-:W-:Y:S01]  /*8af50*/  ULDC UR4, c[0x0][0x228] ;  /* 0x00008a0000047ab9 */ /* 0x000fe20000000800 */
[----:B-1----:R-:W-:Y:S01]  /*8af60*/  PRMT R5, R178, 0x7773, RZ ;  /* 0x00007773b2057816 */ /* 0x002fe200000000ff */
[----:B------:R-:W-:Y:S01]  /*8af70*/  ULDC UR6, c[0x0][0x228] ;  /* 0x00008a0000067ab9 */ /* 0x000fe20000000800 */
[----:B------:R-:W-:Y:S01]  /*8af80*/  ISETP.LT.AND P6, PT, R4, UR4, !P6 ;  /* 0x0000000404007c0c */ /* 0x000fe2000f7c1270 */
[----:B------:R-:W-:-:S02]  /*8af90*/  ULDC UR4, c[0x0][0x228] ;  /* 0x00008a0000047ab9 */ /* 0x000fc40000000800 */
[----:B------:R1:W-:Y:S01]  /*8afa0*/  @P2 STG.E.U8 desc[UR40][R62.64], R5 ;  /* 0x000000053e002986 */ /* 0x0003e2000c101128 */
[----:B------:R-:W-:Y:S01]  /*8afb0*/  ISETP.LT.AND P2, PT, R3, UR4, !P0 ;  /* 0x0000000403007c0c */ /* 0x000fe2000c741270 */
[----:B------:R-:W-:Y:S01]  /*8afc0*/  VIADD R0, R2, 0x1ee ;  /* 0x000001ee02007836 */ /* 0x000fe20000000000 */
[C---:B------:R-:W-:Y:S01]  /*8afd0*/  PRMT R69, R237.reuse, 0x7770, RZ ;  /* 0x00007770ed457816 */ /* 0x040fe200000000ff */
[----:B------:R-:W-:Y:S01]  /*8afe0*/  ULDC UR4, c[0x0][0x22c] ;  /* 0x00008b0000047ab9 */ /* 0x000fe20000000800 */
[----:B------:R-:W-:Y:S01]  /*8aff0*/  ISETP.LT.AND P0, PT, R4, UR5, !P0 ;  /* 0x0000000504007c0c */ /* 0x000fe2000c701270 */
[----:B------:R-:W-:Y:S01]  /*8b000*/  ULDC UR5, c[0x0][0x228] ;  /* 0x00008a0000057ab9 */ /* 0x000fe20000000800 */
[C---:B0-----:R-:W-:Y:S01]  /*8b010*/  PRMT R7, R237.reuse, 0x7771, RZ ;  /* 0x00007771ed077816 */ /* 0x041fe200000000ff */
[----:B------:R-:W-:Y:S01]  /*8b020*/  @P5 STG.E.U8 desc[UR40][R64.64], R69 ;  /* 0x0000004540005986 */ /* 0x000fe2000c101128 */
[----:B------:R-:W-:Y:S01]  /*8b030*/  ISETP.GE.AND P5, PT, R0, UR4, PT ;  /* 0x0000000400007c0c */ /* 0x000fe2000bfa6270 */
[----:B------:R-:W-:Y:S01]  /*8b040*/  VIADD R0, R2, 0x1ef ;  /* 0x000001ef02007836 */ /* 0x000fe20000000000 */
[----:B------:R-:W-:Y:S01]  /*8b050*/  ULDC UR4, c[0x0][0x22c] ;  /* 0x00008b0000047ab9 */ /* 0x000fe20000000800 */
[----:B-1----:R-:W-:Y:S01]  /*8b060*/  PRMT R5, R237, 0x7772, RZ ;  /* 0x00007772ed057816 */ /* 0x002fe200000000ff */
[----:B------:R0:W-:Y:S01]  /*8b070*/  @P6 STG.E.U8 desc[UR40][R60.64], R7 ;  /* 0x000000073c006986 */ /* 0x0001e2000c101128 */
[----:B------:R-:W-:Y:S01]  /*8b080*/  ISETP.LT.AND P6, PT, R3, UR5, !P5 ;  /* 0x0000000503007c0c */ /* 0x000fe2000efc1270 */
[----:B------:R-:W-:Y:S01]  /*8b090*/  ULDC UR5, c[0x0][0x228] ;  /* 0x00008a0000057ab9 */ /* 0x000fe20000000800 */
[----:B------:R-:W-:Y:S01]  /*8b0a0*/  PRMT R63, R237, 0x7773, RZ ;  /* 0x00007773ed3f7816 */ /* 0x000fe200000000ff */
[----:B------:R1:W-:Y:S01]  /*8b0b0*/  @P2 STG.E.U8 desc[UR40][R56.64], R5 ;  /* 0x0000000538002986 */ /* 0x0003e2000c101128 */
[----:B------:R-:W-:Y:S01]  /*8b0c0*/  ISETP.GE.AND P2, PT, R0, UR4, PT ;  /* 0x0000000400007c0c */ /* 0x000fe2000bf46270 */
[----:B------:R-:W-:-:S02]  /*8b0d0*/  ULDC UR4, c[0x0][0x228] ;  /* 0x00008a0000047ab9 */ /* 0x000fc40000000800 */
[----:B------:R2:W-:Y:S01]  /*8b0e0*/  @P0 STG.E.U8 desc[UR40][R58.64], R63 ;  /* 0x0000003f3a000986 */ /* 0x0005e2000c101128 */
[----:B------:R-:W-:Y:S01]  /*8b0f0*/  ISETP.LT.AND P5, PT, R4, UR4, !P5 ;  /* 0x0000000404007c0c */ /* 0x000fe2000efa1270 */
[----:B------:R-:W-:Y:S01]  /*8b100*/  VIADD R0, R2, 0x1f0 ;  /* 0x000001f002007836 */ /* 0x000fe20000000000 */
[----:B------:R-:W-:Y:S01]  /*8b110*/  ISETP.LT.AND P0, PT, R3, UR5, !P2 ;  /* 0x0000000503007c0c */ /* 0x000fe2000d701270 */
[----:B------:R-:W-:Y:S01]  /*8b120*/  ULDC UR4, c[0x0][0x22c] ;  /* 0x00008b0000047ab9 */ /* 0x000fe20000000800 */
[C---:B0-----:R-:W-:Y:S01]  /*8b130*/  PRMT R7, R251.reuse, 0x7770, RZ ;  /* 0x00007770fb077816 */ /* 0x041fe200000000ff */
[----:B------:R-:W-:Y:S01]  /*8b140*/  ULDC UR5, c[0x0][0x228] ;  /* 0x00008a0000057ab9 */ /* 0x000fe20000000800 */
[----:B-1----:R-:W-:-:S03]  /*8b150*/  PRMT R5, R251, 0x7771, RZ ;  /* 0x00007771fb057816 */ /* 0x002fc600000000ff */
[----:B------:R-:W-:Y:S01]  /*8b160*/  @P6 STG.E.U8 desc[UR40][R54.64], R7 ;  /* 0x0000000736006986 */ /* 0x000fe2000c101128 */
[----:B------:R-:W-:Y:S01]  /*8b170*/  ISETP.GE.AND P6, PT, R0, UR4, PT ;  /* 0x0000000400007c0c */ /* 0x000fe2000bfc6270 */
[----:B------:R-:W-:Y:S01]  /*8b180*/  ULDC UR4, c[0x0][0x228] ;  /* 0x00008a0000047ab9 */ /* 0x000fe20000000800 */
[----:B------:R-:W-:Y:S02]  /*8b190*/  PRMT R57, R251, 0x7772, RZ ;  /* 0x00007772fb397816 */ /* 0x000fe400000000ff */
[----:B------:R-:W-:Y:S01]  /*8b1a0*/  ISETP.LT.AND P2, PT, R4, UR4, !P2 ;  /* 0x0000000404007c0c */ /* 0x000fe2000d741270 */
[----:B------:R0:W-:Y:S01]  /*8b1b0*/  @P5 STG.E.U8 desc[UR40][R48.64], R5 ;  /* 0x0000000530005986 */ /* 0x0001e2000c101128 */
[----:B------:R-:W-:Y:S01]  /*8b1c0*/  ULDC UR4, c[0x0][0x228] ;  /* 0x00008a0000047ab9 */ /* 0x000fe20000000800 */
[----:B------:R-:W-:Y:S02]  /*8b1d0*/  VIADD R0, R2, 0x1f1 ;  /* 0x000001f102007836 */ /* 0x000fe40000000000 */
[----:B------:R-:W-:Y:S01]  /*8b1e0*/  @P0 STG.E.U8 desc[UR40][R52.64], R57 ;  /* 0x0000003934000986 */ /* 0x000fe2000c101128 */
[----:B------:R-:W-:Y:S01]  /*8b1f0*/  ISETP.LT.AND P0, PT, R3, UR4, !P6 ;  /* 0x0000000403007c0c */ /* 0x000fe2000f701270 */
[----:B------:R-:W-:Y:S01]  /*8b200*/  ULDC UR4, c[0x0][0x22c] ;  /* 0x00008b0000047ab9 */ /* 0x000fe20000000800 */
[----:B--2---:R-:W-:-:S02]  /*8b210*/  PRMT R59, R251, 0x7773, RZ ;  /* 0x00007773fb3b7816 */ /* 0x004fc400000000ff */
[----:B------:R-:W-:Y:S01]  /*8b220*/  ISETP.LT.AND P6, PT, R4, UR5, !P6 ;  /* 0x0000000504007c0c */ /* 0x000fe2000f7c1270 */
[----:B------:R-:W-:Y:S01]  /*8b230*/  ULDC UR5, c[0x0][0x228] ;  /* 0x00008a0000057ab9 */ /* 0x000fe20000000800 */
[----:B------:R-:W-:Y:S01]  /*8b240*/  ISETP.GE.AND P5, PT, R0, UR4, PT ;  /* 0x0000000400007c0c */ /* 0x000fe2000bfa6270 */
[----:B------:R-:W-:Y:S01]  /*8b250*/  @P2 STG.E.U8 desc[UR40][R50.64], R59 ;  /* 0x0000003b32002986 */ /* 0x000fe2000c101128 */
[----:B0-----:R-:W-:Y:S01]  /*8b260*/  PRMT R5, R224, 0x7770, RZ ;  /* 0x00007770e0057816 */ /* 0x001fe200000000ff */
[----:B------:R-:W-:Y:S01]  /*8b270*/  VIADD R0, R2, 0x1f2 ;  /* 0x000001f202007836 */ /* 0x000fe20000000000 */
[C---:B------:R-:W-:Y:S01]  /*8b280*/  ISETP.LT.AND P2, PT, R3.reuse, UR5, !P5 ;  /* 0x0000000503007c0c */ /* 0x040fe2000ef41270 */
[----:B------:R-:W-:Y:S01]  /*8b290*/  ULDC UR4, c[0x0][0x22c] ;  /* 0x00008b0000047ab9 */ /* 0x000fe20000000800 */
[----:B------:R-:W-:Y:S01]  /*8b2a0*/  PRMT R7, R224, 0x7771, RZ ;  /* 0x00007771e0077816 */ /* 0x000fe200000000ff */
[----:B------:R0:W-:Y:S01]  /*8b2b0*/  @P0 STG.E.U8 desc[UR40][R44.64], R5 ;  /* 0x000000052c000986 */ /* 0x0001e2000c101128 */
[----:B------:R-:W-:Y:S01]  /*8b2c0*/  ISETP.GE.AND P0, PT, R0, UR4, PT ;  /* 0x0000000400007c0c */ /* 0x000fe2000bf06270 */
[----:B------:R-:W-:Y:S01]  /*8b2d0*/  ULDC UR4, c[0x0][0x228] ;  /* 0x00008a0000047ab9 */ /* 0x000fe20000000800 */
[----:B------:R-:W-:Y:S01]  /*8b2e0*/  ULDC UR5, c[0x0][0x228] ;  /* 0x00008a0000057ab9 */ /* 0x000fe20000000800 */
[----:B------:R-:W-:Y:S01]  /*8b2f0*/  ISETP.LT.AND P5, PT, R4, UR4, !P5 ;  /* 0x0000000404007c0c */ /* 0x000fe2000efa1270 */
[----:B------:R1:W-:Y:S01]  /*8b300*/  @P6 STG.E.U8 desc[UR40][R46.64], R7 ;  /* 0x000000072e006986 */ /* 0x0003e2000c101128 */
[----:B------:R-:W-:Y:S01]  /*8b310*/  PRMT R49, R224, 0x7772, RZ ;  /* 0x00007772e0317816 */ /* 0x000fe200000000ff */
[----:B------:R-:W-:Y:S01]  /*8b320*/  VIADD R0, R2, 0x1f3 ;  /* 0x000001f302007836 */ /* 0x000fe20000000000 */
[----:B------:R-:W-:Y:S01]  /*8b330*/  ISETP.LT.AND P6, PT, R3, UR5, !P0 ;  /* 0x0000000503007c0c */ /* 0x000fe2000c7c1270 */
[----:B------:R-:W-:Y:S01]  /*8b340*/  ULDC UR4, c[0x0][0x22c] ;  /* 0x00008b0000047ab9 */ /* 0x000fe20000000800 */
[----:B------:R-:W-:Y:S01]  /*8b350*/  ULDC UR5, c[0x0][0x228] ;  /* 0x00008a0000057ab9 */ /* 0x000fe20000000800 */
[----:B------:R2:W-:Y:S01]  /*8b360*/  @P2 STG.E.U8 desc[UR40][R42.64], R49 ;  /* 0x000000312a002986 */ /* 0x0005e2000c101128 */
[----:B------:R-:W-:Y:S01]  /*8b370*/  ISETP.GE.AND P2, PT, R0, UR4, PT ;  /* 0x0000000400007c0c */ /* 0x000fe2000bf46270 */
[----:B------:R-:W-:Y:S01]  /*8b380*/  ULDC UR4, c[0x0][0x228] ;  /* 0x00008a0000047ab9 */ /* 0x000fe20000000800 */
[----:B0-----:R-:W-:-:S02]  /*8b390*/  PRMT R45, R225, 0x7770, RZ ;  /* 0x00007770e12d7816 */ /* 0x001fc400000000ff */
[----:B-1----:R-:W-:Y:S02]  /*8b3a0*/  PRMT R7, R224, 0x7773, RZ ;  /* 0x00007773e0077816 */ /* 0x002fe400000000ff */
[C---:B------:R-:W-:Y:S01]  /*8b3b0*/  ISETP.LT.AND P0, PT, R4.reuse, UR4, !P0 ;  /* 0x0000000404007c0c */ /* 0x040fe2000c701270 */
[----:B------:R-:W-:Y:S02]  /*8b3c0*/  ULDC UR4, c[0x0][0x228] ;  /* 0x00008a0000047ab9 */ /* 0x000fe40000000800 */
[----:B------:R0:W-:Y:S01]  /*8b3d0*/  @P5 STG.E.U8 desc[UR40][R38.64], R7 ;  /* 0x0000000726005986 */ /* 0x0001e2000c101128 */
[C---:B------:R-:W-:Y:S01]  /*8b3e0*/  ISETP.LT.AND P5, PT, R3.reuse, UR5, !P2 ;  /* 0x0000000503007c0c */ /* 0x040fe2000d7a1270 */
[----:B------:R-:W-:Y:S01]  /*8b3f0*/  ULDC UR5, c[0x0][0x228] ;  /* 0x00008a0000057ab9 */ /* 0x000fe20000000800 */
[----:B------:R-:W-:Y:S01]  /*8b400*/  ISETP.LT.AND P2, PT, R4, UR4, !P2 ;  /* 0x0000000404007c0c */ /* 0x000fe2000d741270 */
[----:B------:R-:W-:Y:S01]  /*8b410*/  @P6 STG.E.U8 desc[UR40][R40.64], R45 ;  /* 0x0000002d28006986 */ /* 0x000fe2000c101128 */
[----:B------:R-:W-:Y:S01]  /*8b420*/  ISETP.LT.AND P6, PT, R3, UR5, !P1 ;  /* 0x0000000503007c0c */ /* 0x000fe2000cfc1270 */
[----:B------:R-:W-:Y:S01]  /*8b430*/  VIADD R5, R2, 0x1f6 ;  /* 0x000001f602057836 */ /* 0x000fe20000000000 */
[C---:B--2---:R-:W-:Y:S01]  /*8b440*/  PRMT R43, R225.reuse, 0x7771, RZ ;  /* 0x00007771e12b7816 */ /* 0x044fe200000000ff */
[----:B------:R-:W-:Y:S01]  /*8b450*/  ULDC UR4, c[0x0][0x228] ;  /* 0x00008a0000047ab9 */ /* 0x000fe20000000800 */
[C---:B------:R-:W-:Y:S01]  /*8b460*/  PRMT R47, R225.reuse, 0x7772, RZ ;  /* 0x00007772e12f7816 */ /* 0x040fe200000000ff */
[----:B------:R-:W-:Y:S01]  /*8b470*/  ULDC UR5, c[0x0][0x228] ;  /* 0x00008a0000057ab9 */ /* 0x000fe20000000800 */
[----:B------:R-:W-:Y:S01]  /*8b480*/  PRMT R225, R225, 0x7773, RZ ;  /* 0x00007773e1e17816 */ /* 0x000fe200000000ff */
[----:B------:R-:W-:Y:S01]  /*8b490*/  @P0 STG.E.U8 desc[UR40][R36.64], R43 ;  /* 0x0000002b24000986 */ /* 0x000fe2000c101128 */
[----:B------:R-:W-:-:S02]  /*8b4a0*/  ISETP.GE.AND P0, PT, R5, UR13, PT ;  /* 0x0000000d05007c0c */ /* 0x000fc4000bf06270 */
[----:B------:R-:W-:Y:S01]  /*8b4b0*/  PRMT R5, R226, 0x7770, RZ ;  /* 0x00007770e2057816 */ /* 0x000fe200000000ff */
[----:B------:R-:W1:Y:S01]  /*8b4c0*/  LDS.128 R36, [R252] ;  /* 0x00000000fc247984 */ /* 0x000e620000000c00 */
[----:B------:R-:W-:Y:S01]  /*8b4d0*/  ISETP.LT.AND P1, PT, R4, UR4, !P1 ;  /* 0x0000000404007c0c */ /* 0x000fe2000cf21270 */
[----:B------:R-:W-:Y:S02]  /*8b4e0*/  ULDC UR4, c[0x0][0x228] ;  /* 0x00008a0000047ab9 */ /* 0x000fe40000000800 */
[----:B------:R-:W-:Y:S04]  /*8b4f0*/  @P5 STG.E.U8 desc[UR40][R34.64], R47 ;  /* 0x0000002f22005986 */ /* 0x000fe8000c101128 */
[----:B------:R2:W-:Y:S04]  /*8b500*/  @P2 STG.E.U8 desc[UR40][R30.64], R225 ;  /* 0x000000e11e002986 */ /* 0x0005e8000c101128 */
[----:B------:R3:W-:Y:S01]  /*8b510*/  @P6 STG.E.U8 desc[UR40][R32.64], R5 ;  /* 0x0000000520006986 */ /* 0x0007e2000c101128 */
[----:B------:R-:W-:Y:S01]  /*8b520*/  ISETP.LT.AND P6, PT, R3, UR4, !P3 ;  /* 0x0000000403007c0c */ /* 0x000fe2000dfc1270 */
[----:B------:R-:W-:Y:S01]  /*8b530*/  VIADD R0, R2, 0x1f7 ;  /* 0x000001f702007836 */ /* 0x000fe20000000000 */
[----:B------:R-:W-:Y:S01]  /*8b540*/  ISETP.LT.AND P3, PT, R4, UR5, !P3 ;  /* 0x0000000504007c0c */ /* 0x000fe2000df61270 */
[----:B------:R-:W-:Y:S01]  /*8b550*/  ULDC UR4, c[0x0][0x228] ;  /* 0x00008a0000047ab9 */ /* 0x000fe20000000800 */
[C---:B0-----:R-:W-:Y:S01]  /*8b560*/  PRMT R7, R226.reuse, 0x7771, RZ ;  /* 0x00007771e2077816 */ /* 0x041fe200000000ff */
[----:B------:R-:W-:Y:S01]  /*8b570*/  ULDC UR5, c[0x0][0x228] ;  /* 0x00008a0000057ab9 */ /* 0x000fe20000000800 */
[----:B--2---:R-:W-:-:S02]  /*8b580*/  PRMT R31, R226, 0x7772, RZ ;  /* 0x00007772e21f7816 */ /* 0x004fc400000000ff */
[----:B------:R-:W-:Y:S02]  /*8b590*/  ISETP.GE.AND P5, PT, R0, UR7, PT ;  /* 0x0000000700007c0c */ /* 0x000fe4000bfa6270 */
[----:B---3--:R-:W-:Y:S01]  /*8b5a0*/  PRMT R33, R226, 0x7773, RZ ;  /* 0x00007773e2217816 */ /* 0x008fe200000000ff */
[----:B------:R0:W-:Y:S01]  /*8b5b0*/  @P1 STG.E.U8 desc[UR40][R12.64], R7 ;  /* 0x000000070c001986 */ /* 0x0001e2000c101128 */
[C---:B------:R-:W-:Y:S01]  /*8b5c0*/  ISETP.LT.AND P1, PT, R3.reuse, UR4, !P0 ;  /* 0x0000000403007c0c */ /* 0x040fe2000c721270 */
[----:B------:R-:W-:Y:S01]  /*8b5d0*/  ULDC UR4, c[0x0][0x228] ;  /* 0x00008a0000047ab9 */ /* 0x000fe20000000800 */
[----:B------:R-:W-:Y:S01]  /*8b5e0*/  VIADD R0, R2, 0x1f8 ;  /* 0x000001f802007836 */ /* 0x000fe20000000000 */
[----:B------:R-:W-:Y:S01]  /*8b5f0*/  @P6 STG.E.U8 desc[UR40][R28.64], R31 ;  /* 0x0000001f1c006986 */ /* 0x000fe2000c101128 */
[----:B------:R-:W-:Y:S01]  /*8b600*/  ISETP.LT.AND P0, PT, R4, UR5, !P0 ;  /* 0x0000000504007c0c */ /* 0x000fe2000c701270 */
[----:B------:R-:W-:Y:S01]  /*8b610*/  ULDC UR5, c[0x0][0x228] ;  /* 0x00008a0000057ab9 */ /* 0x000fe20000000800 */
[----:B------:R-:W-:Y:S01]  /*8b620*/  VIADD R5, R2, 0x1fa ;  /* 0x000001fa02057836 */ /* 0x000fe20000000000 */
[----:B------:R2:W-:Y:S01]  /*8b630*/  @P3 STG.E.U8 desc[UR40][R16.64], R33 ;  /* 0x0000002110003986 */ /* 0x0005e2000c101128 */
[----:B------:R-:W-:Y:S01]  /*8b640*/  ISETP.LT.AND P3, PT, R3, UR4, !P5 ;  /* 0x0000000403007c0c */ /* 0x000fe2000ef61270 */
[----:B------:R-:W-:Y:S01]  /*8b650*/  ULDC UR4, c[0x0][0x228] ;  /* 0x00008a0000047ab9 */ /* 0x000fe20000000800 */
[----:B------:R-:W-:Y:S01]  /*8b660*/  ULDC UR7, c[0x0][0x228] ;  /* 0x00008a0000077ab9 */ /* 0x000fe20000000800 */
[----:B------:R-:W-:Y:S01]  /*8b670*/  ISETP.LT.AND P5, PT, R4, UR4, !P5 ;  /* 0x0000000404007c0c */ /* 0x000fe2000efa1270 */
[----:B------:R-:W-:Y:S01]  /*8b680*/  ULDC UR4, c[0x0][0x228] ;  /* 0x00008a0000047ab9 */ /* 0x000fe20000000800 */
[----:B------:R-:W-:Y:S01]  /*8b690*/  ISETP.GE.AND P2, PT, R0, UR21, PT ;  /* 0x0000001500007c0c */ /* 0x000fe2000bf46270 */
[----:B------:R-:W-:Y:S01]  /*8b6a0*/  VIADD R0, R2, 0x1f9 ;  /* 0x000001f902007836 */ /* 0x000fe20000000000 */
[----:B0-----:R-:W-:-:S02]  /*8b6b0*/  PRMT R7, R227, 0x7770, RZ ;  /* 0x00007770e3077816 */ /* 0x001fc400000000ff */
[C---:B------:R-:W-:Y:S02]  /*8b6c0*/  PRMT R13, R227.reuse, 0x7771, RZ ;  /* 0x00007771e30d7816 */ /* 0x040fe400000000ff */
[C---:B--2---:R-:W-:Y:S01]  /*8b6d0*/  PRMT R17, R227.reuse, 0x7772, RZ ;  /* 0x00007772e3117816 */ /* 0x044fe200000000ff */
[----:B------:R0:W-:Y:S01]  /*8b6e0*/  @P1 STG.E.U8 desc[UR40][R24.64], R7 ;  /* 0x0000000718001986 */ /* 0x0001e2000c101128 */
[----:B------:R-:W-:Y:S02]  /*8b6f0*/  PRMT R227, R227, 0x7773, RZ ;  /* 0x00007773e3e37816 */ /* 0x000fe400000000ff */
[----:B------:R-:W-:Y:S01]  /*8b700*/  ISETP.GE.AND P6, PT, R0, UR17, PT ;  /* 0x0000001100007c0c */ /* 0x000fe2000bfc6270 */
[----:B------:R2:W-:Y:S01]  /*8b710*/  @P0 STG.E.U8 desc[UR40][R26.64], R13 ;  /* 0x0000000d1a000986 */ /* 0x0005e2000c101128 */
[----:B------:R-:W-:Y:S01]  /*8b720*/  ISETP.LT.AND P1, PT, R3, UR5, !P2 ;  /* 0x0000000503007c0c */ /* 0x000fe2000d721270 */
[----:B------:R-:W-:Y:S01]  /*8b730*/  ULDC UR5, c[0x0][0x228] ;  /* 0x00008a0000057ab9 */ /* 0x000fe20000000800 */
[----:B------:R-:W-:Y:S01]  /*8b740*/  ISETP.LT.AND P2, PT, R4, UR4, !P2 ;  /* 0x0000000404007c0c */ /* 0x000fe2000d741270 */
[----:B------:R3:W-:Y:S01]  /*8b750*/  @P3 STG.E.U8 desc[UR40][R22.64], R17 ;  /* 0x0000001116003986 */ /* 0x0007e2000c101128 */
[----:B------:R-:W-:-:S03]  /*8b760*/  ULDC UR4, c[0x0][0x228] ;  /* 0x00008a0000047ab9 */ /* 0x000fc60000000800 */
[----:B------:R-:W-:Y:S01]  /*8b770*/  @P5 STG.E.U8 desc[UR40][R18.64], R227 ;  /* 0x000000e312005986 */ /* 0x000fe2000c101128 */
[----:B------:R-:W-:Y:S01]  /*8b780*/  ISETP.LT.AND P5, PT, R3, UR5, !P6 ;  /* 0x0000000503007c0c */ /* 0x000fe2000f7a1270 */
[----:B------:R-:W-:Y:S01]  /*8b790*/  VIADD R0, R2, 0x1fb ;  /* 0x000001fb02007836 */ /* 0x000fe20000000000 */
[----:B------:R-:W-:Y:S01]  /*8b7a0*/  ISETP.GE.AND P0, PT, R5, UR15, PT ;  /* 0x0000000f05007c0c */ /* 0x000fe2000bf06270 */
[----:B------:R-:W-:Y:S01]  /*8b7b0*/  ULDC UR5, c[0x0][0x228] ;  /* 0x00008a0000057ab9 */ /* 0x000fe20000000800 */
[----:B-1----:R-:W-:Y:S02]  /*8b7c0*/  PRMT R5, R36, 0x7770, RZ ;  /* 0x0000777024057816 */ /* 0x002fe400000000ff */
[----:B------:R-:W-:Y:S01]  /*8b7d0*/  ISETP.LT.AND P6, PT, R4, UR4, !P6 ;  /* 0x0000000404007c0c */ /* 0x000fe2000f7c1270 */
[----:B------:R-:W-:Y:S01]  /*8b7e0*/  ULDC UR4, c[0x0][0x228] ;  /* 0x00008a0000047ab9 */ /* 0x000fe20000000800 */
[----:B0-----:R-:W-:Y:S01]  /*8b7f0*/  PRMT R7, R36, 0x7771, RZ ;  /* 0x0000777124077816 */ /* 0x001fe200000000ff */
[----:B------:R0:W-:Y:S01]  /*8b800*/  @P1 STG.E.U8 desc[UR40][R20.64], R5 ;  /* 0x0000000514001986 */ /* 0x0001e2000c101128 */
[----:B------:R-:W-:Y:S01]  /*8b810*/  ISETP.GE.AND P3, PT, R0, UR29, PT ;  /* 0x0000001d00007c0c */ /* 0x000fe2000bf66270 */
[----:B------:R-:W-:Y:S01]  /*8b820*/  VIADD R0, R2, 0x1fc ;  /* 0x000001fc02007836 */ /* 0x000fe20000000000 */
[----:B--2---:R-:W-:-:S02]  /*8b830*/  PRMT R13, R36, 0x7772, RZ ;  /* 0x00007772240d7816 */ /* 0x004fc400000000ff */
[C---:B------:R-:W-:Y:S01]  /*8b840*/  ISETP.LT.AND P1, PT, R3.reuse, UR5, !P0 ;  /* 0x0000000503007c0c */ /* 0x040fe2000c721270 */
[----:B------:R1:W-:Y:S01]  /*8b850*/  @P2 STG.E.U8 desc[UR40][R14.64], R7 ;  /* 0x000000070e002986 */ /* 0x0003e2000c101128 */
[----:B------:R-:W-:Y:S01]  /*8b860*/  ISETP.LT.AND P0, PT, R4, UR4, !P0 ;  /* 0x0000000404007c0c */ /* 0x000fe2000c701270 */
[----:B------:R-:W-:Y:S01]  /*8b870*/  ULDC UR4, c[0x0][0x228] ;  /* 0x00008a0000047ab9 */ /* 0x000fe20000000800 */
[----:B---3--:R-:W-:Y:S01]  /*8b880*/  PRMT R17, R36, 0x7773, RZ ;  /* 0x0000777324117816 */ /* 0x008fe200000000ff */
[----:B------:R2:W-:Y:S01]  /*8b890*/  @P5 STG.E.U8 desc[UR40][R160.64], R13 ;  /* 0x0000000da0005986 */ /* 0x0005e2000c101128 */
[----:B------:R-:W-:Y:S01]  /*8b8a0*/  ISETP.GE.AND P2, PT, R0, UR25, PT ;  /* 0x0000001900007c0c */ /* 0x000fe2000bf46270 */
[----:B------:R-:W-:Y:S01]  /*8b8b0*/  ULDC UR5, c[0x0][0x228] ;  /* 0x00008a0000057ab9 */ /* 0x000fe20000000800 */
[----:B------:R-:W-:Y:S01]  /*8b8c0*/  ISETP.LT.AND P5, PT, R3, UR4, !P3 ;  /* 0x0000000403007c0c */ /* 0x000fe2000dfa1270 */
[----:B------:R-:W-:Y:S01]  /*8b8d0*/  ULDC UR4, c[0x0][0x228] ;  /* 0x00008a0000047ab9 */ /* 0x000fe20000000800 */
[----:B------:R-:W-:Y:S01]  /*8b8e0*/  @P6 STG.E.U8 desc[UR40][R156.64], R17 ;  /* 0x000000119c006986 */ /* 0x000fe2000c101128 */
[----:B------:R-:W-:-:S02]  /*8b8f0*/  ISETP.LT.AND P3, PT, R4, UR4, !P3 ;  /* 0x0000000404007c0c */ /* 0x000fc4000df61270 */
[----:B0-----:R-:W-:Y:S01]  /*8b900*/  PRMT R5, R37, 0x7770, RZ ;  /* 0x0000777025057816 */ /* 0x001fe200000000ff */
[C---:B------:R-:W-:Y:S01]  /*8b910*/  VIADD R0, R2.reuse, 0x1fd ;  /* 0x000001fd02007836 */ /* 0x040fe20000000000 */
[----:B------:R-:W-:Y:S02]  /*8b920*/  ISETP.LT.AND P6, PT, R3, UR5, !P2 ;  /* 0x0000000503007c0c */ /* 0x000fe4000d7c1270 */
[C---:B-1----:R-:W-:Y:S01]  /*8b930*/  PRMT R7, R37.reuse, 0x7771, RZ ;  /* 0x0000777125077816 */ /* 0x042fe200000000ff */
[----:B------:R0:W-:Y:S01]  /*8b940*/  @P1 STG.E.U8 desc[UR40][R158.64], R5 ;  /* 0x000000059e001986 */ /* 0x0001e2000c101128 */
[----:B------:R-:W-:Y:S01]  /*8b950*/  VIADD R2, R2, 0x1fe ;  /* 0x000001fe02027836 */ /* 0x000fe20000000000 */
[----:B--2---:R-:W-:Y:S01]  /*8b960*/  PRMT R13, R38, 0x7770, RZ ;  /* 0x00007770260d7816 */ /* 0x004fe200000000ff */
[----:B------:R-:W-:Y:S01]  /*8b970*/  ULDC UR4, c[0x0][0x228] ;  /* 0x00008a0000047ab9 */ /* 0x000fe20000000800 */
[----:B------:R-:W-:Y:S01]  /*8b980*/  ISETP.GE.AND P1, PT, R0, UR23, PT ;  /* 0x0000001700007c0c */ /* 0x000fe2000bf26270 */
[----:B------:R-:W-:Y:S01]  /*8b990*/  @P0 STG.E.U8 desc[UR40][R152.64], R7 ;  /* 0x0000000798000986 */ /* 0x000fe2000c101128 */
[----:B------:R-:W-:Y:S01]  /*8b9a0*/  ISETP.GE.AND P0, PT, R2, UR9, PT ;  /* 0x0000000902007c0c */ /* 0x000fe2000bf06270 */
[----:B------:R-:W-:Y:S01]  /*8b9b0*/  ULDC UR5, c[0x0][0x228] ;  /* 0x00008a0000057ab9 */ /* 0x000fe20000000800 */
[----:B0-----:R-:W-:-:S02]  /*8b9c0*/  PRMT R5, R37, 0x7772, RZ ;  /* 0x0000777225057816 */ /* 0x001fc400000000ff */
[----:B------:R-:W-:Y:S02]  /*8b9d0*/  PRMT R37, R37, 0x7773, RZ ;  /* 0x0000777325257816 */ /* 0x000fe400000000ff */
[----:B------:R-:W-:Y:S01]  /*8b9e0*/  ISETP.LT.AND P2, PT, R4, UR4, !P2 ;  /* 0x0000000404007c0c */ /* 0x000fe2000d741270 */
[----:B------:R0:W-:Y:S01]  /*8b9f0*/  @P5 STG.E.U8 desc[UR40][R148.64], R5 ;  /* 0x0000000594005986 */ /* 0x0001e2000c101128 */
[----:B------:R-:W-:-:S03]  /*8ba00*/  ULDC UR4, c[0x0][0x228] ;  /* 0x00008a0000047ab9 */ /* 0x000fc60000000800 */
[----:B------:R-:W-:Y:S01]  /*8ba10*/  @P3 STG.E.U8 desc[UR40][R154.64], R37 ;  /* 0x000000259a003986 */ /* 0x000fe2000c101128 */
[----:B------:R-:W-:-:S03]  /*8ba20*/  ISETP.LT.AND P5, PT, R3, UR6, !P0 ;  /* 0x0000000603007c0c */ /* 0x000fc6000c7a1270 */
[----:B------:R1:W-:Y:S01]  /*8ba30*/  @P6 STG.E.U8 desc[UR40][R150.64], R13 ;  /* 0x0000000d96006986 */ /* 0x0003e2000c101128 */
[C---:B------:R-:W-:Y:S01]  /*8ba40*/  ISETP.LT.AND P6, PT, R3.reuse, UR5, !P1 ;  /* 0x0000000503007c0c */ /* 0x040fe2000cfc1270 */
[----:B------:R-:W-:Y:S01]  /*8ba50*/  ULDC UR5, c[0x0][0x228] ;  /* 0x00008a0000057ab9 */ /* 0x000fe20000000800 */
[C---:B------:R-:W-:Y:S02]  /*8ba60*/  ISETP.LT.AND P1, PT, R4.reuse, UR4, !P1 ;  /* 0x0000000404007c0c */ /* 0x040fe4000cf21270 */
[----:B------:R-:W-:Y:S02]  /*8ba70*/  ISETP.LT.AND P0, PT, R4, UR5, !P0 ;  /* 0x0000000504007c0c */ /* 0x000fe4000c701270 */
[----:B------:R-:W-:Y:S02]  /*8ba80*/  ISETP.LT.AND P3, PT, R3, UR7, !P4 ;  /* 0x0000000703007c0c */ /* 0x000fe4000e761270 */
[C---:B------:R-:W-:Y:S02]  /*8ba90*/  PRMT R3, R38.reuse, 0x7771, RZ ;  /* 0x0000777126037816 */ /* 0x040fe400000000ff */
[----:B0-----:R-:W-:-:S02]  /*8baa0*/  PRMT R5, R38, 0x7772, RZ ;  /* 0x0000777226057816 */ /* 0x001fc400000000ff */
[----:B------:R-:W-:Y:S02]  /*8bab0*/  PRMT R7, R38, 0x7773, RZ ;  /* 0x0000777326077816 */ /* 0x000fe400000000ff */
[C---:B-1----:R-:W-:Y:S01]  /*8bac0*/  PRMT R13, R39.reuse, 0x7770, RZ ;  /* 0x00007770270d7816 */ /* 0x042fe200000000ff */
[----:B------:R0:W-:Y:S01]  /*8bad0*/  @P2 STG.E.U8 desc[UR40][R142.64], R3 ;  /* 0x000000038e002986 */ /* 0x0001e2000c101128 */
[C---:B------:R-:W-:Y:S02]  /*8bae0*/  PRMT R15, R39.reuse, 0x7771, RZ ;  /* 0x00007771270f7816 */ /* 0x040fe400000000ff */
[----:B------:R-:W-:Y:S01]  /*8baf0*/  PRMT R17, R39, 0x7772, RZ ;  /* 0x0000777227117816 */ /* 0x000fe200000000ff */
[----:B------:R0:W-:Y:S04]  /*8bb00*/  @P6 STG.E.U8 desc[UR40][R146.64], R5 ;  /* 0x0000000592006986 */ /* 0x0001e8000c101128 */
[----:B------:R0:W-:Y:S04]  /*8bb10*/  @P1 STG.E.U8 desc[UR40][R144.64], R7 ;  /* 0x0000000790001986 */ /* 0x0001e8000c101128 */
[----:B------:R0:W-:Y:S04]  /*8bb20*/  @P5 STG.E.U8 desc[UR40][R162.64], R13 ;  /* 0x0000000da2005986 */ /* 0x0001e8000c101128 */
[----:B------:R0:W-:Y:S04]  /*8bb30*/  @P0 STG.E.U8 desc[UR40][R166.64], R15 ;  /* 0x0000000fa6000986 */ /* 0x0001e8000c101128 */
[----:B------:R0:W-:Y:S01]  /*8bb40*/  @P3 STG.E.U8 desc[UR40][R10.64], R17 ;  /* 0x000000110a003986 */ /* 0x0001e2000c101128 */
[----:B------:R-:W-:-:S02]  /*8bb50*/  ISETP.LT.AND P4, PT, R4, UR7, !P4 ;  /* 0x0000000704007c0c */ /* 0x000fc4000e781270 */
[----:B------:R-:W-:-:S11]  /*8bb60*/  PRMT R39, R39, 0x7773, RZ ;  /* 0x0000777327277816 */ /* 0x000fd600000000ff */
[----:B0-----:R-:W-:Y:S05]  /*8bb70*/  @!P4 EXIT ;  /* 0x000000000000c94d */ /* 0x001fea0003800000 */
[----:B------:R-:W-:Y:S01]  /*8bb80*/  STG.E.U8 desc[UR40][R8.64], R39 ;  /* 0x0000002708007986 */ /* 0x000fe2000c101128 */
[----:B------:R-:W-:Y:S05]  /*8bb90*/  EXIT ;  /* 0x000000000000794d */ /* 0x000fea0003800000 */
.L_x_3:
[----:B------:R-:W-:-:S00]  /*8bba0*/  BRA `(.L_x_3) ;  /* 0xfffffffc00fc7947 */ /* 0x000fc0000383ffff */
[----:B------:R-:W-:-:S00]  /*8bbb0*/  NOP ;  /* 0x0000000000007918 */ /* 0x000fc00000000000 */
        /* <DEDUP_REMOVED lines=12> */
.L_x_4:


//--------------------- .nv.shared.matmul_kernel  --------------------------
	.section	.nv.shared.matmul_kernel,"aw",@nobits
	.sectionflags	@""
	.align	16
	.zero		1024


//--------------------- .nv.shared.reserved.0     --------------------------
	.section	.nv.shared.reserved.0,"aw",@nobits
	.weak		__nv_reservedSMEM_offset_0_alias
	.size		__nv_reservedSMEM_offset_0_alias, 0, 0
	.other		__nv_reservedSMEM_offset_0_alias,@"STO_CUDA_RESERVED_SHARED STV_DEFAULT"
__nv_reservedSMEM_offset_0_alias:
	.zero		0


//--------------------- .nv.constant0.matmul_kernel --------------------------
	.section	.nv.constant0.matmul_kernel,"a",@progbits
	.sectionflags	@""
	.align	4
.nv.constant0.matmul_kernel:
	.zero		608


//--------------------- SYMBOLS --------------------------

	.type		.nv.reservedSmem.offset0,@object
	.size		.nv.reservedSmem.offset0,0x4
